	.target	sm_80

	.elftype	@"ET_EXEC"


//--------------------- .note.nv.tkinfo           --------------------------
	.section	.note.nv.tkinfo,"",@"SHT_NOTE"
	.sectionflags	@"SHF_NOTE_NV_TKINFO"
	.tkinfo
        /*0018*/ 	.word	0x00000002
        /*0030*/ 	.string	""
        /*0030*/ 	.string	"ptxas"
        /*0030*/ 	.string	"Cuda compilation tools, release 13.0, V13.0.88"
        /*0030*/ 	.string	"Build cuda_13.0.r13.0/compiler.36424714_0"
        /*0030*/ 	.string	"-v  -suppress-debug-info  -lineinfo  -arch sm_80 "



//--------------------- .note.nv.cuinfo           --------------------------
	.section	.note.nv.cuinfo,"",@"SHT_NOTE"
	.sectionflags	@"SHF_NOTE_NV_CUINFO"
        /*0018*/ 	.short	0x0002
        /*001a*/ 	.short	0x0050
        /*001c*/ 	.short	0x0082
	.zero		2


//--------------------- .nv.info                  --------------------------
	.section	.nv.info,"",@"SHT_CUDA_INFO"
	.align	4


	//----- nvinfo : EIATTR_REGCOUNT
	.align		4
        /*0000*/ 	.byte	0x04, 0x2f
        /*0002*/ 	.short	(.L_1 - .L_0)
	.align		4
.L_0:
        /*0004*/ 	.word	index@(matmul_kernel)
        /*0008*/ 	.word	0x00000020


	//----- nvinfo : EIATTR_FRAME_SIZE
	.align		4
.L_1:
        /*000c*/ 	.byte	0x04, 0x11
        /*000e*/ 	.short	(.L_3 - .L_2)
	.align		4
.L_2:
        /*0010*/ 	.word	index@(matmul_kernel)
        /*0014*/ 	.word	0x00006300


	//----- nvinfo : EIATTR_MIN_STACK_SIZE
	.align		4
.L_3:
        /*0018*/ 	.byte	0x04, 0x12
        /*001a*/ 	.short	(.L_5 - .L_4)
	.align		4
.L_4:
        /*001c*/ 	.word	index@(matmul_kernel)
        /*0020*/ 	.word	0x00006300
.L_5:


//--------------------- .nv.info.matmul_kernel    --------------------------
	.section	.nv.info.matmul_kernel,"",@"SHT_CUDA_INFO"
	.sectionflags	@""
	.align	4


	//----- nvinfo : EIATTR_CUDA_API_VERSION
	.align		4
        /*0000*/ 	.byte	0x04, 0x37
        /*0002*/ 	.short	(.L_7 - .L_6)
.L_6:
        /*0004*/ 	.word	0x00000082


	//----- nvinfo : EIATTR_SW2861232_WAR
	.align		4
.L_7:
        /*0008*/ 	.byte	0x01, 0x35
	.zero		2


	//----- nvinfo : EIATTR_PARAM_CBANK
	.align		4
        /*000c*/ 	.byte	0x04, 0x0a
        /*000e*/ 	.short	(.L_9 - .L_8)
	.align		4
.L_8:
        /*0010*/ 	.word	index@(.nv.constant0.matmul_kernel)
        /*0014*/ 	.short	0x0160
        /*0016*/ 	.short	0x0050


	//----- nvinfo : EIATTR_CBANK_PARAM_SIZE
	.align		4
.L_9:
        /*0018*/ 	.byte	0x03, 0x19
        /*001a*/ 	.short	0x0050


	//----- nvinfo : EIATTR_KPARAM_INFO
	.align		4
        /*001c*/ 	.byte	0x04, 0x17
        /*001e*/ 	.short	(.L_11 - .L_10)
.L_10:
        /*0020*/ 	.word	0x00000000
        /*0024*/ 	.short	0x000d
        /*0026*/ 	.short	0x0048
        /*0028*/ 	.byte	0x00, 0xf4, 0x21, 0x00


	//----- nvinfo : EIATTR_KPARAM_INFO
	.align		4
.L_11:
        /*002c*/ 	.byte	0x04, 0x17
        /*002e*/ 	.short	(.L_13 - .L_12)
.L_12:
        /*0030*/ 	.word	0x00000000
        /*0034*/ 	.short	0x000c
        /*0036*/ 	.short	0x0040
        /*0038*/ 	.byte	0x00, 0xf4, 0x21, 0x00


	//----- nvinfo : EIATTR_KPARAM_INFO
	.align		4
.L_13:
        /*003c*/ 	.byte	0x04, 0x17
        /*003e*/ 	.short	(.L_15 - .L_14)
.L_14:
        /*0040*/ 	.word	0x00000000
        /*0044*/ 	.short	0x000b
        /*0046*/ 	.short	0x0038
        /*0048*/ 	.byte	0x00, 0xf0, 0x11, 0x00


	//----- nvinfo : EIATTR_KPARAM_INFO
	.align		4
.L_15:
        /*004c*/ 	.byte	0x04, 0x17
        /*004e*/ 	.short	(.L_17 - .L_16)
.L_16:
        /*0050*/ 	.word	0x00000000
        /*0054*/ 	.short	0x000a
        /*0056*/ 	.short	0x0034
        /*0058*/ 	.byte	0x00, 0xf0, 0x11, 0x00


	//----- nvinfo : EIATTR_KPARAM_INFO
	.align		4
.L_17:
        /*005c*/ 	.byte	0x04, 0x17
        /*005e*/ 	.short	(.L_19 - .L_18)
.L_18:
        /*0060*/ 	.word	0x00000000
        /*0064*/ 	.short	0x0009
        /*0066*/ 	.short	0x0030
        /*0068*/ 	.byte	0x00, 0xf0, 0x11, 0x00


	//----- nvinfo : EIATTR_KPARAM_INFO
	.align		4
.L_19:
        /*006c*/ 	.byte	0x04, 0x17
        /*006e*/ 	.short	(.L_21 - .L_20)
.L_20:
        /*0070*/ 	.word	0x00000000
        /*0074*/ 	.short	0x0008
        /*0076*/ 	.short	0x002c
        /*0078*/ 	.byte	0x00, 0xf0, 0x11, 0x00


	//----- nvinfo : EIATTR_KPARAM_INFO
	.align		4
.L_21:
        /*007c*/ 	.byte	0x04, 0x17
        /*007e*/ 	.short	(.L_23 - .L_22)
.L_22:
        /*0080*/ 	.word	0x00000000
        /*0084*/ 	.short	0x0007
        /*0086*/ 	.short	0x0028
        /*0088*/ 	.byte	0x00, 0xf0, 0x11, 0x00


	//----- nvinfo : EIATTR_KPARAM_INFO
	.align		4
.L_23:
        /*008c*/ 	.byte	0x04, 0x17
        /*008e*/ 	.short	(.L_25 - .L_24)
.L_24:
        /*0090*/ 	.word	0x00000000
        /*0094*/ 	.short	0x0006
        /*0096*/ 	.short	0x0024
        /*0098*/ 	.byte	0x00, 0xf0, 0x11, 0x00


	//----- nvinfo : EIATTR_KPARAM_INFO
	.align		4
.L_25:
        /*009c*/ 	.byte	0x04, 0x17
        /*009e*/ 	.short	(.L_27 - .L_26)
.L_26:
        /*00a0*/ 	.word	0x00000000
        /*00a4*/ 	.short	0x0005
        /*00a6*/ 	.short	0x0020
        /*00a8*/ 	.byte	0x00, 0xf0, 0x11, 0x00


	//----- nvinfo : EIATTR_KPARAM_INFO
	.align		4
.L_27:
        /*00ac*/ 	.byte	0x04, 0x17
        /*00ae*/ 	.short	(.L_29 - .L_28)
.L_28:
        /*00b0*/ 	.word	0x00000000
        /*00b4*/ 	.short	0x0004
        /*00b6*/ 	.short	0x001c
        /*00b8*/ 	.byte	0x00, 0xf0, 0x11, 0x00


	//----- nvinfo : EIATTR_KPARAM_INFO
	.align		4
.L_29:
        /*00bc*/ 	.byte	0x04, 0x17
        /*00be*/ 	.short	(.L_31 - .L_30)
.L_30:
        /*00c0*/ 	.word	0x00000000
        /*00c4*/ 	.short	0x0003
        /*00c6*/ 	.short	0x0018
        /*00c8*/ 	.byte	0x00, 0xf0, 0x11, 0x00


	//----- nvinfo : EIATTR_KPARAM_INFO
	.align		4
.L_31:
        /*00cc*/ 	.byte	0x04, 0x17
        /*00ce*/ 	.short	(.L_33 - .L_32)
.L_32:
        /*00d0*/ 	.word	0x00000000
        /*00d4*/ 	.short	0x0002
        /*00d6*/ 	.short	0x0010
        /*00d8*/ 	.byte	0x00, 0xf4, 0x21, 0x00


	//----- nvinfo : EIATTR_KPARAM_INFO
	.align		4
.L_33:
        /*00dc*/ 	.byte	0x04, 0x17
        /*00de*/ 	.short	(.L_35 - .L_34)
.L_34:
        /*00e0*/ 	.word	0x00000000
        /*00e4*/ 	.short	0x0001
        /*00e6*/ 	.short	0x0008
        /*00e8*/ 	.byte	0x00, 0xf4, 0x21, 0x00


	//----- nvinfo : EIATTR_KPARAM_INFO
	.align		4
.L_35:
        /*00ec*/ 	.byte	0x04, 0x17
        /*00ee*/ 	.short	(.L_37 - .L_36)
.L_36:
        /*00f0*/ 	.word	0x00000000
        /*00f4*/ 	.short	0x0000
        /*00f6*/ 	.short	0x0000
        /*00f8*/ 	.byte	0x00, 0xf4, 0x21, 0x00


	//----- nvinfo : EIATTR_MAXREG_COUNT
	.align		4
.L_37:
        /*00fc*/ 	.byte	0x03, 0x1b
        /*00fe*/ 	.short	0x0080


	//----- nvinfo : EIATTR_NUM_BARRIERS
	.align		4
        /*0100*/ 	.byte	0x02, 0x4c
        /*0102*/ 	.byte	0x01
	.zero		1


	//----- nvinfo : EIATTR_ANNOTATIONS
	.align		4
        /*0104*/ 	.byte	0x04, 0x55
        /*0106*/ 	.short	(.L_39 - .L_38)


	//   ....[0]....
.L_38:
        /*0108*/ 	.word	0x00000001
        /*010c*/ 	.byte	0x70, 0x00, 0x00, 0x00, 0x01, 0x00, 0x00, 0x00, 0xc0, 0x00, 0x00, 0x00, 0x01, 0x00, 0x00, 0x00
        /* <DEDUP_REMOVED lines=706> */
        /*2d3c*/ 	.byte	0xf0, 0xdf, 0x00, 0x00, 0x01, 0x00, 0x00, 0x00, 0x00, 0xe0, 0x00, 0x00


	//----- nvinfo : EIATTR_MERCURY_ISA_VERSION
	.align		4
.L_39:
        /*2d48*/ 	.byte	0x03, 0x5f
        /*2d4a*/ 	.short	0x0000


	//----- nvinfo : EIATTR_EXIT_INSTR_OFFSETS
	.align		4
        /*2d4c*/ 	.byte	0x04, 0x1c
        /*2d4e*/ 	.short	(.L_41 - .L_40)


	//   ....[0]....
.L_40:
        /*2d50*/ 	.word	0x00076b90


	//   ....[1]....
        /*2d54*/ 	.word	0x00076bc0


	//----- nvinfo : EIATTR_REQNTID
	.align		4
.L_41:
        /*2d58*/ 	.byte	0x04, 0x10
        /*2d5a*/ 	.short	(.L_43 - .L_42)
.L_42:
        /*2d5c*/ 	.word	0x00000200
        /*2d60*/ 	.word	0x00000001
        /*2d64*/ 	.word	0x00000001
.L_43:


//--------------------- .nv.callgraph             --------------------------
	.section	.nv.callgraph,"",@"SHT_CUDA_CALLGRAPH"
	.align	4
	.sectionentsize	8
	.align		4
        /*0000*/ 	.word	0x00000000
	.align		4
        /*0004*/ 	.word	0xffffffff
	.align		4
        /*0008*/ 	.word	0x00000000
	.align		4
        /*000c*/ 	.word	0xfffffffe
	.align		4
        /*0010*/ 	.word	0x00000000
	.align		4
        /*0014*/ 	.word	0xfffffffd
	.align		4
        /*0018*/ 	.word	0x00000000
	.align		4
        /*001c*/ 	.word	0xfffffffc


//--------------------- .nv.rel.action            --------------------------
	.section	.nv.rel.action,"",@"SHT_CUDA_RELOCINFO"
	.align	8
	.sectionentsize	8
        /*0000*/ 	.byte	0x73, 0x00, 0x00, 0x00, 0x00, 0x00, 0x00, 0x00, 0x00, 0x00, 0x00, 0x11, 0x25, 0x00, 0x05, 0x36


//--------------------- .nv.constant0.matmul_kernel --------------------------
	.section	.nv.constant0.matmul_kernel,"a",@progbits
	.sectionflags	@""
	.align	4
.nv.constant0.matmul_kernel:
	.zero		432


//--------------------- .text.matmul_kernel       --------------------------
	.section	.text.matmul_kernel,"ax",@progbits
	.sectioninfo	@"SHI_REGISTERS=32"
	.align	128
        .global         matmul_kernel
        .type           matmul_kernel,@function
        .size           matmul_kernel,(.L_x_4 - matmul_kernel)
        .other          matmul_kernel,@"STO_CUDA_ENTRY STV_DEFAULT"
matmul_kernel:
.text.matmul_kernel:
[----:B------:R-:W-:-:S04]  /*0000*/  IMAD.MOV.U32 R1, RZ, RZ, c[0x0][0x28] ;  /* 0x00000a00ff017624 */ /* 0x000fc800078e00ff */
[----:B------:R-:W-:Y:S01]  /*0010*/  IMAD.MOV.U32 R6, RZ, RZ, 0x1ff ;  /* 0x000001ffff067424 */ /* 0x000fe200078e00ff */
[----:B------:R-:W-:Y:S01]  /*0020*/  IADD3 R1, R1, -0x6300, RZ ;  /* 0xffff9d0001017810 */ /* 0x000fe20007ffe0ff */
[----:B------:R-:W0:Y:S01]  /*0030*/  S2R R29, SR_TID.X ;  /* 0x00000000001d7919 */ /* 0x000e220000002100 */
[----:B------:R-:W-:Y:S01]  /*0040*/  IMAD.MOV.U32 R28, RZ, RZ, c[0x0][0x180] ;  /* 0x00006000ff1c7624 */ /* 0x000fe200078e00ff */
[----:B------:R-:W-:Y:S01]  /*0050*/  ULDC.64 UR6, c[0x0][0x118] ;  /* 0x0000460000067ab9 */ /* 0x000fe20000000a00 */
[----:B------:R-:W-:Y:S01]  /*0060*/  IADD3 R0, R6, c[0x0][0x17c], RZ ;  /* 0x00005f0006007a10 */ /* 0x000fe20007ffe0ff */
[----:B------:R1:W-:Y:S01]  /*0070*/  STL [R1+0xf0], RZ ;  /* 0x0000f0ff01007387 */ /* 0x0003e20000100800 */
[----:B------:R-:W-:Y:S01]  /*0080*/  CS2R R12, SRZ ;  /* 0x00000000000c7805 */ /* 0x000fe2000001ff00 */
[----:B------:R-:W-:Y:S01]  /*0090*/  IADD3 R28, R28, 0x7f, RZ ;  /* 0x0000007f1c1c7810 */ /* 0x000fe20007ffe0ff */
[----:B------:R-:W-:Y:S01]  /*00a0*/  CS2R R14, SRZ ;  /* 0x00000000000e7805 */ /* 0x000fe2000001ff00 */
[----:B------:R-:W-:Y:S01]  /*00b0*/  SHF.R.S32.HI R3, RZ, 0x1f, R0 ;  /* 0x0000001fff037819 */ /* 0x000fe20000011400 */
[----:B------:R1:W-:Y:S01]  /*00c0*/  STL [R1+0xf4], RZ ;  /* 0x0000f4ff01007387 */ /* 0x0003e20000100800 */
[----:B------:R-:W-:Y:S01]  /*00d0*/  CS2R R16, SRZ ;  /* 0x0000000000107805 */ /* 0x000fe2000001ff00 */
[----:B------:R-:W-:Y:S01]  /*00e0*/  CS2R R18, SRZ ;  /* 0x0000000000127805 */ /* 0x000fe2000001ff00 */
[----:B------:R-:W-:Y:S01]  /*00f0*/  LEA.HI R3, R3, R0, RZ, 0x9 ;  /* 0x0000000003037211 */ /* 0x000fe200078f48ff */
[----:B------:R1:W-:Y:S01]  /*0100*/  STL [R1+0xf8], RZ ;  /* 0x0000f8ff01007387 */ /* 0x0003e20000100800 */
[----:B------:R-:W-:Y:S01]  /*0110*/  CS2R R20, SRZ ;  /* 0x0000000000147805 */ /* 0x000fe2000001ff00 */
[----:B------:R-:W-:Y:S01]  /*0120*/  CS2R R22, SRZ ;  /* 0x0000000000167805 */ /* 0x000fe2000001ff00 */
[----:B------:R-:W-:Y:S01]  /*0130*/  SHF.R.S32.HI R0, RZ, 0x9, R3 ;  /* 0x00000009ff007819 */ /* 0x000fe20000011403 */
[----:B------:R1:W-:Y:S01]  /*0140*/  STL [R1+0xfc], RZ ;  /* 0x0000fcff01007387 */ /* 0x0003e20000100800 */
[----:B------:R-:W-:Y:S01]  /*0150*/  CS2R R24, SRZ ;  /* 0x0000000000187805 */ /* 0x000fe2000001ff00 */
[----:B------:R-:W-:-:S02]  /*0160*/  CS2R R26, SRZ ;  /* 0x00000000001a7805 */ /* 0x000fc4000001ff00 */
[----:B------:R-:W-:Y:S01]  /*0170*/  IMAD.SHL.U32 R0, R0, 0x8, RZ ;  /* 0x0000000800007824 */ /* 0x000fe200078e00ff */
[----:B------:R-:W2:Y:S04]  /*0180*/  S2R R3, SR_CTAID.X ;  /* 0x0000000000037919 */ /* 0x000ea80000002500 */
[-C--:B------:R-:W-:Y:S01]  /*0190*/  IABS R7, R0.reuse ;  /* 0x0000000000077213 */ /* 0x080fe20000000000 */
[----:B------:R1:W-:Y:S01]  /*01a0*/  STL [R1+0xe0], RZ ;  /* 0x0000e0ff01007387 */ /* 0x0003e20000100800 */
[----:B------:R-:W-:Y:S02]  /*01b0*/  IABS R11, R0 ;  /* 0x00000000000b7213 */ /* 0x000fe40000000000 */
[----:B------:R-:W3:Y:S01]  /*01c0*/  I2F.RP R2, R7 ;  /* 0x0000000700027306 */ /* 0x000ee20000209400 */
[----:B------:R1:W-:Y:S04]  /*01d0*/  STL [R1+0xe4], RZ ;  /* 0x0000e4ff01007387 */ /* 0x0003e80000100800 */
[----:B------:R1:W-:Y:S04]  /*01e0*/  STL [R1+0xe8], RZ ;  /* 0x0000e8ff01007387 */ /* 0x0003e80000100800 */
[----:B------:R1:W-:Y:S04]  /*01f0*/  STL [R1+0xec], RZ ;  /* 0x0000ecff01007387 */ /* 0x0003e80000100800 */
[----:B------:R1:W-:Y:S01]  /*0200*/  STL [R1+0xd0], RZ ;  /* 0x0000d0ff01007387 */ /* 0x0003e20000100800 */
[----:B---3--:R-:W3:Y:S01]  /*0210*/  MUFU.RCP R2, R2 ;  /* 0x0000000200027308 */ /* 0x008ee20000001000 */
[----:B--2---:R-:W-:-:S02]  /*0220*/  IABS R10, R3 ;  /* 0x00000003000a7213 */ /* 0x004fc40000000000 */
[----:B------:R1:W-:Y:S04]  /*0230*/  STL [R1+0xd4], RZ ;  /* 0x0000d4ff01007387 */ /* 0x0003e80000100800 */
[----:B------:R1:W-:Y:S04]  /*0240*/  STL [R1+0xd8], RZ ;  /* 0x0000d8ff01007387 */ /* 0x0003e80000100800 */
[----:B------:R1:W-:Y:S04]  /*0250*/  STL [R1+0xdc], RZ ;  /* 0x0000dcff01007387 */ /* 0x0003e80000100800 */
[----:B------:R1:W-:Y:S01]  /*0260*/  STL [R1+0xc0], RZ ;  /* 0x0000c0ff01007387 */ /* 0x0003e20000100800 */
[----:B---3--:R-:W-:Y:S01]  /*0270*/  IADD3 R4, R2, 0xffffffe, RZ ;  /* 0x0ffffffe02047810 */ /* 0x008fe20007ffe0ff */
[----:B------:R-:W-:-:S02]  /*0280*/  IMAD.MOV R2, RZ, RZ, -R11 ;  /* 0x000000ffff027224 */ /* 0x000fc400078e0a0b */
[----:B------:R1:W-:Y:S01]  /*0290*/  STL [R1+0xc4], RZ ;  /* 0x0000c4ff01007387 */ /* 0x0003e20000100800 */
[----:B------:R2:W3:Y:S03]  /*02a0*/  F2I.FTZ.U32.TRUNC.NTZ R5, R4 ;  /* 0x0000000400057305 */ /* 0x0004e6000021f000 */
[----:B------:R1:W-:Y:S04]  /*02b0*/  STL [R1+0xc8], RZ ;  /* 0x0000c8ff01007387 */ /* 0x0003e80000100800 */
[----:B------:R1:W-:Y:S01]  /*02c0*/  STL [R1+0xcc], RZ ;  /* 0x0000ccff01007387 */ /* 0x0003e20000100800 */
[----:B--2---:R-:W-:-:S03]  /*02d0*/  IMAD.MOV.U32 R4, RZ, RZ, RZ ;  /* 0x000000ffff047224 */ /* 0x004fc600078e00ff */
[----:B------:R1:W-:Y:S04]  /*02e0*/  STL [R1+0xb0], RZ ;  /* 0x0000b0ff01007387 */ /* 0x0003e80000100800 */
[----:B------:R1:W-:Y:S01]  /*02f0*/  STL [R1+0xb4], RZ ;  /* 0x0000b4ff01007387 */ /* 0x0003e20000100800 */
[----:B---3--:R-:W-:-:S03]  /*0300*/  IMAD.MOV R8, RZ, RZ, -R5 ;  /* 0x000000ffff087224 */ /* 0x008fc600078e0a05 */
[----:B------:R1:W-:Y:S01]  /*0310*/  STL [R1+0xb8], RZ ;  /* 0x0000b8ff01007387 */ /* 0x0003e20000100800 */
[----:B------:R-:W-:Y:S02]  /*0320*/  IMAD R9, R8, R7, RZ ;  /* 0x0000000708097224 */ /* 0x000fe400078e02ff */
[----:B------:R-:W-:Y:S01]  /*0330*/  IMAD.MOV.U32 R8, RZ, RZ, R10 ;  /* 0x000000ffff087224 */ /* 0x000fe200078e000a */
[----:B------:R1:W-:Y:S01]  /*0340*/  STL [R1+0xbc], RZ ;  /* 0x0000bcff01007387 */ /* 0x0003e20000100800 */
[----:B------:R-:W-:-:S03]  /*0350*/  IMAD.HI.U32 R5, R5, R9, R4 ;  /* 0x0000000905057227 */ /* 0x000fc600078e0004 */
[----:B------:R1:W-:Y:S03]  /*0360*/  STL [R1+0xa0], RZ ;  /* 0x0000a0ff01007387 */ /* 0x0003e60000100800 */
[----:B------:R-:W-:Y:S01]  /*0370*/  IMAD.HI.U32 R5, R5, R8, RZ ;  /* 0x0000000805057227 */ /* 0x000fe200078e00ff */
[----:B------:R1:W-:Y:S03]  /*0380*/  STL [R1+0xa4], RZ ;  /* 0x0000a4ff01007387 */ /* 0x0003e60000100800 */
[----:B------:R-:W-:Y:S01]  /*0390*/  IMAD R2, R5, R2, R8 ;  /* 0x0000000205027224 */ /* 0x000fe200078e0208 */
[----:B------:R1:W-:Y:S04]  /*03a0*/  STL [R1+0xa8], RZ ;  /* 0x0000a8ff01007387 */ /* 0x0003e80000100800 */
[----:B------:R-:W-:Y:S01]  /*03b0*/  ISETP.GT.U32.AND P1, PT, R7, R2, PT ;  /* 0x000000020700720c */ /* 0x000fe20003f24070 */
[----:B------:R1:W-:Y:S04]  /*03c0*/  STL [R1+0xac], RZ ;  /* 0x0000acff01007387 */ /* 0x0003e80000100800 */
[----:B------:R1:W-:Y:S04]  /*03d0*/  STL [R1+0x90], RZ ;  /* 0x000090ff01007387 */ /* 0x0003e80000100800 */
[----:B------:R1:W-:Y:S04]  /*03e0*/  STL [R1+0x94], RZ ;  /* 0x000094ff01007387 */ /* 0x0003e80000100800 */
[----:B------:R-:W-:Y:S01]  /*03f0*/  @!P1 IMAD.IADD R2, R2, 0x1, -R7 ;  /* 0x0000000102029824 */ /* 0x000fe200078e0a07 */
[----:B------:R1:W-:Y:S01]  /*0400*/  STL [R1+0x98], RZ ;  /* 0x000098ff01007387 */ /* 0x0003e20000100800 */
[----:B------:R-:W-:-:S02]  /*0410*/  @!P1 IADD3 R5, R5, 0x1, RZ ;  /* 0x0000000105059810 */ /* 0x000fc40007ffe0ff */
[----:B------:R-:W-:Y:S01]  /*0420*/  ISETP.NE.AND P1, PT, R0, RZ, PT ;  /* 0x000000ff0000720c */ /* 0x000fe20003f25270 */
[----:B------:R1:W-:Y:S01]  /*0430*/  STL [R1+0x9c], RZ ;  /* 0x00009cff01007387 */ /* 0x0003e20000100800 */
[----:B------:R-:W-:Y:S02]  /*0440*/  ISETP.GE.U32.AND P0, PT, R2, R7, PT ;  /* 0x000000070200720c */ /* 0x000fe40003f06070 */
[----:B------:R-:W-:Y:S01]  /*0450*/  LOP3.LUT R2, R3, R0, RZ, 0x3c, !PT ;  /* 0x0000000003027212 */ /* 0x000fe200078e3cff */
[----:B------:R1:W-:Y:S03]  /*0460*/  STL [R1+0x80], RZ ;  /* 0x000080ff01007387 */ /* 0x0003e60000100800 */
[----:B------:R-:W-:Y:S01]  /*0470*/  ISETP.GE.AND P2, PT, R2, RZ, PT ;  /* 0x000000ff0200720c */ /* 0x000fe20003f46270 */
[----:B------:R1:W-:Y:S01]  /*0480*/  STL [R1+0x84], RZ ;  /* 0x000084ff01007387 */ /* 0x0003e20000100800 */
[----:B------:R-:W-:-:S03]  /*0490*/  IADD3 R2, R6, c[0x0][0x178], RZ ;  /* 0x00005e0006027a10 */ /* 0x000fc60007ffe0ff */
[----:B------:R1:W-:Y:S02]  /*04a0*/  STL [R1+0x88], RZ ;  /* 0x000088ff01007387 */ /* 0x0003e40000100800 */
[----:B------:R-:W-:Y:S02]  /*04b0*/  @P0 IADD3 R5, R5, 0x1, RZ ;  /* 0x0000000105050810 */ /* 0x000fe40007ffe0ff */
[----:B------:R1:W-:Y:S03]  /*04c0*/  STL [R1+0x8c], RZ ;  /* 0x00008cff01007387 */ /* 0x0003e60000100800 */
[----:B------:R-:W-:Y:S01]  /*04d0*/  IMAD.MOV.U32 R4, RZ, RZ, R5 ;  /* 0x000000ffff047224 */ /* 0x000fe200078e0005 */
[----:B------:R1:W-:Y:S01]  /*04e0*/  STL [R1+0x70], RZ ;  /* 0x000070ff01007387 */ /* 0x0003e20000100800 */
[----:B------:R-:W-:Y:S02]  /*04f0*/  SHF.R.S32.HI R5, RZ, 0x1f, R2 ;  /* 0x0000001fff057819 */ /* 0x000fe40000011402 */
[----:B------:R-:W-:Y:S01]  /*0500*/  @!P2 IMAD.MOV R4, RZ, RZ, -R4 ;  /* 0x000000ffff04a224 */ /* 0x000fe200078e0a04 */
[----:B------:R1:W-:Y:S01]  /*0510*/  STL [R1+0x74], RZ ;  /* 0x000074ff01007387 */ /* 0x0003e20000100800 */
[----:B------:R-:W-:-:S02]  /*0520*/  @!P1 LOP3.LUT R4, RZ, R0, RZ, 0x33, !PT ;  /* 0x00000000ff049212 */ /* 0x000fc400078e33ff */
[----:B------:R-:W-:Y:S01]  /*0530*/  LEA.HI R5, R5, R2, RZ, 0x9 ;  /* 0x0000000205057211 */ /* 0x000fe200078f48ff */
[----:B------:R1:W-:Y:S02]  /*0540*/  STL [R1+0x78], RZ ;  /* 0x000078ff01007387 */ /* 0x0003e40000100800 */
[----:B------:R-:W-:Y:S02]  /*0550*/  IMAD.SHL.U32 R2, R4, 0x8, RZ ;  /* 0x0000000804027824 */ /* 0x000fe400078e00ff */
[----:B------:R1:W-:Y:S01]  /*0560*/  STL [R1+0x7c], RZ ;  /* 0x00007cff01007387 */ /* 0x0003e20000100800 */
[----:B------:R-:W-:Y:S02]  /*0570*/  IMAD.MOV R4, RZ, RZ, -R4 ;  /* 0x000000ffff047224 */ /* 0x000fe400078e0a04 */
[----:B------:R-:W-:Y:S01]  /*0580*/  LEA.HI.SX32 R5, R5, -R2, 0x17 ;  /* 0x8000000205057211 */ /* 0x000fe200078fbaff */
[----:B------:R1:W-:Y:S01]  /*0590*/  STL [R1+0x60], RZ ;  /* 0x000060ff01007387 */ /* 0x0003e20000100800 */
[----:B------:R-:W-:-:S02]  /*05a0*/  IMAD R9, R0, R4, R3 ;  /* 0x0000000400097224 */ /* 0x000fc400078e0203 */
[----:B------:R-:W-:Y:S01]  /*05b0*/  IMNMX R10, R5, 0x8, PT ;  /* 0x00000008050a7817 */ /* 0x000fe20003800200 */
[----:B------:R1:W-:Y:S01]  /*05c0*/  STL [R1+0x64], RZ ;  /* 0x000064ff01007387 */ /* 0x0003e20000100800 */
[----:B------:R-:W-:Y:S02]  /*05d0*/  IMAD.MOV.U32 R4, RZ, RZ, RZ ;  /* 0x000000ffff047224 */ /* 0x000fe400078e00ff */
[-C--:B------:R-:W-:Y:S01]  /*05e0*/  IABS R8, R10.reuse ;  /* 0x0000000a00087213 */ /* 0x080fe20000000000 */
[----:B------:R1:W-:Y:S01]  /*05f0*/  STL [R1+0x68], RZ ;  /* 0x000068ff01007387 */ /* 0x0003e20000100800 */
[----:B------:R-:W-:Y:S02]  /*0600*/  IABS R0, R10 ;  /* 0x0000000a00007213 */ /* 0x000fe40000000000 */
[----:B------:R-:W2:Y:S01]  /*0610*/  I2F.RP R6, R8 ;  /* 0x0000000800067306 */ /* 0x000ea20000209400 */
[----:B------:R1:W-:Y:S04]  /*0620*/  STL [R1+0x6c], RZ ;  /* 0x00006cff01007387 */ /* 0x0003e80000100800 */
[----:B------:R1:W-:Y:S04]  /*0630*/  STL [R1+0x50], RZ ;  /* 0x000050ff01007387 */ /* 0x0003e80000100800 */
[----:B------:R1:W-:Y:S04]  /*0640*/  STL [R1+0x54], RZ ;  /* 0x000054ff01007387 */ /* 0x0003e80000100800 */
[----:B------:R1:W-:Y:S01]  /*0650*/  STL [R1+0x58], RZ ;  /* 0x000058ff01007387 */ /* 0x0003e20000100800 */
[----:B--2---:R-:W2:Y:S03]  /*0660*/  MUFU.RCP R6, R6 ;  /* 0x0000000600067308 */ /* 0x004ea60000001000 */
[----:B------:R1:W-:Y:S04]  /*0670*/  STL [R1+0x5c], RZ ;  /* 0x00005cff01007387 */ /* 0x0003e80000100800 */
[----:B------:R1:W-:Y:S04]  /*0680*/  STL [R1+0x40], RZ ;  /* 0x000040ff01007387 */ /* 0x0003e80000100800 */
[----:B------:R1:W-:Y:S04]  /*0690*/  STL [R1+0x44], RZ ;  /* 0x000044ff01007387 */ /* 0x0003e80000100800 */
[----:B------:R1:W-:Y:S01]  /*06a0*/  STL [R1+0x48], RZ ;  /* 0x000048ff01007387 */ /* 0x0003e20000100800 */
[----:B--2---:R-:W-:-:S03]  /*06b0*/  IADD3 R5, R6, 0xffffffe, RZ ;  /* 0x0ffffffe06057810 */ /* 0x004fc60007ffe0ff */
[----:B------:R1:W-:Y:S04]  /*06c0*/  STL [R1+0x4c], RZ ;  /* 0x00004cff01007387 */ /* 0x0003e80000100800 */
[----:B------:R1:W-:Y:S01]  /*06d0*/  STL [R1+0x30], RZ ;  /* 0x000030ff01007387 */ /* 0x0003e20000100800 */
[----:B------:R-:W2:Y:S03]  /*06e0*/  F2I.FTZ.U32.TRUNC.NTZ R5, R5 ;  /* 0x0000000500057305 */ /* 0x000ea6000021f000 */
[----:B------:R1:W-:Y:S04]  /*06f0*/  STL [R1+0x34], RZ ;  /* 0x000034ff01007387 */ /* 0x0003e80000100800 */
[----:B------:R1:W-:Y:S04]  /*0700*/  STL [R1+0x38], RZ ;  /* 0x000038ff01007387 */ /* 0x0003e80000100800 */
[----:B------:R1:W-:Y:S04]  /*0710*/  STL [R1+0x3c], RZ ;  /* 0x00003cff01007387 */ /* 0x0003e80000100800 */
[----:B------:R1:W-:Y:S01]  /*0720*/  STL [R1+0x20], RZ ;  /* 0x000020ff01007387 */ /* 0x0003e20000100800 */
[----:B--2---:R-:W-:-:S03]  /*0730*/  IMAD.MOV R7, RZ, RZ, -R5 ;  /* 0x000000ffff077224 */ /* 0x004fc600078e0a05 */
[----:B------:R1:W-:Y:S01]  /*0740*/  STL [R1+0x24], RZ ;  /* 0x000024ff01007387 */ /* 0x0003e20000100800 */
[----:B------:R-:W-:Y:S01]  /*0750*/  IMAD.MOV.U32 R3, RZ, RZ, R7 ;  /* 0x000000ffff037224 */ /* 0x000fe200078e0007 */
[----:B------:R-:W-:Y:S02]  /*0760*/  IABS R7, R9 ;  /* 0x0000000900077213 */ /* 0x000fe40000000000 */
[----:B------:R1:W-:Y:S01]  /*0770*/  STL [R1+0x28], RZ ;  /* 0x000028ff01007387 */ /* 0x0003e20000100800 */
[----:B------:R-:W-:-:S03]  /*0780*/  IMAD R3, R3, R8, RZ ;  /* 0x0000000803037224 */ /* 0x000fc600078e02ff */
[----:B------:R1:W-:Y:S01]  /*0790*/  STL [R1+0x2c], RZ ;  /* 0x00002cff01007387 */ /* 0x0003e20000100800 */
[----:B------:R-:W-:-:S03]  /*07a0*/  IMAD.HI.U32 R4, R5, R3, R4 ;  /* 0x0000000305047227 */ /* 0x000fc600078e0004 */
[----:B------:R1:W-:Y:S01]  /*07b0*/  STL [R1+0x10], RZ ;  /* 0x000010ff01007387 */ /* 0x0003e20000100800 */
[----:B------:R-:W-:Y:S02]  /*07c0*/  IMAD.MOV R3, RZ, RZ, -R0 ;  /* 0x000000ffff037224 */ /* 0x000fe400078e0a00 */
[----:B------:R-:W-:Y:S01]  /*07d0*/  IMAD.HI.U32 R0, R4, R7, RZ ;  /* 0x0000000704007227 */ /* 0x000fe200078e00ff */
[----:B------:R1:W-:Y:S01]  /*07e0*/  STL [R1+0x14], RZ ;  /* 0x000014ff01007387 */ /* 0x0003e20000100800 */
[----:B------:R-:W-:Y:S02]  /*07f0*/  CS2R R4, SRZ ;  /* 0x0000000000047805 */ /* 0x000fe4000001ff00 */
[----:B------:R-:W-:Y:S01]  /*0800*/  IMAD R3, R0, R3, R7 ;  /* 0x0000000300037224 */ /* 0x000fe200078e0207 */
[----:B------:R1:W-:Y:S01]  /*0810*/  STL [R1+0x18], RZ ;  /* 0x000018ff01007387 */ /* 0x0003e20000100800 */
[----:B------:R-:W-:-:S03]  /*0820*/  CS2R R6, SRZ ;  /* 0x0000000000067805 */ /* 0x000fc6000001ff00 */
[----:B------:R1:W-:Y:S01]  /*0830*/  STL [R1+0x1c], RZ ;  /* 0x00001cff01007387 */ /* 0x0003e20000100800 */
[----:B------:R-:W-:-:S03]  /*0840*/  ISETP.GT.U32.AND P1, PT, R8, R3, PT ;  /* 0x000000030800720c */ /* 0x000fc60003f24070 */
[----:B------:R1:W-:Y:S04]  /*0850*/  STL [R1], RZ ;  /* 0x000000ff01007387 */ /* 0x0003e80000100800 */
[----:B------:R1:W-:Y:S04]  /*0860*/  STL [R1+0x4], RZ ;  /* 0x000004ff01007387 */ /* 0x0003e80000100800 */
[----:B------:R1:W-:Y:S02]  /*0870*/  STL [R1+0x8], RZ ;  /* 0x000008ff01007387 */ /* 0x0003e40000100800 */
[----:B------:R-:W-:Y:S01]  /*0880*/  @!P1 IMAD.IADD R3, R3, 0x1, -R8 ;  /* 0x0000000103039824 */ /* 0x000fe200078e0a08 */
[----:B------:R-:W-:Y:S01]  /*0890*/  @!P1 IADD3 R0, R0, 0x1, RZ ;  /* 0x0000000100009810 */ /* 0x000fe20007ffe0ff */
[----:B------:R1:W-:Y:S01]  /*08a0*/  STL [R1+0xc], RZ ;  /* 0x00000cff01007387 */ /* 0x0003e20000100800 */
[----:B------:R-:W-:-:S02]  /*08b0*/  ISETP.NE.AND P1, PT, R10, RZ, PT ;  /* 0x000000ff0a00720c */ /* 0x000fc40003f25270 */
[----:B------:R-:W-:Y:S01]  /*08c0*/  ISETP.GE.U32.AND P0, PT, R3, R8, PT ;  /* 0x000000080300720c */ /* 0x000fe20003f06070 */
[----:B------:R1:W-:Y:S01]  /*08d0*/  STL [R1+0x100], RZ ;  /* 0x000100ff01007387 */ /* 0x0003e20000100800 */
[----:B------:R-:W-:-:S03]  /*08e0*/  LOP3.LUT R3, R9, R10, RZ, 0x3c, !PT ;  /* 0x0000000a09037212 */ /* 0x000fc600078e3cff */
[----:B------:R1:W-:Y:S01]  /*08f0*/  STL [R1+0x104], RZ ;  /* 0x000104ff01007387 */ /* 0x0003e20000100800 */
[----:B------:R-:W-:-:S03]  /*0900*/  ISETP.GE.AND P2, PT, R3, RZ, PT ;  /* 0x000000ff0300720c */ /* 0x000fc60003f46270 */
[----:B------:R1:W-:Y:S04]  /*0910*/  STL [R1+0x108], RZ ;  /* 0x000108ff01007387 */ /* 0x0003e80000100800 */
[----:B------:R1:W-:Y:S01]  /*0920*/  STL [R1+0x10c], RZ ;  /* 0x00010cff01007387 */ /* 0x0003e20000100800 */
[----:B------:R-:W-:Y:S02]  /*0930*/  @P0 IADD3 R0, R0, 0x1, RZ ;  /* 0x0000000100000810 */ /* 0x000fe40007ffe0ff */
[----:B------:R-:W-:Y:S01]  /*0940*/  ISETP.GE.AND P0, PT, R28, 0x80, PT ;  /* 0x000000801c00780c */ /* 0x000fe20003f06270 */
[----:B------:R1:W-:Y:S02]  /*0950*/  STL [R1+0x110], RZ ;  /* 0x000110ff01007387 */ /* 0x0003e40000100800 */
[----:B------:R-:W-:Y:S01]  /*0960*/  @!P2 IMAD.MOV R0, RZ, RZ, -R0 ;  /* 0x000000ffff00a224 */ /* 0x000fe200078e0a00 */
[----:B------:R-:W-:Y:S01]  /*0970*/  @!P1 LOP3.LUT R0, RZ, R10, RZ, 0x33, !PT ;  /* 0x0000000aff009212 */ /* 0x000fe200078e33ff */
[----:B------:R1:W-:Y:S04]  /*0980*/  STL [R1+0x114], RZ ;  /* 0x000114ff01007387 */ /* 0x0003e80000100800 */
[----:B------:R1:W-:Y:S01]  /*0990*/  STL [R1+0x118], RZ ;  /* 0x000118ff01007387 */ /* 0x0003e20000100800 */
[----:B------:R-:W-:-:S02]  /*09a0*/  IMAD.MOV R3, RZ, RZ, -R0 ;  /* 0x000000ffff037224 */ /* 0x000fc400078e0a00 */
[----:B------:R-:W-:Y:S01]  /*09b0*/  IMAD.SHL.U32 R0, R0, 0x200, RZ ;  /* 0x0000020000007824 */ /* 0x000fe200078e00ff */
[----:B------:R1:W-:Y:S01]  /*09c0*/  STL [R1+0x11c], RZ ;  /* 0x00011cff01007387 */ /* 0x0003e20000100800 */
[----:B------:R-:W-:Y:S02]  /*09d0*/  IMAD R3, R10, R3, R9 ;  /* 0x000000030a037224 */ /* 0x000fe400078e0209 */
[----:B------:R-:W-:Y:S01]  /*09e0*/  CS2R R8, SRZ ;  /* 0x0000000000087805 */ /* 0x000fe2000001ff00 */
[----:B------:R1:W-:Y:S01]  /*09f0*/  STL [R1+0x120], RZ ;  /* 0x000120ff01007387 */ /* 0x0003e20000100800 */
[----:B------:R-:W-:Y:S01]  /*0a00*/  IMAD.IADD R2, R2, 0x1, R3 ;  /* 0x0000000102027824 */ /* 0x000fe200078e0203 */
[C---:B0-----:R-:W-:Y:S01]  /*0a10*/  LOP3.LUT R3, R29.reuse, 0x1ff, RZ, 0xc0, !PT ;  /* 0x000001ff1d037812 */ /* 0x041fe200078ec0ff */
[----:B------:R-:W-:Y:S01]  /*0a20*/  CS2R R10, SRZ ;  /* 0x00000000000a7805 */ /* 0x000fe2000001ff00 */
[----:B------:R1:W-:Y:S01]  /*0a30*/  STL [R1+0x124], RZ ;  /* 0x000124ff01007387 */ /* 0x0003e20000100800 */
[----:B------:R-:W-:-:S02]  /*0a40*/  LOP3.LUT R29, R29, 0x180, RZ, 0xc0, !PT ;  /* 0x000001801d1d7812 */ /* 0x000fc400078ec0ff */
[----:B------:R-:W-:Y:S01]  /*0a50*/  IMAD R2, R2, 0x200, R3 ;  /* 0x0000020002027824 */ /* 0x000fe200078e0203 */
[----:B------:R1:W-:Y:S04]  /*0a60*/  STL [R1+0x128], RZ ;  /* 0x000128ff01007387 */ /* 0x0003e80000100800 */
        /* <DEDUP_REMOVED lines=142> */
[----:B------:R1:W-:Y:S04]  /*1350*/  STL [R1+0xd70], R0 ;  /* 0x000d700001007387 */ /* 0x0003e80000100800 */
[----:B------:R1:W-:Y:S04]  /*1360*/  STL [R1+0x15a8], R2 ;  /* 0x0015a80201007387 */ /* 0x0003e80000100800 */
        /* <DEDUP_REMOVED lines=14> */
[----:B------:R1:W-:Y:S01]  /*1450*/  STL [R1+0x97c], RZ ;  /* 0x00097cff01007387 */ /* 0x0003e20000100800 */
[----:B------:R-:W-:Y:S05]  /*1460*/  @!P0 BRA `(.L_x_0) ;  /* 0x00064e1000008947 */ /* 0x000fea0003800000 */
[----:B------:R-:W-:Y:S01]  /*1470*/  IMAD.MOV.U32 R27, RZ, RZ, R0 ;  /* 0x000000ffff1b7224 */ /* 0x000fe200078e0000 */
[----:B-1----:R-:W-:Y:S01]  /*1480*/  IABS R0, c[0x0][0x178] ;  /* 0x00005e0000007a13 */ /* 0x002fe20000000000 */
[----:B------:R-:W-:Y:S01]  /*1490*/  IMAD.MOV.U32 R26, RZ, RZ, R2 ;  /* 0x000000ffff1a7224 */ /* 0x000fe200078e0002 */
[----:B------:R-:W-:-:S02]  /*14a0*/  IABS R16, c[0x0][0x17c] ;  /* 0x00005f0000107a13 */ /* 0x000fc40000000000 */
[----:B------:R-:W0:Y:S01]  /*14b0*/  I2F.RP R6, R0 ;  /* 0x0000000000067306 */ /* 0x000e220000209400 */
[----:B------:R-:W-:-:S04]  /*14c0*/  LEA.HI R24, R29, R27, RZ, 0x19 ;  /* 0x0000001b1d187211 */ /* 0x000fc800078fc8ff */
[----:B------:R-:W-:Y:S02]  /*14d0*/  IABS R25, R24 ;  /* 0x0000001800197213 */ /* 0x000fe40000000000 */
[C---:B------:R-:W-:Y:S01]  /*14e0*/  IADD3 R12, R24.reuse, 0x1f4, RZ ;  /* 0x000001f4180c7810 */ /* 0x040fe20007ffe0ff */
[----:B------:R-:W1:Y:S01]  /*14f0*/  I2F.RP R7, R16 ;  /* 0x0000001000077306 */ /* 0x000e620000209400 */
[----:B------:R-:W-:Y:S02]  /*1500*/  IADD3 R10, R24, 0x1f8, RZ ;  /* 0x000001f8180a7810 */ /* 0x000fe40007ffe0ff */
[----:B------:R-:W-:Y:S02]  /*1510*/  IABS R8, R12 ;  /* 0x0000000c00087213 */ /* 0x000fe40000000000 */
[----:B------:R-:W-:Y:S02]  /*1520*/  IABS R11, R10 ;  /* 0x0000000a000b7213 */ /* 0x000fe40000000000 */
[----:B------:R-:W-:Y:S01]  /*1530*/  ISETP.GE.AND P4, PT, R10, RZ, PT ;  /* 0x000000ff0a00720c */ /* 0x000fe20003f86270 */
[----:B0-----:R-:W0:Y:S01]  /*1540*/  MUFU.RCP R6, R6 ;  /* 0x0000000600067308 */ /* 0x001e220000001000 */
[----:B------:R-:W-:-:S02]  /*1550*/  IADD3 R10, R24, 0x1f0, RZ ;  /* 0x000001f0180a7810 */ /* 0x000fc40007ffe0ff */
[----:B------:R-:W-:-:S05]  /*1560*/  ISETP.GE.AND P6, PT, R12, RZ, PT ;  /* 0x000000ff0c00720c */ /* 0x000fca0003fc6270 */
[----:B-1----:R-:W1:Y:S01]  /*1570*/  MUFU.RCP R7, R7 ;  /* 0x0000000700077308 */ /* 0x002e620000001000 */
[----:B0-----:R-:W-:Y:S02]  /*1580*/  IADD3 R4, R6, 0xffffffe, RZ ;  /* 0x0ffffffe06047810 */ /* 0x001fe40007ffe0ff */
[----:B------:R-:W-:-:S05]  /*1590*/  IABS R6, R26 ;  /* 0x0000001a00067213 */ /* 0x000fca0000000000 */
[----:B------:R0:W2:Y:S01]  /*15a0*/  F2I.FTZ.U32.TRUNC.NTZ R5, R4 ;  /* 0x0000000400057305 */ /* 0x0000a2000021f000 */
[----:B-1----:R-:W-:-:S07]  /*15b0*/  IADD3 R2, R7, 0xffffffe, RZ ;  /* 0x0ffffffe07027810 */ /* 0x002fce0007ffe0ff */
[----:B------:R1:W3:Y:S01]  /*15c0*/  F2I.FTZ.U32.TRUNC.NTZ R3, R2 ;  /* 0x0000000200037305 */ /* 0x0002e2000021f000 */
[----:B0-----:R-:W-:Y:S02]  /*15d0*/  IMAD.MOV.U32 R4, RZ, RZ, RZ ;  /* 0x000000ffff047224 */ /* 0x001fe400078e00ff */
[----:B--2---:R-:W-:Y:S02]  /*15e0*/  IMAD.MOV R9, RZ, RZ, -R5 ;  /* 0x000000ffff097224 */ /* 0x004fe400078e0a05 */
[----:B-1----:R-:W-:Y:S02]  /*15f0*/  IMAD.MOV.U32 R2, RZ, RZ, RZ ;  /* 0x000000ffff027224 */ /* 0x002fe400078e00ff */
[----:B------:R-:W-:-:S04]  /*1600*/  IMAD R9, R9, R0, RZ ;  /* 0x0000000009097224 */ /* 0x000fc800078e02ff */
[----:B------:R-:W-:Y:S01]  /*1610*/  IMAD.HI.U32 R5, R5, R9, R4 ;  /* 0x0000000905057227 */ /* 0x000fe200078e0004 */
[----:B------:R-:W-:-:S03]  /*1620*/  IADD3 R9, R24, 0x1fc, RZ ;  /* 0x000001fc18097810 */ /* 0x000fc60007ffe0ff */
[----:B---3--:R-:W-:Y:S02]  /*1630*/  IMAD.MOV R7, RZ, RZ, -R3 ;  /* 0x000000ffff077224 */ /* 0x008fe400078e0a03 */
[----:B------:R-:W-:-:S04]  /*1640*/  IMAD.HI.U32 R5, R5, R6, RZ ;  /* 0x0000000605057227 */ /* 0x000fc800078e00ff */
[----:B------:R-:W-:Y:S02]  /*1650*/  IMAD.MOV R5, RZ, RZ, -R5 ;  /* 0x000000ffff057224 */ /* 0x000fe400078e0a05 */
[----:B------:R-:W-:Y:S02]  /*1660*/  IMAD R7, R7, R16, RZ ;  /* 0x0000001007077224 */ /* 0x000fe400078e02ff */
[C---:B------:R-:W-:Y:S01]  /*1670*/  IMAD R13, R0.reuse, R5, R6 ;  /* 0x00000005000d7224 */ /* 0x040fe200078e0206 */
[----:B------:R-:W-:Y:S01]  /*1680*/  IABS R6, R9 ;  /* 0x0000000900067213 */ /* 0x000fe20000000000 */
[----:B------:R-:W-:Y:S01]  /*1690*/  IMAD.HI.U32 R3, R3, R7, R2 ;  /* 0x0000000703037227 */ /* 0x000fe200078e0002 */
[----:B------:R-:W-:Y:S02]  /*16a0*/  SHF.R.S32.HI R7, RZ, 0x1f, R28 ;  /* 0x0000001fff077819 */ /* 0x000fe4000001141c */
[----:B------:R-:W-:Y:S02]  /*16b0*/  ISETP.GT.U32.AND P0, PT, R0, R13, PT ;  /* 0x0000000d0000720c */ /* 0x000fe40003f04070 */
[----:B------:R-:W-:Y:S01]  /*16c0*/  LEA.HI R14, R7, R28, RZ, 0x7 ;  /* 0x0000001c070e7211 */ /* 0x000fe200078f38ff */
[----:B------:R-:W-:-:S04]  /*16d0*/  IMAD.HI.U32 R2, R3, R25, RZ ;  /* 0x0000001903027227 */ /* 0x000fc800078e00ff */
[----:B------:R-:W-:Y:S01]  /*16e0*/  IMAD.MOV R2, RZ, RZ, -R2 ;  /* 0x000000ffff027224 */ /* 0x000fe200078e0a02 */
[----:B------:R0:W-:Y:S01]  /*16f0*/  STL [R1+0x2c4], R14 ;  /* 0x0002c40e01007387 */ /* 0x0001e20000100800 */
[----:B------:R-:W-:-:S04]  /*1700*/  IMAD.HI.U32 R5, R3, R8, RZ ;  /* 0x0000000803057227 */ /* 0x000fc800078e00ff */
[C---:B------:R-:W-:Y:S02]  /*1710*/  IMAD R25, R16.reuse, R2, R25 ;  /* 0x0000000210197224 */ /* 0x040fe400078e0219 */
[----:B------:R-:W-:Y:S01]  /*1720*/  @!P0 IMAD.IADD R13, R13, 0x1, -R0 ;  /* 0x000000010d0d8824 */ /* 0x000fe200078e0a00 */
[----:B------:R-:W-:Y:S01]  /*1730*/  ISETP.GE.AND P0, PT, R9, RZ, PT ;  /* 0x000000ff0900720c */ /* 0x000fe20003f06270 */
[----:B------:R-:W-:Y:S01]  /*1740*/  IMAD.HI.U32 R2, R3, R6, RZ ;  /* 0x0000000603027227 */ /* 0x000fe200078e00ff */
[----:B------:R-:W-:Y:S02]  /*1750*/  ISETP.GT.U32.AND P2, PT, R16, R25, PT ;  /* 0x000000191000720c */ /* 0x000fe40003f44070 */
[----:B------:R-:W-:Y:S01]  /*1760*/  ISETP.GT.U32.AND P1, PT, R0, R13, PT ;  /* 0x0000000d0000720c */ /* 0x000fe20003f24070 */
[----:B------:R-:W-:Y:S01]  /*1770*/  IMAD.MOV R7, RZ, RZ, -R2 ;  /* 0x000000ffff077224 */ /* 0x000fe200078e0a02 */
[----:B0-----:R-:W-:Y:S01]  /*1780*/  IADD3 R14, R24, 0x1ec, RZ ;  /* 0x000001ec180e7810 */ /* 0x001fe20007ffe0ff */
[----:B------:R-:W-:-:S02]  /*1790*/  IMAD.MOV R9, RZ, RZ, -R5 ;  /* 0x000000ffff097224 */ /* 0x000fc400078e0a05 */
[----:B------:R-:W-:Y:S01]  /*17a0*/  IMAD R5, R16, R7, R6 ;  /* 0x0000000710057224 */ /* 0x000fe200078e0206 */
[----:B------:R-:W-:Y:S01]  /*17b0*/  IADD3 R6, R24, 0x1e4, RZ ;  /* 0x000001e418067810 */ /* 0x000fe20007ffe0ff */
[----:B------:R-:W-:-:S04]  /*17c0*/  IMAD.HI.U32 R4, R3, R11, RZ ;  /* 0x0000000b03047227 */ /* 0x000fc800078e00ff */
[----:B------:R-:W-:Y:S01]  /*17d0*/  @!P2 IMAD.IADD R25, R25, 0x1, -R16 ;  /* 0x000000011919a824 */ /* 0x000fe200078e0a10 */
[----:B------:R-:W-:Y:S01]  /*17e0*/  ISETP.GE.AND P2, PT, R24, RZ, PT ;  /* 0x000000ff1800720c */ /* 0x000fe20003f46270 */
[----:B------:R-:W-:Y:S01]  /*17f0*/  @!P1 IMAD.IADD R13, R13, 0x1, -R0 ;  /* 0x000000010d0d9824 */ /* 0x000fe200078e0a00 */
[C---:B------:R-:W-:Y:S01]  /*1800*/  ISETP.GT.U32.AND P1, PT, R16.reuse, R5, PT ;  /* 0x000000051000720c */ /* 0x040fe20003f24070 */
[C---:B------:R-:W-:Y:S01]  /*1810*/  IMAD R7, R16.reuse, R9, R8 ;  /* 0x0000000910077224 */ /* 0x040fe200078e0208 */
[----:B------:R-:W-:Y:S01]  /*1820*/  ISETP.GT.U32.AND P3, PT, R16, R25, PT ;  /* 0x000000191000720c */ /* 0x000fe20003f64070 */
[----:B------:R-:W-:Y:S01]  /*1830*/  IMAD.MOV R4, RZ, RZ, -R4 ;  /* 0x000000ffff047224 */ /* 0x000fe200078e0a04 */
[----:B------:R0:W-:Y:S01]  /*1840*/  STL [R1+0x2c0], R13 ;  /* 0x0002c00d01007387 */ /* 0x0001e20000100800 */
[----:B------:R-:W-:Y:S02]  /*1850*/  IADD3 R8, R24, 0x1e8, RZ ;  /* 0x000001e818087810 */ /* 0x000fe40007ffe0ff */
[----:B------:R-:W-:Y:S01]  /*1860*/  IMAD R11, R16, R4, R11 ;  /* 0x00000004100b7224 */ /* 0x000fe200078e020b */
[----:B------:R-:W-:-:S02]  /*1870*/  IABS R4, R6 ;  /* 0x0000000600047213 */ /* 0x000fc40000000000 */
[----:B------:R-:W-:Y:S02]  /*1880*/  IABS R2, R8 ;  /* 0x0000000800027213 */ /* 0x000fe40000000000 */
[C---:B------:R-:W-:Y:S01]  /*1890*/  ISETP.GT.U32.AND P5, PT, R16.reuse, R11, PT ;  /* 0x0000000b1000720c */ /* 0x040fe20003fa4070 */
[--C-:B------:R-:W-:Y:S01]  /*18a0*/  @!P1 IMAD.IADD R5, R5, 0x1, -R16.reuse ;  /* 0x0000000105059824 */ /* 0x100fe200078e0a10 */
[----:B0-----:R-:W-:Y:S01]  /*18b0*/  IABS R13, R10 ;  /* 0x0000000a000d7213 */ /* 0x001fe20000000000 */
[----:B------:R-:W-:Y:S01]  /*18c0*/  @!P3 IMAD.IADD R25, R25, 0x1, -R16 ;  /* 0x000000011919b824 */ /* 0x000fe200078e0a10 */
[C---:B------:R-:W-:Y:S02]  /*18d0*/  ISETP.GT.U32.AND P1, PT, R16.reuse, R7, PT ;  /* 0x000000071000720c */ /* 0x040fe40003f24070 */
[----:B------:R-:W-:Y:S01]  /*18e0*/  ISETP.GT.U32.AND P3, PT, R16, R5, PT ;  /* 0x000000051000720c */ /* 0x000fe20003f64070 */
[----:B------:R-:W-:Y:S01]  /*18f0*/  IMAD.HI.U32 R0, R3, R13, RZ ;  /* 0x0000000d03007227 */ /* 0x000fe200078e00ff */
[----:B------:R-:W-:-:S03]  /*1900*/  IABS R9, R14 ;  /* 0x0000000e00097213 */ /* 0x000fc60000000000 */
[----:B------:R-:W-:Y:S02]  /*1910*/  IMAD.MOV R0, RZ, RZ, -R0 ;  /* 0x000000ffff007224 */ /* 0x000fe400078e0a00 */
[--C-:B------:R-:W-:Y:S02]  /*1920*/  @!P5 IMAD.IADD R11, R11, 0x1, -R16.reuse ;  /* 0x000000010b0bd824 */ /* 0x100fe400078e0a10 */
[C---:B------:R-:W-:Y:S02]  /*1930*/  IMAD R13, R16.reuse, R0, R13 ;  /* 0x00000000100d7224 */ /* 0x040fe400078e020d */
[--C-:B------:R-:W-:Y:S01]  /*1940*/  @!P1 IMAD.IADD R7, R7, 0x1, -R16.reuse ;  /* 0x0000000107079824 */ /* 0x100fe200078e0a10 */
[C---:B------:R-:W-:Y:S01]  /*1950*/  ISETP.GT.U32.AND P5, PT, R16.reuse, R11, PT ;  /* 0x0000000b1000720c */ /* 0x040fe20003fa4070 */
[----:B------:R-:W-:Y:S01]  /*1960*/  @!P3 IMAD.IADD R5, R5, 0x1, -R16 ;  /* 0x000000010505b824 */ /* 0x000fe200078e0a10 */
[C---:B------:R-:W-:Y:S01]  /*1970*/  ISETP.GT.U32.AND P3, PT, R16.reuse, R13, PT ;  /* 0x0000000d1000720c */ /* 0x040fe20003f64070 */
[----:B------:R-:W-:Y:S01]  /*1980*/  @!P2 IMAD.MOV R25, RZ, RZ, -R25 ;  /* 0x000000ffff19a224 */ /* 0x000fe200078e0a19 */
[----:B------:R-:W-:Y:S01]  /*1990*/  ISETP.GT.U32.AND P1, PT, R16, R7, PT ;  /* 0x000000071000720c */ /* 0x000fe20003f24070 */
[----:B------:R-:W-:Y:S01]  /*19a0*/  IMAD.MOV.U32 R0, RZ, RZ, R4 ;  /* 0x000000ffff007224 */ /* 0x000fe200078e0004 */
[----:B------:R-:W-:Y:S01]  /*19b0*/  ISETP.GE.AND P2, PT, R10, RZ, PT ;  /* 0x000000ff0a00720c */ /* 0x000fe20003f46270 */
[----:B------:R-:W-:-:S04]  /*19c0*/  IMAD.HI.U32 R10, R3, R2, RZ ;  /* 0x00000002030a7227 */ /* 0x000fc800078e00ff */
[----:B------:R-:W-:-:S04]  /*19d0*/  IMAD.HI.U32 R4, R3, R9, RZ ;  /* 0x0000000903047227 */ /* 0x000fc800078e00ff */
[----:B------:R-:W-:-:S04]  /*19e0*/  IMAD.HI.U32 R12, R3, R0, RZ ;  /* 0x00000000030c7227 */ /* 0x000fc800078e00ff */
[----:B------:R-:W-:Y:S01]  /*19f0*/  IMAD.MOV R15, RZ, RZ, -R10 ;  /* 0x000000ffff0f7224 */ /* 0x000fe200078e0a0a */
[----:B------:R-:W-:Y:S01]  /*1a00*/  IADD3 R10, R24, 0x1e0, RZ ;  /* 0x000001e0180a7810 */ /* 0x000fe20007ffe0ff */
[----:B------:R-:W-:Y:S02]  /*1a10*/  @!P3 IMAD.IADD R13, R13, 0x1, -R16 ;  /* 0x000000010d0db824 */ /* 0x000fe400078e0a10 */
[----:B------:R-:W-:Y:S02]  /*1a20*/  IMAD.MOV R4, RZ, RZ, -R4 ;  /* 0x000000ffff047224 */ /* 0x000fe400078e0a04 */
[----:B------:R-:W-:Y:S01]  /*1a30*/  IMAD.MOV R17, RZ, RZ, -R12 ;  /* 0x000000ffff117224 */ /* 0x000fe200078e0a0c */
[C---:B------:R-:W-:Y:S01]  /*1a40*/  ISETP.GT.U32.AND P3, PT, R16.reuse, R13, PT ;  /* 0x0000000d1000720c */ /* 0x040fe20003f64070 */
[----:B------:R-:W-:Y:S02]  /*1a50*/  IMAD R2, R16, R15, R2 ;  /* 0x0000000f10027224 */ /* 0x000fe400078e0202 */
[----:B------:R-:W-:-:S02]  /*1a60*/  @!P1 IMAD.IADD R7, R7, 0x1, -R16 ;  /* 0x0000000107079824 */ /* 0x000fc400078e0a10 */
[----:B------:R-:W-:Y:S01]  /*1a70*/  IMAD.MOV.U32 R18, RZ, RZ, R5 ;  /* 0x000000ffff127224 */ /* 0x000fe200078e0005 */
[C---:B------:R-:W-:Y:S01]  /*1a80*/  ISETP.GT.U32.AND P1, PT, R16.reuse, R2, PT ;  /* 0x000000021000720c */ /* 0x040fe20003f24070 */
[C---:B------:R-:W-:Y:S01]  /*1a90*/  IMAD R9, R16.reuse, R4, R9 ;  /* 0x0000000410097224 */ /* 0x040fe200078e0209 */
[----:B------:R-:W-:Y:S01]  /*1aa0*/  IABS R4, R10 ;  /* 0x0000000a00047213 */ /* 0x000fe20000000000 */
[----:B------:R-:W-:Y:S02]  /*1ab0*/  IMAD R5, R16, R17, R0 ;  /* 0x0000001110057224 */ /* 0x000fe400078e0200 */
[----:B------:R-:W-:Y:S02]  /*1ac0*/  IMAD.MOV.U32 R12, RZ, RZ, R7 ;  /* 0x000000ffff0c7224 */ /* 0x000fe400078e0007 */
[----:B------:R-:W-:Y:S01]  /*1ad0*/  @!P5 IMAD.IADD R11, R11, 0x1, -R16 ;  /* 0x000000010b0bd824 */ /* 0x000fe200078e0a10 */
[----:B------:R-:W-:Y:S01]  /*1ae0*/  ISETP.GE.AND P5, PT, R14, RZ, PT ;  /* 0x000000ff0e00720c */ /* 0x000fe20003fa6270 */
[----:B------:R-:W-:Y:S01]  /*1af0*/  @!P0 IMAD.MOV R18, RZ, RZ, -R18 ;  /* 0x000000ffff128224 */ /* 0x000fe200078e0a12 */
[C---:B------:R-:W-:Y:S01]  /*1b00*/  ISETP.GT.U32.AND P0, PT, R16.reuse, R9, PT ;  /* 0x000000091000720c */ /* 0x040fe20003f04070 */
[----:B------:R-:W-:Y:S01]  /*1b10*/  @!P6 IMAD.MOV R12, RZ, RZ, -R12 ;  /* 0x000000ffff0ce224 */ /* 0x000fe200078e0a0c */
[----:B------:R-:W-:Y:S01]  /*1b20*/  ISETP.GT.U32.AND P6, PT, R16, R5, PT ;  /* 0x000000051000720c */ /* 0x000fe20003fc4070 */
[----:B------:R-:W-:Y:S01]  /*1b30*/  IMAD.MOV.U32 R0, RZ, RZ, R11 ;  /* 0x000000ffff007224 */ /* 0x000fe200078e000b */
[----:B------:R-:W-:Y:S01]  /*1b40*/  STL [R1+0x10], R18 ;  /* 0x0000101201007387 */ /* 0x000fe20000100800 */
[----:B------:R-:W-:Y:S01]  /*1b50*/  @!P3 IMAD.IADD R13, R13, 0x1, -R16 ;  /* 0x000000010d0db824 */ /* 0x000fe200078e0a10 */
[----:B------:R-:W-:Y:S01]  /*1b60*/  ISETP.GE.AND P3, PT, R6, RZ, PT ;  /* 0x000000ff0600720c */ /* 0x000fe20003f66270 */
[----:B------:R-:W-:Y:S01]  /*1b70*/  @!P4 IMAD.MOV R0, RZ, RZ, -R0 ;  /* 0x000000ffff00c224 */ /* 0x000fe200078e0a00 */
[----:B------:R-:W-:Y:S01]  /*1b80*/  ISETP.GE.AND P4, PT, R8, RZ, PT ;  /* 0x000000ff0800720c */ /* 0x000fe20003f86270 */
[--C-:B------:R-:W-:Y:S01]  /*1b90*/  @!P1 IMAD.IADD R2, R2, 0x1, -R16.reuse ;  /* 0x0000000102029824 */ /* 0x100fe200078e0a10 */
[----:B------:R-:W-:Y:S01]  /*1ba0*/  IADD3 R8, R24, 0x1dc, RZ ;  /* 0x000001dc18087810 */ /* 0x000fe20007ffe0ff */
[----:B------:R-:W-:Y:S01]  /*1bb0*/  IMAD.MOV.U32 R11, RZ, RZ, R13 ;  /* 0x000000ffff0b7224 */ /* 0x000fe200078e000d */
[----:B------:R0:W-:Y:S01]  /*1bc0*/  STL [R1+0xc], R0 ;  /* 0x00000c0001007387 */ /* 0x0001e20000100800 */
[--C-:B------:R-:W-:Y:S01]  /*1bd0*/  @!P0 IMAD.IADD R9, R9, 0x1, -R16.reuse ;  /* 0x0000000109098824 */ /* 0x100fe200078e0a10 */
[----:B------:R-:W-:Y:S01]  /*1be0*/  IABS R14, R8 ;  /* 0x00000008000e7213 */ /* 0x000fe20000000000 */
[----:B------:R-:W-:Y:S01]  /*1bf0*/  @!P6 IMAD.IADD R5, R5, 0x1, -R16 ;  /* 0x000000010505e824 */ /* 0x000fe200078e0a10 */
[C---:B------:R-:W-:Y:S01]  /*1c00*/  ISETP.GT.U32.AND P6, PT, R16.reuse, R2, PT ;  /* 0x000000021000720c */ /* 0x040fe20003fc4070 */
[----:B------:R-:W-:Y:S01]  /*1c10*/  @!P2 IMAD.MOV R11, RZ, RZ, -R11 ;  /* 0x000000ffff0ba224 */ /* 0x000fe200078e0a0b */
[----:B------:R1:W-:Y:S01]  /*1c20*/  STL [R1+0x8], R12 ;  /* 0x0000080c01007387 */ /* 0x0003e20000100800 */
[----:B------:R-:W-:-:S02]  /*1c30*/  ISETP.GT.U32.AND P1, PT, R16, R9, PT ;  /* 0x000000091000720c */ /* 0x000fc40003f24070 */
[----:B------:R-:W-:Y:S01]  /*1c40*/  ISETP.GT.U32.AND P2, PT, R16, R5, PT ;  /* 0x000000051000720c */ /* 0x000fe20003f44070 */
[C---:B0-----:R-:W-:Y:S01]  /*1c50*/  IMAD.HI.U32 R0, R3.reuse, R4, RZ ;  /* 0x0000000403007227 */ /* 0x041fe200078e00ff */
[----:B------:R0:W-:Y:S01]  /*1c60*/  STL [R1+0x4], R11 ;  /* 0x0000040b01007387 */ /* 0x0001e20000100800 */
[----:B------:R-:W-:Y:S02]  /*1c70*/  IADD3 R6, R24, 0x1d4, RZ ;  /* 0x000001d418067810 */ /* 0x000fe40007ffe0ff */
[----:B------:R-:W-:Y:S01]  /*1c80*/  IMAD.MOV R7, RZ, RZ, -R0 ;  /* 0x000000ffff077224 */ /* 0x000fe200078e0a00 */
[----:B------:R-:W-:Y:S01]  /*1c90*/  ISETP.GE.AND P0, PT, R10, RZ, PT ;  /* 0x000000ff0a00720c */ /* 0x000fe20003f06270 */
[----:B------:R-:W-:Y:S01]  /*1ca0*/  IMAD.HI.U32 R0, R3, R14, RZ ;  /* 0x0000000e03007227 */ /* 0x000fe200078e00ff */
[----:B-1----:R-:W-:-:S03]  /*1cb0*/  IABS R12, R6 ;  /* 0x00000006000c7213 */ /* 0x002fc60000000000 */
[----:B------:R-:W-:Y:S01]  /*1cc0*/  IMAD R7, R16, R7, R4 ;  /* 0x0000000710077224 */ /* 0x000fe200078e0204 */
[C---:B------:R-:W-:Y:S01]  /*1cd0*/  IADD3 R4, R24.reuse, 0x1d8, RZ ;  /* 0x000001d818047810 */ /* 0x040fe20007ffe0ff */
[----:B0-----:R-:W-:Y:S01]  /*1ce0*/  IMAD.MOV R11, RZ, RZ, -R0 ;  /* 0x000000ffff0b7224 */ /* 0x001fe200078e0a00 */
[----:B------:R-:W-:Y:S01]  /*1cf0*/  IADD3 R0, R24, 0x1d0, RZ ;  /* 0x000001d018007810 */ /* 0x000fe20007ffe0ff */
[----:B------:R-:W-:Y:S01]  /*1d00*/  @!P6 IMAD.IADD R2, R2, 0x1, -R16 ;  /* 0x000000010202e824 */ /* 0x000fe200078e0a10 */
[----:B------:R-:W-:Y:S01]  /*1d10*/  IABS R13, R4 ;  /* 0x00000004000d7213 */ /* 0x000fe20000000000 */
[C---:B------:R-:W-:Y:S01]  /*1d20*/  IMAD R14, R16.reuse, R11, R14 ;  /* 0x0000000b100e7224 */ /* 0x040fe200078e020e */
[----:B------:R-:W-:Y:S01]  /*1d30*/  IABS R11, R0 ;  /* 0x00000000000b7213 */ /* 0x000fe20000000000 */
[--C-:B------:R-:W-:Y:S01]  /*1d40*/  @!P1 IMAD.IADD R9, R9, 0x1, -R16.reuse ;  /* 0x0000000109099824 */ /* 0x100fe200078e0a10 */
[C---:B------:R-:W-:Y:S01]  /*1d50*/  ISETP.GT.U32.AND P1, PT, R16.reuse, R7, PT ;  /* 0x000000071000720c */ /* 0x040fe20003f24070 */
[----:B------:R-:W-:Y:S01]  /*1d60*/  @!P2 IMAD.IADD R5, R5, 0x1, -R16 ;  /* 0x000000010505a824 */ /* 0x000fe200078e0a10 */
[----:B------:R-:W-:Y:S01]  /*1d70*/  ISETP.GT.U32.AND P6, PT, R16, R14, PT ;  /* 0x0000000e1000720c */ /* 0x000fe20003fc4070 */
[----:B------:R-:W-:Y:S01]  /*1d80*/  IMAD.HI.U32 R10, R3, R12, RZ ;  /* 0x0000000c030a7227 */ /* 0x000fe200078e00ff */
[----:B------:R-:W-:-:S03]  /*1d90*/  ISETP.GE.AND P2, PT, R8, RZ, PT ;  /* 0x000000ff0800720c */ /* 0x000fc60003f46270 */
[----:B------:R-:W-:-:S04]  /*1da0*/  IMAD.HI.U32 R8, R3, R13, RZ ;  /* 0x0000000d03087227 */ /* 0x000fc800078e00ff */
[----:B------:R-:W-:Y:S02]  /*1db0*/  IMAD.MOV R8, RZ, RZ, -R8 ;  /* 0x000000ffff087224 */ /* 0x000fe400078e0a08 */
[--C-:B------:R-:W-:Y:S01]  /*1dc0*/  @!P1 IMAD.IADD R7, R7, 0x1, -R16.reuse ;  /* 0x0000000107079824 */ /* 0x100fe200078e0a10 */
[----:B------:R-:W-:Y:S01]  /*1dd0*/  ISETP.GE.AND P1, PT, R4, RZ, PT ;  /* 0x000000ff0400720c */ /* 0x000fe20003f26270 */
[----:B------:R-:W-:Y:S02]  /*1de0*/  @!P6 IMAD.IADD R14, R14, 0x1, -R16 ;  /* 0x000000010e0ee824 */ /* 0x000fe400078e0a10 */
[----:B------:R-:W-:Y:S02]  /*1df0*/  IMAD.MOV.U32 R15, RZ, RZ, R9 ;  /* 0x000000ffff0f7224 */ /* 0x000fe400078e0009 */
[----:B------:R-:W-:Y:S01]  /*1e00*/  IMAD.HI.U32 R4, R3, R11, RZ ;  /* 0x0000000b03047227 */ /* 0x000fe200078e00ff */
[----:B------:R-:W-:-:S03]  /*1e10*/  ISETP.GT.U32.AND P6, PT, R16, R14, PT ;  /* 0x0000000e1000720c */ /* 0x000fc60003fc4070 */
[----:B------:R-:W-:Y:S01]  /*1e20*/  IMAD.MOV R9, RZ, RZ, -R10 ;  /* 0x000000ffff097224 */ /* 0x000fe200078e0a0a */
[----:B------:R-:W-:Y:S01]  /*1e30*/  IADD3 R10, R24, 0x1cc, RZ ;  /* 0x000001cc180a7810 */ /* 0x000fe20007ffe0ff */
[C---:B------:R-:W-:Y:S02]  /*1e40*/  IMAD R13, R16.reuse, R8, R13 ;  /* 0x00000008100d7224 */ /* 0x040fe400078e020d */
[----:B------:R-:W-:Y:S01]  /*1e50*/  @!P5 IMAD.MOV R15, RZ, RZ, -R15 ;  /* 0x000000ffff0fd224 */ /* 0x000fe200078e0a0f */
[C---:B------:R-:W-:Y:S01]  /*1e60*/  ISETP.GT.U32.AND P5, PT, R16.reuse, R7, PT ;  /* 0x000000071000720c */ /* 0x040fe20003fa4070 */
[----:B------:R-:W-:Y:S02]  /*1e70*/  IMAD.MOV R4, RZ, RZ, -R4 ;  /* 0x000000ffff047224 */ /* 0x000fe400078e0a04 */
[C---:B------:R-:W-:Y:S01]  /*1e80*/  IMAD R12, R16.reuse, R9, R12 ;  /* 0x00000009100c7224 */ /* 0x040fe200078e020c */
[----:B------:R-:W-:Y:S01]  /*1e90*/  STL [R1], R15 ;  /* 0x0000000f01007387 */ /* 0x000fe20000100800 */
[----:B------:R-:W-:Y:S01]  /*1ea0*/  @!P4 IMAD.MOV R2, RZ, RZ, -R2 ;  /* 0x000000ffff02c224 */ /* 0x000fe200078e0a02 */
[C---:B------:R-:W-:Y:S01]  /*1eb0*/  ISETP.GT.U32.AND P4, PT, R16.reuse, R13, PT ;  /* 0x0000000d1000720c */ /* 0x040fe20003f84070 */
[----:B------:R-:W-:-:S02]  /*1ec0*/  IMAD R11, R16, R4, R11 ;  /* 0x00000004100b7224 */ /* 0x000fc400078e020b */
[----:B------:R-:W-:Y:S01]  /*1ed0*/  @!P3 IMAD.MOV R5, RZ, RZ, -R5 ;  /* 0x000000ffff05b224 */ /* 0x000fe200078e0a05 */
[----:B------:R-:W-:Y:S01]  /*1ee0*/  ISETP.GT.U32.AND P3, PT, R16, R12, PT ;  /* 0x0000000c1000720c */ /* 0x000fe20003f64070 */
[--C-:B------:R-:W-:Y:S01]  /*1ef0*/  @!P6 IMAD.IADD R14, R14, 0x1, -R16.reuse ;  /* 0x000000010e0ee824 */ /* 0x100fe200078e0a10 */
[----:B------:R-:W-:Y:S01]  /*1f00*/  ISETP.GT.U32.AND P6, PT, R16, R11, PT ;  /* 0x0000000b1000720c */ /* 0x000fe20003fc4070 */
[--C-:B------:R-:W-:Y:S01]  /*1f10*/  @!P5 IMAD.IADD R7, R7, 0x1, -R16.reuse ;  /* 0x000000010707d824 */ /* 0x100fe200078e0a10 */
[----:B------:R-:W-:Y:S01]  /*1f20*/  ISETP.GE.AND P5, PT, R6, RZ, PT ;  /* 0x000000ff0600720c */ /* 0x000fe20003fa6270 */
[----:B------:R0:W-:Y:S01]  /*1f30*/  STL [R1+0x74], R5 ;  /* 0x0000740501007387 */ /* 0x0001e20000100800 */
[----:B------:R-:W-:Y:S01]  /*1f40*/  IADD3 R6, R24, 0x1c8, RZ ;  /* 0x000001c818067810 */ /* 0x000fe20007ffe0ff */
[----:B------:R-:W-:Y:S02]  /*1f50*/  IMAD.MOV.U32 R8, RZ, RZ, R7 ;  /* 0x000000ffff087224 */ /* 0x000fe400078e0007 */
[----:B------:R-:W-:Y:S01]  /*1f60*/  @!P4 IMAD.IADD R13, R13, 0x1, -R16 ;  /* 0x000000010d0dc824 */ /* 0x000fe200078e0a10 */
[----:B------:R-:W-:Y:S01]  /*1f70*/  IABS R9, R6 ;  /* 0x0000000600097213 */ /* 0x000fe20000000000 */
[----:B------:R-:W-:Y:S01]  /*1f80*/  @!P0 IMAD.MOV R8, RZ, RZ, -R8 ;  /* 0x000000ffff088224 */ /* 0x000fe200078e0a08 */
[----:B------:R-:W-:Y:S01]  /*1f90*/  ISETP.GE.AND P4, PT, R0, RZ, PT ;  /* 0x000000ff0000720c */ /* 0x000fe20003f86270 */
[--C-:B------:R-:W-:Y:S01]  /*1fa0*/  @!P3 IMAD.IADD R12, R12, 0x1, -R16.reuse ;  /* 0x000000010c0cb824 */ /* 0x100fe200078e0a10 */
[C---:B------:R-:W-:Y:S01]  /*1fb0*/  ISETP.GT.U32.AND P3, PT, R16.reuse, R13, PT ;  /* 0x0000000d1000720c */ /* 0x040fe20003f64070 */
[----:B------:R-:W-:Y:S01]  /*1fc0*/  @!P6 IMAD.IADD R11, R11, 0x1, -R16 ;  /* 0x000000010b0be824 */ /* 0x000fe200078e0a10 */
[----:B0-----:R-:W-:Y:S01]  /*1fd0*/  IABS R5, R10 ;  /* 0x0000000a00057213 */ /* 0x001fe20000000000 */
[C---:B------:R-:W-:Y:S01]  /*1fe0*/  IMAD.HI.U32 R7, R3.reuse, R9, RZ ;  /* 0x0000000903077227 */ /* 0x040fe200078e00ff */
[C---:B------:R-:W-:Y:S01]  /*1ff0*/  ISETP.GT.U32.AND P6, PT, R16.reuse, R12, PT ;  /* 0x0000000c1000720c */ /* 0x040fe20003fc4070 */
[----:B------:R0:W-:Y:S01]  /*2000*/  STL [R1+0x78], R8 ;  /* 0x0000780801007387 */ /* 0x0001e20000100800 */
[----:B------:R-:W-:Y:S01]  /*2010*/  ISETP.GT.U32.AND P0, PT, R16, R11, PT ;  /* 0x0000000b1000720c */ /* 0x000fe20003f04070 */
[----:B------:R-:W-:Y:S01]  /*2020*/  IMAD.HI.U32 R4, R3, R5, RZ ;  /* 0x0000000503047227 */ /* 0x000fe200078e00ff */
[----:B------:R-:W-:-:S03]  /*2030*/  IADD3 R0, R24, 0x1c4, RZ ;  /* 0x000001c418007810 */ /* 0x000fc60007ffe0ff */
[----:B------:R-:W-:Y:S01]  /*2040*/  IMAD.MOV R4, RZ, RZ, -R4 ;  /* 0x000000ffff047224 */ /* 0x000fe200078e0a04 */
[----:B------:R-:W-:Y:S01]  /*2050*/  IABS R15, R0 ;  /* 0x00000000000f7213 */ /* 0x000fe20000000000 */
[----:B------:R-:W-:Y:S02]  /*2060*/  IMAD.MOV R7, RZ, RZ, -R7 ;  /* 0x000000ffff077224 */ /* 0x000fe400078e0a07 */
[----:B------:R-:W-:Y:S01]  /*2070*/  IMAD R5, R16, R4, R5 ;  /* 0x0000000410057224 */ /* 0x000fe200078e0205 */
[----:B------:R-:W-:Y:S01]  /*2080*/  IADD3 R4, R24, 0x1c0, RZ ;  /* 0x000001c018047810 */ /* 0x000fe20007ffe0ff */
[--C-:B------:R-:W-:Y:S02]  /*2090*/  @!P3 IMAD.IADD R13, R13, 0x1, -R16.reuse ;  /* 0x000000010d0db824 */ /* 0x100fe400078e0a10 */
[C---:B------:R-:W-:Y:S01]  /*20a0*/  IMAD R9, R16.reuse, R7, R9 ;  /* 0x0000000710097224 */ /* 0x040fe200078e0209 */
[----:B------:R-:W-:Y:S01]  /*20b0*/  ISETP.GT.U32.AND P3, PT, R16, R5, PT ;  /* 0x000000051000720c */ /* 0x000fe20003f64070 */
[----:B------:R-:W-:Y:S01]  /*20c0*/  @!P6 IMAD.IADD R12, R12, 0x1, -R16 ;  /* 0x000000010c0ce824 */ /* 0x000fe200078e0a10 */
[----:B0-----:R-:W-:Y:S01]  /*20d0*/  IABS R8, R4 ;  /* 0x0000000400087213 */ /* 0x001fe20000000000 */
[----:B------:R-:W-:Y:S01]  /*20e0*/  IMAD.HI.U32 R18, R3, R15, RZ ;  /* 0x0000000f03127227 */ /* 0x000fe200078e00ff */
[----:B------:R-:W-:-:S02]  /*20f0*/  ISETP.GT.U32.AND P6, PT, R16, R9, PT ;  /* 0x000000091000720c */ /* 0x000fc40003fc4070 */
[----:B------:R-:W-:Y:S01]  /*2100*/  IADD3 R7, R24, 0x1bc, RZ ;  /* 0x000001bc18077810 */ /* 0x000fe20007ffe0ff */
[----:B------:R-:W-:Y:S01]  /*2110*/  @!P0 IMAD.IADD R11, R11, 0x1, -R16 ;  /* 0x000000010b0b8824 */ /* 0x000fe200078e0a10 */
[----:B------:R-:W-:Y:S01]  /*2120*/  ISETP.GE.AND P0, PT, R10, RZ, PT ;  /* 0x000000ff0a00720c */ /* 0x000fe20003f06270 */
[----:B------:R-:W-:Y:S01]  /*2130*/  IMAD.MOV R18, RZ, RZ, -R18 ;  /* 0x000000ffff127224 */ /* 0x000fe200078e0a12 */
[----:B------:R-:W-:Y:S01]  /*2140*/  IABS R17, R7 ;  /* 0x0000000700117213 */ /* 0x000fe20000000000 */
[----:B------:R-:W-:-:S04]  /*2150*/  IMAD.HI.U32 R10, R3, R8, RZ ;  /* 0x00000008030a7227 */ /* 0x000fc800078e00ff */
[--C-:B------:R-:W-:Y:S01]  /*2160*/  @!P3 IMAD.IADD R5, R5, 0x1, -R16.reuse ;  /* 0x000000010505b824 */ /* 0x100fe200078e0a10 */
[----:B------:R-:W-:Y:S01]  /*2170*/  ISETP.GE.AND P3, PT, R6, RZ, PT ;  /* 0x000000ff0600720c */ /* 0x000fe20003f66270 */
[----:B------:R-:W-:Y:S02]  /*2180*/  @!P6 IMAD.IADD R9, R9, 0x1, -R16 ;  /* 0x000000010909e824 */ /* 0x000fe400078e0a10 */
[----:B------:R-:W-:Y:S01]  /*2190*/  IMAD.MOV.U32 R19, RZ, RZ, R13 ;  /* 0x000000ffff137224 */ /* 0x000fe200078e000d */
[C---:B------:R-:W-:Y:S01]  /*21a0*/  ISETP.GT.U32.AND P6, PT, R16.reuse, R5, PT ;  /* 0x000000051000720c */ /* 0x040fe20003fc4070 */
[----:B------:R-:W-:Y:S02]  /*21b0*/  IMAD.MOV.U32 R13, RZ, RZ, R12 ;  /* 0x000000ffff0d7224 */ /* 0x000fe400078e000c */
[----:B------:R-:W-:Y:S02]  /*21c0*/  IMAD R6, R16, R18, R15 ;  /* 0x0000001210067224 */ /* 0x000fe400078e020f */
[----:B------:R-:W-:-:S02]  /*21d0*/  IMAD.MOV R10, RZ, RZ, -R10 ;  /* 0x000000ffff0a7224 */ /* 0x000fc400078e0a0a */
[----:B------:R-:W-:Y:S01]  /*21e0*/  @!P5 IMAD.MOV R13, RZ, RZ, -R13 ;  /* 0x000000ffff0dd224 */ /* 0x000fe200078e0a0d */
[----:B------:R-:W-:Y:S01]  /*21f0*/  ISETP.GE.AND P5, PT, R0, RZ, PT ;  /* 0x000000ff0000720c */ /* 0x000fe20003fa6270 */
[----:B------:R-:W-:Y:S01]  /*2200*/  @!P1 IMAD.MOV R19, RZ, RZ, -R19 ;  /* 0x000000ffff139224 */ /* 0x000fe200078e0a13 */
[C---:B------:R-:W-:Y:S01]  /*2210*/  ISETP.GT.U32.AND P1, PT, R16.reuse, R6, PT ;  /* 0x000000061000720c */ /* 0x040fe20003f24070 */
[C---:B------:R-:W-:Y:S02]  /*2220*/  IMAD R0, R16.reuse, R10, R8 ;  /* 0x0000000a10007224 */ /* 0x040fe400078e0208 */
[----:B------:R-:W-:Y:S02]  /*2230*/  @!P6 IMAD.IADD R5, R5, 0x1, -R16 ;  /* 0x000000010505e824 */ /* 0x000fe400078e0a10 */
[----:B------:R-:W-:Y:S01]  /*2240*/  IMAD.MOV.U32 R12, RZ, RZ, R11 ;  /* 0x000000ffff0c7224 */ /* 0x000fe200078e000b */
[C---:B------:R-:W-:Y:S01]  /*2250*/  ISETP.GT.U32.AND P6, PT, R16.reuse, R0, PT ;  /* 0x000000001000720c */ /* 0x040fe20003fc4070 */
[----:B------:R-:W-:Y:S01]  /*2260*/  @!P2 IMAD.MOV R14, RZ, RZ, -R14 ;  /* 0x000000ffff0ea224 */ /* 0x000fe200078e0a0e */
[----:B------:R-:W-:Y:S01]  /*2270*/  ISETP.GT.U32.AND P2, PT, R16, R9, PT ;  /* 0x000000091000720c */ /* 0x000fe20003f44070 */
[----:B------:R-:W-:Y:S01]  /*2280*/  @!P4 IMAD.MOV R12, RZ, RZ, -R12 ;  /* 0x000000ffff0cc224 */ /* 0x000fe200078e0a0c */
[----:B------:R-:W-:Y:S01]  /*2290*/  ISETP.GE.AND P4, PT, R4, RZ, PT ;  /* 0x000000ff0400720c */ /* 0x000fe20003f86270 */
[C---:B------:R-:W-:Y:S01]  /*22a0*/  IMAD.HI.U32 R11, R3.reuse, R17, RZ ;  /* 0x00000011030b7227 */ /* 0x040fe200078e00ff */
[----:B------:R-:W-:Y:S01]  /*22b0*/  IADD3 R4, R24, 0x1b8, RZ ;  /* 0x000001b818047810 */ /* 0x000fe20007ffe0ff */
[----:B------:R0:W-:Y:S02]  /*22c0*/  STL [R1+0x98], R14 ;  /* 0x0000980e01007387 */ /* 0x0001e40000100800 */
[----:B------:R-:W-:Y:S01]  /*22d0*/  IMAD.MOV R8, RZ, RZ, -R11 ;  /* 0x000000ffff087224 */ /* 0x000fe200078e0a0b */
[----:B------:R-:W-:Y:S01]  /*22e0*/  IABS R11, R4 ;  /* 0x00000004000b7213 */ /* 0x000fe20000000000 */
[--C-:B------:R-:W-:Y:S01]  /*22f0*/  @!P1 IMAD.IADD R6, R6, 0x1, -R16.reuse ;  /* 0x0000000106069824 */ /* 0x100fe200078e0a10 */
[----:B------:R-:W-:Y:S01]  /*2300*/  ISETP.GE.AND P1, PT, R4, RZ, PT ;  /* 0x000000ff0400720c */ /* 0x000fe20003f26270 */
[--C-:B------:R-:W-:Y:S01]  /*2310*/  @!P6 IMAD.IADD R0, R0, 0x1, -R16.reuse ;  /* 0x000000010000e824 */ /* 0x100fe200078e0a10 */
[----:B------:R-:W-:Y:S01]  /*2320*/  IADD3 R4, R24, 0x1b4, RZ ;  /* 0x000001b418047810 */ /* 0x000fe20007ffe0ff */
[----:B------:R-:W-:Y:S01]  /*2330*/  IMAD.MOV.U32 R10, RZ, RZ, R5 ;  /* 0x000000ffff0a7224 */ /* 0x000fe200078e0005 */
[C---:B------:R-:W-:Y:S01]  /*2340*/  ISETP.GT.U32.AND P6, PT, R16.reuse, R6, PT ;  /* 0x000000061000720c */ /* 0x040fe20003fc4070 */
[----:B------:R-:W-:Y:S01]  /*2350*/  IMAD.HI.U32 R5, R3, R11, RZ ;  /* 0x0000000b03057227 */ /* 0x000fe200078e00ff */
[----:B------:R-:W-:Y:S03]  /*2360*/  STL [R1+0xa8], R19 ;  /* 0x0000a81301007387 */ /* 0x000fe60000100800 */
[--C-:B------:R-:W-:Y:S01]  /*2370*/  @!P2 IMAD.IADD R9, R9, 0x1, -R16.reuse ;  /* 0x000000010909a824 */ /* 0x100fe200078e0a10 */
[----:B------:R-:W-:Y:S01]  /*2380*/  ISETP.GE.AND P2, PT, R7, RZ, PT ;  /* 0x000000ff0700720c */ /* 0x000fe20003f46270 */
[----:B------:R-:W-:Y:S01]  /*2390*/  IMAD R17, R16, R8, R17 ;  /* 0x0000000810117224 */ /* 0x000fe200078e0211 */
[----:B------:R-:W-:Y:S01]  /*23a0*/  IADD3 R7, R24, 0x1b0, RZ ;  /* 0x000001b018077810 */ /* 0x000fe20007ffe0ff */
[----:B------:R-:W-:Y:S01]  /*23b0*/  IMAD.MOV R5, RZ, RZ, -R5 ;  /* 0x000000ffff057224 */ /* 0x000fe200078e0a05 */
[----:B------:R-:W-:Y:S01]  /*23c0*/  STL [R1+0x1a8], R13 ;  /* 0x0001a80d01007387 */ /* 0x000fe20000100800 */
[----:B------:R-:W-:Y:S01]  /*23d0*/  @!P3 IMAD.MOV R9, RZ, RZ, -R9 ;  /* 0x000000ffff09b224 */ /* 0x000fe200078e0a09 */
[C---:B------:R-:W-:Y:S01]  /*23e0*/  ISETP.GT.U32.AND P3, PT, R16.reuse, R17, PT ;  /* 0x000000111000720c */ /* 0x040fe20003f64070 */
[----:B------:R-:W-:Y:S01]  /*23f0*/  IMAD R11, R16, R5, R11 ;  /* 0x00000005100b7224 */ /* 0x000fe200078e020b */
[----:B------:R1:W-:Y:S01]  /*2400*/  STL [R1+0x1ac], R12 ;  /* 0x0001ac0c01007387 */ /* 0x0003e20000100800 */
[----:B------:R-:W-:Y:S01]  /*2410*/  @!P6 IMAD.IADD R6, R6, 0x1, -R16 ;  /* 0x000000010606e824 */ /* 0x000fe200078e0a10 */
[----:B0-----:R-:W-:Y:S01]  /*2420*/  IABS R14, R7 ;  /* 0x00000007000e7213 */ /* 0x001fe20000000000 */
[----:B------:R-:W-:Y:S01]  /*2430*/  @!P0 IMAD.MOV R10, RZ, RZ, -R10 ;  /* 0x000000ffff0a8224 */ /* 0x000fe200078e0a0a */
[----:B------:R-:W-:-:S02]  /*2440*/  ISETP.GT.U32.AND P6, PT, R16, R11, PT ;  /* 0x0000000b1000720c */ /* 0x000fc40003fc4070 */
[----:B------:R-:W-:Y:S01]  /*2450*/  ISETP.GT.U32.AND P0, PT, R16, R0, PT ;  /* 0x000000001000720c */ /* 0x000fe20003f04070 */
[----:B------:R-:W-:Y:S01]  /*2460*/  IMAD.HI.U32 R5, R3, R14, RZ ;  /* 0x0000000e03057227 */ /* 0x000fe200078e00ff */
[----:B------:R-:W-:Y:S01]  /*2470*/  STL [R1+0x1b8], R10 ;  /* 0x0001b80a01007387 */ /* 0x000fe20000100800 */
[----:B------:R-:W-:Y:S02]  /*2480*/  IADD3 R8, R24, 0x1ac, RZ ;  /* 0x000001ac18087810 */ /* 0x000fe40007ffe0ff */
[----:B-1----:R-:W-:Y:S01]  /*2490*/  IABS R12, R4 ;  /* 0x00000004000c7213 */ /* 0x002fe20000000000 */
[--C-:B------:R-:W-:Y:S01]  /*24a0*/  @!P3 IMAD.IADD R17, R17, 0x1, -R16.reuse ;  /* 0x000000011111b824 */ /* 0x100fe200078e0a10 */
[----:B------:R0:W-:Y:S01]  /*24b0*/  STL [R1+0x1bc], R9 ;  /* 0x0001bc0901007387 */ /* 0x0001e20000100800 */
[----:B------:R-:W-:Y:S01]  /*24c0*/  IMAD.MOV R5, RZ, RZ, -R5 ;  /* 0x000000ffff057224 */ /* 0x000fe200078e0a05 */
[----:B------:R-:W-:Y:S02]  /*24d0*/  IABS R13, R8 ;  /* 0x00000008000d7213 */ /* 0x000fe40000000000 */
[--C-:B------:R-:W-:Y:S01]  /*24e0*/  @!P6 IMAD.IADD R11, R11, 0x1, -R16.reuse ;  /* 0x000000010b0be824 */ /* 0x100fe200078e0a10 */
[----:B------:R-:W-:Y:S01]  /*24f0*/  ISETP.GT.U32.AND P6, PT, R16, R17, PT ;  /* 0x000000111000720c */ /* 0x000fe20003fc4070 */
[----:B------:R-:W-:Y:S01]  /*2500*/  @!P0 IMAD.IADD R0, R0, 0x1, -R16 ;  /* 0x0000000100008824 */ /* 0x000fe200078e0a10 */
[----:B------:R-:W-:Y:S01]  /*2510*/  ISETP.GE.AND P0, PT, R4, RZ, PT ;  /* 0x000000ff0400720c */ /* 0x000fe20003f06270 */
[----:B------:R-:W-:Y:S01]  /*2520*/  IMAD R14, R16, R5, R14 ;  /* 0x00000005100e7224 */ /* 0x000fe200078e020e */
[----:B------:R-:W-:Y:S01]  /*2530*/  ISETP.GE.AND P3, PT, R7, RZ, PT ;  /* 0x000000ff0700720c */ /* 0x000fe20003f66270 */
[----:B0-----:R-:W-:-:S04]  /*2540*/  IMAD.HI.U32 R9, R3, R12, RZ ;  /* 0x0000000c03097227 */ /* 0x001fc800078e00ff */
[----:B------:R-:W-:Y:S02]  /*2550*/  IMAD.MOV R9, RZ, RZ, -R9 ;  /* 0x000000ffff097224 */ /* 0x000fe400078e0a09 */
[----:B------:R-:W-:Y:S01]  /*2560*/  IMAD.MOV.U32 R5, RZ, RZ, R0 ;  /* 0x000000ffff057224 */ /* 0x000fe200078e0000 */
[----:B------:R-:W-:Y:S01]  /*2570*/  IADD3 R0, R24, 0x1a0, RZ ;  /* 0x000001a018007810 */ /* 0x000fe20007ffe0ff */
[----:B------:R-:W-:Y:S02]  /*2580*/  IMAD R12, R16, R9, R12 ;  /* 0x00000009100c7224 */ /* 0x000fe400078e020c */
[----:B------:R-:W-:Y:S01]  /*2590*/  IMAD.MOV.U32 R10, RZ, RZ, R6 ;  /* 0x000000ffff0a7224 */ /* 0x000fe200078e0006 */
[----:B------:R-:W-:Y:S01]  /*25a0*/  IADD3 R6, R24, 0x1a4, RZ ;  /* 0x000001a418067810 */ /* 0x000fe20007ffe0ff */
[----:B------:R-:W-:Y:S01]  /*25b0*/  @!P4 IMAD.MOV R5, RZ, RZ, -R5 ;  /* 0x000000ffff05c224 */ /* 0x000fe200078e0a05 */
[C---:B------:R-:W-:Y:S01]  /*25c0*/  ISETP.GT.U32.AND P4, PT, R16.reuse, R12, PT ;  /* 0x0000000c1000720c */ /* 0x040fe20003f84070 */
[----:B------:R-:W-:Y:S01]  /*25d0*/  @!P5 IMAD.MOV R10, RZ, RZ, -R10 ;  /* 0x000000ffff0ad224 */ /* 0x000fe200078e0a0a */
[----:B------:R-:W-:Y:S01]  /*25e0*/  ISETP.GT.U32.AND P5, PT, R16, R11, PT ;  /* 0x0000000b1000720c */ /* 0x000fe20003fa4070 */
[----:B------:R-:W-:Y:S01]  /*25f0*/  IMAD.HI.U32 R4, R3, R13, RZ ;  /* 0x0000000d03047227 */ /* 0x000fe200078e00ff */
[----:B------:R-:W-:-:S02]  /*2600*/  IABS R9, R0 ;  /* 0x0000000000097213 */ /* 0x000fc40000000000 */
[----:B------:R-:W-:Y:S01]  /*2610*/  IABS R7, R6 ;  /* 0x0000000600077213 */ /* 0x000fe20000000000 */
[----:B------:R-:W-:Y:S01]  /*2620*/  @!P6 IMAD.IADD R17, R17, 0x1, -R16 ;  /* 0x000000011111e824 */ /* 0x000fe200078e0a10 */
[C---:B------:R-:W-:Y:S01]  /*2630*/  ISETP.GT.U32.AND P6, PT, R16.reuse, R14, PT ;  /* 0x0000000e1000720c */ /* 0x040fe20003fc4070 */
[----:B------:R-:W-:Y:S01]  /*2640*/  IMAD.MOV R4, RZ, RZ, -R4 ;  /* 0x000000ffff047224 */ /* 0x000fe200078e0a04 */
[----:B------:R0:W-:Y:S01]  /*2650*/  STL [R1+0x1b0], R10 ;  /* 0x0001b00a01007387 */ /* 0x0001e20000100800 */
[----:B------:R-:W-:Y:S02]  /*2660*/  IMAD.MOV.U32 R20, RZ, RZ, R17 ;  /* 0x000000ffff147224 */ /* 0x000fe400078e0011 */
[----:B------:R-:W-:Y:S01]  /*2670*/  IMAD R13, R16, R4, R13 ;  /* 0x00000004100d7224 */ /* 0x000fe200078e020d */
[----:B------:R-:W-:Y:S01]  /*2680*/  IADD3 R4, R24, 0x1a8, RZ ;  /* 0x000001a818047810 */ /* 0x000fe20007ffe0ff */
[--C-:B------:R-:W-:Y:S01]  /*2690*/  @!P4 IMAD.IADD R12, R12, 0x1, -R16.reuse ;  /* 0x000000010c0cc824 */ /* 0x100fe200078e0a10 */
[----:B------:R-:W-:Y:S01]  /*26a0*/  ISETP.GE.AND P4, PT, R8, RZ, PT ;  /* 0x000000ff0800720c */ /* 0x000fe20003f86270 */
[--C-:B------:R-:W-:Y:S01]  /*26b0*/  @!P5 IMAD.IADD R11, R11, 0x1, -R16.reuse ;  /* 0x000000010b0bd824 */ /* 0x100fe200078e0a10 */
[----:B------:R-:W-:Y:S01]  /*26c0*/  IABS R15, R4 ;  /* 0x00000004000f7213 */ /* 0x000fe20000000000 */
[----:B------:R-:W-:Y:S01]  /*26d0*/  IMAD.MOV.U32 R8, RZ, RZ, R9 ;  /* 0x000000ffff087224 */ /* 0x000fe200078e0009 */
[----:B------:R-:W-:Y:S01]  /*26e0*/  ISETP.GT.U32.AND P5, PT, R16, R13, PT ;  /* 0x0000000d1000720c */ /* 0x000fe20003fa4070 */
[----:B------:R-:W-:Y:S01]  /*26f0*/  @!P6 IMAD.IADD R14, R14, 0x1, -R16 ;  /* 0x000000010e0ee824 */ /* 0x000fe200078e0a10 */
[----:B------:R-:W-:Y:S01]  /*2700*/  ISETP.GT.U32.AND P6, PT, R16, R12, PT ;  /* 0x0000000c1000720c */ /* 0x000fe20003fc4070 */
[C---:B------:R-:W-:Y:S01]  /*2710*/  IMAD.HI.U32 R18, R3.reuse, R15, RZ ;  /* 0x0000000f03127227 */ /* 0x040fe200078e00ff */
[----:B0-----:R-:W-:Y:S01]  /*2720*/  IADD3 R10, R24, 0x19c, RZ ;  /* 0x0000019c180a7810 */ /* 0x001fe20007ffe0ff */
[----:B------:R0:W-:Y:S02]  /*2730*/  STL [R1+0x1b4], R5 ;  /* 0x0001b40501007387 */ /* 0x0001e40000100800 */
[----:B------:R-:W-:-:S04]  /*2740*/  IMAD.HI.U32 R9, R3, R7, RZ ;  /* 0x0000000703097227 */ /* 0x000fc800078e00ff */
[----:B------:R-:W-:Y:S02]  /*2750*/  IMAD.MOV R18, RZ, RZ, -R18 ;  /* 0x000000ffff127224 */ /* 0x000fe400078e0a12 */
[----:B------:R-:W-:Y:S02]  /*2760*/  IMAD.MOV R17, RZ, RZ, -R9 ;  /* 0x000000ffff117224 */ /* 0x000fe400078e0a09 */
[C---:B------:R-:W-:Y:S01]  /*2770*/  IMAD R9, R16.reuse, R18, R15 ;  /* 0x0000001210097224 */ /* 0x040fe200078e020f */
[----:B0-----:R-:W-:Y:S01]  /*2780*/  IABS R5, R10 ;  /* 0x0000000a00057213 */ /* 0x001fe20000000000 */
[--C-:B------:R-:W-:Y:S01]  /*2790*/  @!P5 IMAD.IADD R13, R13, 0x1, -R16.reuse ;  /* 0x000000010d0dd824 */ /* 0x100fe200078e0a10 */
[----:B------:R-:W-:Y:S01]  /*27a0*/  ISETP.GT.U32.AND P5, PT, R16, R14, PT ;  /* 0x0000000e1000720c */ /* 0x000fe20003fa4070 */
[----:B------:R-:W-:Y:S01]  /*27b0*/  @!P6 IMAD.IADD R12, R12, 0x1, -R16 ;  /* 0x000000010c0ce824 */ /* 0x000fe200078e0a10 */
[C---:B------:R-:W-:Y:S01]  /*27c0*/  ISETP.GT.U32.AND P6, PT, R16.reuse, R9, PT ;  /* 0x000000091000720c */ /* 0x040fe20003fc4070 */
[----:B------:R-:W-:Y:S01]  /*27d0*/  @!P2 IMAD.MOV R20, RZ, RZ, -R20 ;  /* 0x000000ffff14a224 */ /* 0x000fe200078e0a14 */
[----:B------:R-:W-:Y:S01]  /*27e0*/  ISETP.GT.U32.AND P2, PT, R16, R13, PT ;  /* 0x0000000d1000720c */ /* 0x000fe20003f44070 */
[----:B------:R-:W-:Y:S01]  /*27f0*/  IMAD.MOV.U32 R19, RZ, RZ, R11 ;  /* 0x000000ffff137224 */ /* 0x000fe200078e000b */
[----:B------:R-:W-:Y:S01]  /*2800*/  IADD3 R18, R24, 0x180, RZ ;  /* 0x0000018018127810 */ /* 0x000fe20007ffe0ff */
[----:B------:R-:W-:Y:S01]  /*2810*/  IMAD R7, R16, R17, R7 ;  /* 0x0000001110077224 */ /* 0x000fe200078e0207 */
[----:B------:R-:W-:Y:S01]  /*2820*/  STL [R1+0x1a4], R20 ;  /* 0x0001a41401007387 */ /* 0x000fe20000100800 */
[----:B------:R-:W-:Y:S01]  /*2830*/  @!P1 IMAD.MOV R19, RZ, RZ, -R19 ;  /* 0x000000ffff139224 */ /* 0x000fe200078e0a13 */
[----:B------:R-:W-:Y:S01]  /*2840*/  ISETP.GE.AND P1, PT, R4, RZ, PT ;  /* 0x000000ff0400720c */ /* 0x000fe20003f26270 */
[----:B------:R-:W-:Y:S01]  /*2850*/  IMAD.HI.U32 R17, R3, R8, RZ ;  /* 0x0000000803117227 */ /* 0x000fe200078e00ff */
[----:B------:R-:W-:-:S02]  /*2860*/  IADD3 R4, R24, 0x198, RZ ;  /* 0x0000019818047810 */ /* 0x000fc40007ffe0ff */
[----:B------:R0:W-:Y:S01]  /*2870*/  STL [R1+0xc8], R19 ;  /* 0x0000c81301007387 */ /* 0x0001e20000100800 */
[----:B------:R-:W-:Y:S01]  /*2880*/  IMAD.HI.U32 R15, R3, R5, RZ ;  /* 0x00000005030f7227 */ /* 0x000fe200078e00ff */
[----:B------:R-:W-:-:S03]  /*2890*/  IABS R11, R4 ;  /* 0x00000004000b7213 */ /* 0x000fc60000000000 */
[----:B------:R-:W-:Y:S02]  /*28a0*/  IMAD.MOV R17, RZ, RZ, -R17 ;  /* 0x000000ffff117224 */ /* 0x000fe400078e0a11 */
[----:B------:R-:W-:Y:S02]  /*28b0*/  IMAD.MOV R15, RZ, RZ, -R15 ;  /* 0x000000ffff0f7224 */ /* 0x000fe400078e0a0f */
[--C-:B------:R-:W-:Y:S01]  /*28c0*/  @!P5 IMAD.IADD R14, R14, 0x1, -R16.reuse ;  /* 0x000000010e0ed824 */ /* 0x100fe200078e0a10 */
[----:B------:R-:W-:Y:S01]  /*28d0*/  ISETP.GT.U32.AND P5, PT, R16, R7, PT ;  /* 0x000000071000720c */ /* 0x000fe20003fa4070 */
[----:B------:R-:W-:Y:S02]  /*28e0*/  @!P6 IMAD.IADD R9, R9, 0x1, -R16 ;  /* 0x000000010909e824 */ /* 0x000fe400078e0a10 */
[----:B0-----:R-:W-:Y:S02]  /*28f0*/  IMAD.MOV.U32 R19, RZ, RZ, R12 ;  /* 0x000000ffff137224 */ /* 0x001fe400078e000c */
[----:B------:R-:W-:Y:S01]  /*2900*/  @!P2 IMAD.IADD R13, R13, 0x1, -R16 ;  /* 0x000000010d0da824 */ /* 0x000fe200078e0a10 */
[----:B------:R-:W-:Y:S01]  /*2910*/  ISETP.GE.AND P2, PT, R6, RZ, PT ;  /* 0x000000ff0600720c */ /* 0x000fe20003f46270 */
[----:B------:R-:W-:Y:S01]  /*2920*/  IMAD R6, R16, R17, R8 ;  /* 0x0000001110067224 */ /* 0x000fe200078e0208 */
[----:B------:R-:W-:Y:S01]  /*2930*/  IADD3 R8, R24, 0x194, RZ ;  /* 0x0000019418087810 */ /* 0x000fe20007ffe0ff */
[----:B------:R-:W-:-:S02]  /*2940*/  IMAD R5, R16, R15, R5 ;  /* 0x0000000f10057224 */ /* 0x000fc400078e0205 */
[----:B------:R-:W-:Y:S01]  /*2950*/  @!P0 IMAD.MOV R19, RZ, RZ, -R19 ;  /* 0x000000ffff138224 */ /* 0x000fe200078e0a13 */
[C---:B------:R-:W-:Y:S01]  /*2960*/  ISETP.GT.U32.AND P0, PT, R16.reuse, R9, PT ;  /* 0x000000091000720c */ /* 0x040fe20003f04070 */
[----:B------:R-:W-:Y:S01]  /*2970*/  IMAD.MOV.U32 R17, RZ, RZ, R14 ;  /* 0x000000ffff117224 */ /* 0x000fe200078e000e */
[C---:B------:R-:W-:Y:S01]  /*2980*/  ISETP.GT.U32.AND P6, PT, R16.reuse, R6, PT ;  /* 0x000000061000720c */ /* 0x040fe20003fc4070 */
[----:B------:R-:W-:Y:S01]  /*2990*/  @!P5 IMAD.IADD R7, R7, 0x1, -R16 ;  /* 0x000000010707d824 */ /* 0x000fe200078e0a10 */
[----:B------:R-:W-:Y:S01]  /*29a0*/  STL [R1+0xe0], R19 ;  /* 0x0000e01301007387 */ /* 0x000fe20000100800 */
[----:B------:R-:W-:Y:S01]  /*29b0*/  @!P3 IMAD.MOV R17, RZ, RZ, -R17 ;  /* 0x000000ffff11b224 */ /* 0x000fe200078e0a11 */
[C---:B------:R-:W-:Y:S01]  /*29c0*/  ISETP.GT.U32.AND P3, PT, R16.reuse, R5, PT ;  /* 0x000000051000720c */ /* 0x040fe20003f64070 */
[----:B------:R-:W-:Y:S01]  /*29d0*/  @!P4 IMAD.MOV R13, RZ, RZ, -R13 ;  /* 0x000000ffff0dc224 */ /* 0x000fe200078e0a0d */
[----:B------:R-:W-:Y:S01]  /*29e0*/  ISETP.GT.U32.AND P5, PT, R16, R7, PT ;  /* 0x000000071000720c */ /* 0x000fe20003fa4070 */
[----:B------:R-:W-:Y:S01]  /*29f0*/  IMAD.HI.U32 R15, R3, R11, RZ ;  /* 0x0000000b030f7227 */ /* 0x000fe200078e00ff */
[----:B------:R-:W-:Y:S01]  /*2a00*/  STL [R1+0xe8], R17 ;  /* 0x0000e81101007387 */ /* 0x000fe20000100800 */
[----:B------:R-:W-:-:S02]  /*2a10*/  IABS R12, R8 ;  /* 0x00000008000c7213 */ /* 0x000fc40000000000 */
[--C-:B------:R-:W-:Y:S01]  /*2a20*/  @!P0 IMAD.IADD R9, R9, 0x1, -R16.reuse ;  /* 0x0000000109098824 */ /* 0x100fe200078e0a10 */
[----:B------:R0:W-:Y:S01]  /*2a30*/  STL [R1+0xf0], R13 ;  /* 0x0000f00d01007387 */ /* 0x0001e20000100800 */
[----:B------:R-:W-:Y:S01]  /*2a40*/  IMAD.MOV R14, RZ, RZ, -R15 ;  /* 0x000000ffff0e7224 */ /* 0x000fe200078e0a0f */
[----:B------:R-:W-:Y:S01]  /*2a50*/  ISETP.GE.AND P4, PT, R0, RZ, PT ;  /* 0x000000ff0000720c */ /* 0x000fe20003f86270 */
[--C-:B------:R-:W-:Y:S01]  /*2a60*/  @!P6 IMAD.IADD R6, R6, 0x1, -R16.reuse ;  /* 0x000000010606e824 */ /* 0x100fe200078e0a10 */
[----:B------:R-:W-:Y:S01]  /*2a70*/  ISETP.GE.AND P0, PT, R10, RZ, PT ;  /* 0x000000ff0a00720c */ /* 0x000fe20003f06270 */
[----:B------:R-:W-:Y:S01]  /*2a80*/  @!P3 IMAD.IADD R5, R5, 0x1, -R16 ;  /* 0x000000010505b824 */ /* 0x000fe200078e0a10 */
[----:B------:R-:W-:Y:S01]  /*2a90*/  ISETP.GE.AND P3, PT, R4, RZ, PT ;  /* 0x000000ff0400720c */ /* 0x000fe20003f66270 */
[C---:B------:R-:W-:Y:S01]  /*2aa0*/  IMAD R0, R16.reuse, R14, R11 ;  /* 0x0000000e10007224 */ /* 0x040fe200078e020b */
[----:B------:R-:W-:Y:S01]  /*2ab0*/  ISETP.GT.U32.AND P6, PT, R16, R6, PT ;  /* 0x000000061000720c */ /* 0x000fe20003fc4070 */
[----:B------:R-:W-:Y:S01]  /*2ac0*/  IMAD.HI.U32 R10, R3, R12, RZ ;  /* 0x0000000c030a7227 */ /* 0x000fe200078e00ff */
[----:B------:R-:W-:-:S03]  /*2ad0*/  IADD3 R11, R24, 0x190, RZ ;  /* 0x00000190180b7810 */ /* 0x000fc60007ffe0ff */
[----:B0-----:R-:W-:Y:S01]  /*2ae0*/  IMAD.MOV.U32 R13, RZ, RZ, R9 ;  /* 0x000000ffff0d7224 */ /* 0x001fe200078e0009 */
[----:B------:R-:W-:Y:S01]  /*2af0*/  IABS R17, R11 ;  /* 0x0000000b00117213 */ /* 0x000fe20000000000 */
[----:B------:R-:W-:Y:S01]  /*2b00*/  @!P5 IMAD.IADD R7, R7, 0x1, -R16 ;  /* 0x000000010707d824 */ /* 0x000fe200078e0a10 */
[C---:B------:R-:W-:Y:S01]  /*2b10*/  ISETP.GT.U32.AND P5, PT, R16.reuse, R0, PT ;  /* 0x000000001000720c */ /* 0x040fe20003fa4070 */
[----:B------:R-:W-:Y:S01]  /*2b20*/  @!P1 IMAD.MOV R13, RZ, RZ, -R13 ;  /* 0x000000ffff0d9224 */ /* 0x000fe200078e0a0d */
[----:B------:R-:W-:Y:S01]  /*2b30*/  ISETP.GT.U32.AND P1, PT, R16, R5, PT ;  /* 0x000000051000720c */ /* 0x000fe20003f24070 */
[----:B------:R-:W-:Y:S01]  /*2b40*/  IMAD.MOV R10, RZ, RZ, -R10 ;  /* 0x000000ffff0a7224 */ /* 0x000fe200078e0a0a */
[----:B------:R-:W-:Y:S01]  /*2b50*/  IADD3 R9, R24, 0x188, RZ ;  /* 0x0000018818097810 */ /* 0x000fe20007ffe0ff */
[----:B------:R-:W-:Y:S01]  /*2b60*/  @!P2 IMAD.MOV R7, RZ, RZ, -R7 ;  /* 0x000000ffff07a224 */ /* 0x000fe200078e0a07 */
[----:B------:R-:W-:Y:S01]  /*2b70*/  STL [R1+0x124], R13 ;  /* 0x0001240d01007387 */ /* 0x000fe20000100800 */
[----:B------:R-:W-:Y:S01]  /*2b80*/  IMAD R4, R16, R10, R12 ;  /* 0x0000000a10047224 */ /* 0x000fe200078e020c */
[----:B------:R-:W-:Y:S01]  /*2b90*/  IADD3 R10, R24, 0x18c, RZ ;  /* 0x0000018c180a7810 */ /* 0x000fe20007ffe0ff */
[----:B------:R-:W-:Y:S01]  /*2ba0*/  @!P6 IMAD.IADD R6, R6, 0x1, -R16 ;  /* 0x000000010606e824 */ /* 0x000fe200078e0a10 */
[----:B------:R0:W-:Y:S01]  /*2bb0*/  STL [R1+0x190], R7 ;  /* 0x0001900701007387 */ /* 0x0001e20000100800 */
[----:B------:R-:W-:-:S02]  /*2bc0*/  ISETP.GE.AND P6, PT, R8, RZ, PT ;  /* 0x000000ff0800720c */ /* 0x000fc40003fc6270 */
[--C-:B------:R-:W-:Y:S01]  /*2bd0*/  @!P5 IMAD.IADD R0, R0, 0x1, -R16.reuse ;  /* 0x000000010000d824 */ /* 0x100fe200078e0a10 */
[----:B------:R-:W-:Y:S01]  /*2be0*/  ISETP.GE.AND P2, PT, R11, RZ, PT ;  /* 0x000000ff0b00720c */ /* 0x000fe20003f46270 */
[----:B------:R-:W-:Y:S01]  /*2bf0*/  @!P1 IMAD.IADD R5, R5, 0x1, -R16 ;  /* 0x0000000105059824 */ /* 0x000fe200078e0a10 */
[C---:B------:R-:W-:Y:S01]  /*2c00*/  ISETP.GT.U32.AND P1, PT, R16.reuse, R4, PT ;  /* 0x000000041000720c */ /* 0x040fe20003f24070 */
[----:B------:R-:W-:Y:S01]  /*2c10*/  @!P4 IMAD.MOV R6, RZ, RZ, -R6 ;  /* 0x000000ffff06c224 */ /* 0x000fe200078e0a06 */
[----:B------:R-:W-:Y:S01]  /*2c20*/  ISETP.GT.U32.AND P5, PT, R16, R0, PT ;  /* 0x000000001000720c */ /* 0x000fe20003fa4070 */
[----:B0-----:R-:W-:Y:S01]  /*2c30*/  IMAD.MOV.U32 R7, RZ, RZ, R5 ;  /* 0x000000ffff077224 */ /* 0x001fe200078e0005 */
[----:B------:R-:W-:Y:S02]  /*2c40*/  ISETP.GE.AND P4, PT, R10, RZ, PT ;  /* 0x000000ff0a00720c */ /* 0x000fe40003f86270 */
[----:B------:R0:W-:Y:S01]  /*2c50*/  STL [R1+0x194], R6 ;  /* 0x0001940601007387 */ /* 0x0001e20000100800 */
[----:B------:R-:W-:Y:S01]  /*2c60*/  IABS R10, R10 ;  /* 0x0000000a000a7213 */ /* 0x000fe20000000000 */
[----:B------:R-:W-:Y:S01]  /*2c70*/  @!P0 IMAD.MOV R7, RZ, RZ, -R7 ;  /* 0x000000ffff078224 */ /* 0x000fe200078e0a07 */
[----:B------:R-:W-:-:S02]  /*2c80*/  ISETP.GE.AND P0, PT, R9, RZ, PT ;  /* 0x000000ff0900720c */ /* 0x000fc40003f06270 */
[----:B------:R-:W-:Y:S02]  /*2c90*/  IABS R9, R9 ;  /* 0x0000000900097213 */ /* 0x000fe40000000000 */
[--C-:B------:R-:W-:Y:S01]  /*2ca0*/  @!P1 IMAD.IADD R4, R4, 0x1, -R16.reuse ;  /* 0x0000000104049824 */ /* 0x100fe200078e0a10 */
[----:B------:R1:W-:Y:S01]  /*2cb0*/  STL [R1+0x1a0], R7 ;  /* 0x0001a00701007387 */ /* 0x0003e20000100800 */
[----:B------:R-:W-:Y:S01]  /*2cc0*/  @!P5 IMAD.IADD R0, R0, 0x1, -R16 ;  /* 0x000000010000d824 */ /* 0x000fe200078e0a10 */
[----:B------:R-:W-:Y:S01]  /*2cd0*/  IADD3 R8, R24, 0x184, RZ ;  /* 0x0000018418087810 */ /* 0x000fe20007ffe0ff */
[C---:B0-----:R-:W-:Y:S01]  /*2ce0*/  IMAD.HI.U32 R6, R3.reuse, R10, RZ ;  /* 0x0000000a03067227 */ /* 0x041fe200078e00ff */
[----:B------:R-:W-:Y:S02]  /*2cf0*/  ISETP.GT.U32.AND P1, PT, R16, R4, PT ;  /* 0x000000041000720c */ /* 0x000fe40003f24070 */
[----:B------:R-:W-:Y:S01]  /*2d00*/  ISETP.GE.AND P5, PT, R8, RZ, PT ;  /* 0x000000ff0800720c */ /* 0x000fe20003fa6270 */
[----:B------:R-:W-:Y:S01]  /*2d10*/  IMAD.HI.U32 R5, R3, R9, RZ ;  /* 0x0000000903057227 */ /* 0x000fe200078e00ff */
[----:B------:R-:W-:-:S02]  /*2d20*/  IABS R8, R8 ;  /* 0x0000000800087213 */ /* 0x000fc40000000000 */
[----:B------:R-:W-:Y:S01]  /*2d30*/  IADD3 R13, R24, 0x17c, RZ ;  /* 0x0000017c180d7810 */ /* 0x000fe20007ffe0ff */
[----:B-1----:R-:W-:-:S03]  /*2d40*/  IMAD.HI.U32 R7, R3, R17, RZ ;  /* 0x0000001103077227 */ /* 0x002fc600078e00ff */
[----:B------:R-:W-:Y:S01]  /*2d50*/  IABS R15, R13 ;  /* 0x0000000d000f7213 */ /* 0x000fe20000000000 */
[----:B------:R-:W-:Y:S02]  /*2d60*/  IMAD.MOV R7, RZ, RZ, -R7 ;  /* 0x000000ffff077224 */ /* 0x000fe400078e0a07 */
[----:B------:R-:W-:Y:S02]  /*2d70*/  IMAD.MOV.U32 R11, RZ, RZ, R0 ;  /* 0x000000ffff0b7224 */ /* 0x000fe400078e0000 */
[C---:B------:R-:W-:Y:S02]  /*2d80*/  IMAD R17, R16.reuse, R7, R17 ;  /* 0x0000000710117224 */ /* 0x040fe400078e0211 */
[----:B------:R-:W-:Y:S02]  /*2d90*/  IMAD.MOV R6, RZ, RZ, -R6 ;  /* 0x000000ffff067224 */ /* 0x000fe400078e0a06 */
[----:B------:R-:W-:Y:S02]  /*2da0*/  IMAD.MOV R5, RZ, RZ, -R5 ;  /* 0x000000ffff057224 */ /* 0x000fe400078e0a05 */
[----:B------:R-:W-:Y:S01]  /*2db0*/  @!P3 IMAD.MOV R11, RZ, RZ, -R11 ;  /* 0x000000ffff0bb224 */ /* 0x000fe200078e0a0b */
[----:B------:R-:W-:Y:S01]  /*2dc0*/  ISETP.GT.U32.AND P3, PT, R16, R17, PT ;  /* 0x000000111000720c */ /* 0x000fe20003f64070 */
[----:B------:R-:W-:-:S02]  /*2dd0*/  @!P1 IMAD.IADD R4, R4, 0x1, -R16 ;  /* 0x0000000104049824 */ /* 0x000fc400078e0a10 */
[C---:B------:R-:W-:Y:S01]  /*2de0*/  IMAD R10, R16.reuse, R6, R10 ;  /* 0x00000006100a7224 */ /* 0x040fe200078e020a */
[----:B------:R0:W-:Y:S01]  /*2df0*/  STL [R1+0x198], R11 ;  /* 0x0001980b01007387 */ /* 0x0001e20000100800 */
[C---:B------:R-:W-:Y:S02]  /*2e00*/  IMAD R9, R16.reuse, R5, R9 ;  /* 0x0000000510097224 */ /* 0x040fe400078e0209 */
[----:B------:R-:W-:Y:S01]  /*2e10*/  IMAD.MOV.U32 R7, RZ, RZ, R4 ;  /* 0x000000ffff077224 */ /* 0x000fe200078e0004 */
[----:B------:R-:W-:Y:S01]  /*2e20*/  ISETP.GT.U32.AND P1, PT, R16, R10, PT ;  /* 0x0000000a1000720c */ /* 0x000fe20003f24070 */
[----:B------:R-:W-:Y:S01]  /*2e30*/  IMAD.HI.U32 R0, R3, R8, RZ ;  /* 0x0000000803007227 */ /* 0x000fe200078e00ff */
[----:B------:R-:W-:-:S03]  /*2e40*/  IABS R4, R18 ;  /* 0x0000001200047213 */ /* 0x000fc60000000000 */
[----:B------:R-:W-:Y:S01]  /*2e50*/  @!P6 IMAD.MOV R7, RZ, RZ, -R7 ;  /* 0x000000ffff07e224 */ /* 0x000fe200078e0a07 */
[C---:B------:R-:W-:Y:S01]  /*2e60*/  ISETP.GT.U32.AND P6, PT, R16.reuse, R9, PT ;  /* 0x000000091000720c */ /* 0x040fe20003fc4070 */
[----:B------:R-:W-:Y:S02]  /*2e70*/  @!P3 IMAD.IADD R17, R17, 0x1, -R16 ;  /* 0x000000011111b824 */ /* 0x000fe400078e0a10 */
[----:B------:R-:W-:Y:S01]  /*2e80*/  IMAD.MOV R0, RZ, RZ, -R0 ;  /* 0x000000ffff007224 */ /* 0x000fe200078e0a00 */
[----:B------:R1:W-:Y:S01]  /*2e90*/  STL [R1+0x19c], R7 ;  /* 0x00019c0701007387 */ /* 0x0003e20000100800 */
[----:B0-----:R-:W-:Y:S01]  /*2ea0*/  IMAD.HI.U32 R11, R3, R4, RZ ;  /* 0x00000004030b7227 */ /* 0x001fe200078e00ff */
[----:B------:R-:W-:-:S03]  /*2eb0*/  ISETP.GT.U32.AND P3, PT, R16, R17, PT ;  /* 0x000000111000720c */ /* 0x000fc60003f64070 */
[----:B------:R-:W-:Y:S02]  /*2ec0*/  @!P1 IMAD.IADD R10, R10, 0x1, -R16 ;  /* 0x000000010a0a9824 */ /* 0x000fe400078e0a10 */
[----:B------:R-:W-:Y:S01]  /*2ed0*/  IMAD R8, R16, R0, R8 ;  /* 0x0000000010087224 */ /* 0x000fe200078e0208 */
[----:B------:R-:W-:Y:S01]  /*2ee0*/  IADD3 R0, R24, 0x178, RZ ;  /* 0x0000017818007810 */ /* 0x000fe20007ffe0ff */
[--C-:B------:R-:W-:Y:S01]  /*2ef0*/  @!P6 IMAD.IADD R9, R9, 0x1, -R16.reuse ;  /* 0x000000010909e824 */ /* 0x100fe200078e0a10 */
[----:B------:R-:W-:Y:S01]  /*2f00*/  ISETP.GT.U32.AND P1, PT, R16, R10, PT ;  /* 0x0000000a1000720c */ /* 0x000fe20003f24070 */
[----:B------:R-:W-:Y:S01]  /*2f10*/  IMAD.HI.U32 R5, R3, R15, RZ ;  /* 0x0000000f03057227 */ /* 0x000fe200078e00ff */
[----:B-1----:R-:W-:Y:S02]  /*2f20*/  IADD3 R7, R24, 0x174, RZ ;  /* 0x0000017418077810 */ /* 0x002fe40007ffe0ff */
[C---:B------:R-:W-:Y:S01]  /*2f30*/  ISETP.GT.U32.AND P6, PT, R16.reuse, R9, PT ;  /* 0x000000091000720c */ /* 0x040fe20003fc4070 */
[----:B------:R-:W-:Y:S01]  /*2f40*/  IMAD.MOV R11, RZ, RZ, -R11 ;  /* 0x000000ffff0b7224 */ /* 0x000fe200078e0a0b */
[----:B------:R-:W-:Y:S01]  /*2f50*/  IABS R6, R0 ;  /* 0x0000000000067213 */ /* 0x000fe20000000000 */
[----:B------:R-:W-:Y:S01]  /*2f60*/  IMAD.MOV R5, RZ, RZ, -R5 ;  /* 0x000000ffff057224 */ /* 0x000fe200078e0a05 */
[----:B------:R-:W-:Y:S01]  /*2f70*/  IABS R14, R7 ;  /* 0x00000007000e7213 */ /* 0x000fe20000000000 */
[----:B------:R-:W-:Y:S01]  /*2f80*/  @!P3 IMAD.IADD R17, R17, 0x1, -R16 ;  /* 0x000000011111b824 */ /* 0x000fe200078e0a10 */
[C---:B------:R-:W-:Y:S01]  /*2f90*/  ISETP.GT.U32.AND P3, PT, R16.reuse, R8, PT ;  /* 0x000000081000720c */ /* 0x040fe20003f64070 */
[----:B------:R-:W-:-:S02]  /*2fa0*/  IMAD R4, R16, R11, R4 ;  /* 0x0000000b10047224 */ /* 0x000fc400078e0204 */
[----:B------:R-:W-:Y:S01]  /*2fb0*/  IMAD R15, R16, R5, R15 ;  /* 0x00000005100f7224 */ /* 0x000fe200078e020f */
[----:B------:R-:W-:Y:S01]  /*2fc0*/  IADD3 R5, R24, 0x170, RZ ;  /* 0x0000017018057810 */ /* 0x000fe20007ffe0ff */
[--C-:B------:R-:W-:Y:S01]  /*2fd0*/  @!P1 IMAD.IADD R10, R10, 0x1, -R16.reuse ;  /* 0x000000010a0a9824 */ /* 0x100fe200078e0a10 */
[C---:B------:R-:W-:Y:S01]  /*2fe0*/  ISETP.GT.U32.AND P1, PT, R16.reuse, R4, PT ;  /* 0x000000041000720c */ /* 0x040fe20003f24070 */
[----:B------:R-:W-:Y:S01]  /*2ff0*/  @!P6 IMAD.IADD R9, R9, 0x1, -R16 ;  /* 0x000000010909e824 */ /* 0x000fe200078e0a10 */
[----:B------:R-:W-:Y:S01]  /*3000*/  ISETP.GT.U32.AND P6, PT, R16, R15, PT ;  /* 0x0000000f1000720c */ /* 0x000fe20003fc4070 */
[----:B------:R-:W-:Y:S01]  /*3010*/  IMAD.MOV.U32 R19, RZ, RZ, R17 ;  /* 0x000000ffff137224 */ /* 0x000fe200078e0011 */
[----:B------:R-:W-:Y:S01]  /*3020*/  IABS R17, R5 ;  /* 0x0000000500117213 */ /* 0x000fe20000000000 */
[----:B------:R-:W-:-:S04]  /*3030*/  IMAD.HI.U32 R12, R3, R6, RZ ;  /* 0x00000006030c7227 */ /* 0x000fc800078e00ff */
[--C-:B------:R-:W-:Y:S02]  /*3040*/  @!P3 IMAD.IADD R8, R8, 0x1, -R16.reuse ;  /* 0x000000010808b824 */ /* 0x100fe400078e0a10 */
[----:B------:R-:W-:Y:S01]  /*3050*/  @!P2 IMAD.MOV R19, RZ, RZ, -R19 ;  /* 0x000000ffff13a224 */ /* 0x000fe200078e0a13 */
[----:B------:R-:W-:Y:S01]  /*3060*/  ISETP.GE.AND P2, PT, R18, RZ, PT ;  /* 0x000000ff1200720c */ /* 0x000fe20003f46270 */
[--C-:B------:R-:W-:Y:S01]  /*3070*/  @!P1 IMAD.IADD R4, R4, 0x1, -R16.reuse ;  /* 0x0000000104049824 */ /* 0x100fe200078e0a10 */
[C---:B------:R-:W-:Y:S01]  /*3080*/  ISETP.GT.U32.AND P3, PT, R16.reuse, R8, PT ;  /* 0x000000081000720c */ /* 0x040fe20003f64070 */
[----:B------:R-:W-:Y:S01]  /*3090*/  @!P6 IMAD.IADD R15, R15, 0x1, -R16 ;  /* 0x000000010f0fe824 */ /* 0x000fe200078e0a10 */
[----:B------:R0:W-:Y:S01]  /*30a0*/  STL [R1+0x18c], R19 ;  /* 0x00018c1301007387 */ /* 0x0001e20000100800 */
[----:B------:R-:W-:Y:S01]  /*30b0*/  ISETP.GE.AND P1, PT, R13, RZ, PT ;  /* 0x000000ff0d00720c */ /* 0x000fe20003f26270 */
[----:B------:R-:W-:Y:S01]  /*30c0*/  IMAD.MOV.U32 R13, RZ, RZ, R17 ;  /* 0x000000ffff0d7224 */ /* 0x000fe200078e0011 */
[----:B------:R-:W-:Y:S01]  /*30d0*/  ISETP.GT.U32.AND P6, PT, R16, R4, PT ;  /* 0x000000041000720c */ /* 0x000fe20003fc4070 */
[----:B------:R-:W-:-:S04]  /*30e0*/  IMAD.HI.U32 R11, R3, R14, RZ ;  /* 0x0000000e030b7227 */ /* 0x000fc800078e00ff */
[----:B------:R-:W-:Y:S02]  /*30f0*/  IMAD.MOV R12, RZ, RZ, -R12 ;  /* 0x000000ffff0c7224 */ /* 0x000fe400078e0a0c */
[----:B0-----:R-:W-:Y:S02]  /*3100*/  IMAD.MOV.U32 R19, RZ, RZ, R10 ;  /* 0x000000ffff137224 */ /* 0x001fe400078e000a */
[----:B------:R-:W-:-:S04]  /*3110*/  IMAD.HI.U32 R10, R3, R13, RZ ;  /* 0x0000000d030a7227 */ /* 0x000fc800078e00ff */
[----:B------:R-:W-:Y:S01]  /*3120*/  @!P4 IMAD.MOV R19, RZ, RZ, -R19 ;  /* 0x000000ffff13c224 */ /* 0x000fe200078e0a13 */
[C---:B------:R-:W-:Y:S01]  /*3130*/  ISETP.GT.U32.AND P4, PT, R16.reuse, R15, PT ;  /* 0x0000000f1000720c */ /* 0x040fe20003f84070 */
[----:B------:R-:W-:Y:S02]  /*3140*/  IMAD.MOV R11, RZ, RZ, -R11 ;  /* 0x000000ffff0b7224 */ /* 0x000fe400078e0a0b */
[----:B------:R-:W-:Y:S01]  /*3150*/  IMAD R6, R16, R12, R6 ;  /* 0x0000000c10067224 */ /* 0x000fe200078e0206 */
[----:B------:R-:W-:Y:S01]  /*3160*/  STL [R1+0x188], R19 ;  /* 0x0001881301007387 */ /* 0x000fe20000100800 */
[----:B------:R-:W-:Y:S01]  /*3170*/  @!P3 IMAD.IADD R8, R8, 0x1, -R16 ;  /* 0x000000010808b824 */ /* 0x000fe200078e0a10 */
[----:B------:R-:W-:Y:S01]  /*3180*/  IADD3 R12, R24, 0x164, RZ ;  /* 0x00000164180c7810 */ /* 0x000fe20007ffe0ff */
[----:B------:R-:W-:Y:S01]  /*3190*/  IMAD.MOV R10, RZ, RZ, -R10 ;  /* 0x000000ffff0a7224 */ /* 0x000fe200078e0a0a */
[C---:B------:R-:W-:Y:S01]  /*31a0*/  ISETP.GT.U32.AND P3, PT, R16.reuse, R6, PT ;  /* 0x000000061000720c */ /* 0x040fe20003f64070 */
[----:B------:R-:W-:-:S02]  /*31b0*/  IMAD R14, R16, R11, R14 ;  /* 0x0000000b100e7224 */ /* 0x000fc400078e020e */
[----:B------:R-:W-:Y:S02]  /*31c0*/  IMAD.MOV.U32 R11, RZ, RZ, R8 ;  /* 0x000000ffff0b7224 */ /* 0x000fe400078e0008 */
[C---:B------:R-:W-:Y:S02]  /*31d0*/  IMAD R13, R16.reuse, R10, R13 ;  /* 0x0000000a100d7224 */ /* 0x040fe400078e020d */
[----:B------:R-:W-:Y:S01]  /*31e0*/  @!P5 IMAD.MOV R11, RZ, RZ, -R11 ;  /* 0x000000ffff0bd224 */ /* 0x000fe200078e0a0b */
[C---:B------:R-:W-:Y:S01]  /*31f0*/  ISETP.GT.U32.AND P5, PT, R16.reuse, R14, PT ;  /* 0x0000000e1000720c */ /* 0x040fe20003fa4070 */
[--C-:B------:R-:W-:Y:S01]  /*3200*/  @!P4 IMAD.IADD R15, R15, 0x1, -R16.reuse ;  /* 0x000000010f0fc824 */ /* 0x100fe200078e0a10 */
[----:B------:R-:W-:Y:S01]  /*3210*/  ISETP.GT.U32.AND P4, PT, R16, R13, PT ;  /* 0x0000000d1000720c */ /* 0x000fe20003f84070 */
[----:B------:R-:W-:Y:S01]  /*3220*/  @!P0 IMAD.MOV R9, RZ, RZ, -R9 ;  /* 0x000000ffff098224 */ /* 0x000fe200078e0a09 */
[----:B------:R-:W-:Y:S01]  /*3230*/  ISETP.GE.AND P0, PT, R0, RZ, PT ;  /* 0x000000ff0000720c */ /* 0x000fe20003f06270 */
[--C-:B------:R-:W-:Y:S01]  /*3240*/  @!P3 IMAD.IADD R6, R6, 0x1, -R16.reuse ;  /* 0x000000010606b824 */ /* 0x100fe200078e0a10 */
[----:B------:R-:W-:Y:S01]  /*3250*/  IADD3 R0, R24, 0x16c, RZ ;  /* 0x0000016c18007810 */ /* 0x000fe20007ffe0ff */
[----:B------:R-:W-:Y:S01]  /*3260*/  @!P6 IMAD.IADD R4, R4, 0x1, -R16 ;  /* 0x000000010404e824 */ /* 0x000fe200078e0a10 */
[----:B------:R0:W-:Y:S01]  /*3270*/  STL [R1+0x158], R9 ;  /* 0x0001580901007387 */ /* 0x0001e20000100800 */
[----:B------:R-:W-:Y:S01]  /*3280*/  ISETP.GE.AND P3, PT, R5, RZ, PT ;  /* 0x000000ff0500720c */ /* 0x000fe20003f66270 */
[----:B------:R-:W-:Y:S01]  /*3290*/  @!P1 IMAD.MOV R15, RZ, RZ, -R15 ;  /* 0x000000ffff0f9224 */ /* 0x000fe200078e0a0f */
[----:B------:R-:W-:Y:S01]  /*32a0*/  IABS R8, R0 ;  /* 0x0000000000087213 */ /* 0x000fe20000000000 */
[----:B------:R-:W-:Y:S01]  /*32b0*/  IMAD.MOV.U32 R10, RZ, RZ, R4 ;  /* 0x000000ffff0a7224 */ /* 0x000fe200078e0004 */
[----:B------:R-:W-:Y:S01]  /*32c0*/  ISETP.GE.AND P6, PT, R7, RZ, PT ;  /* 0x000000ff0700720c */ /* 0x000fe20003fc6270 */
[--C-:B------:R-:W-:Y:S01]  /*32d0*/  @!P5 IMAD.IADD R14, R14, 0x1, -R16.reuse ;  /* 0x000000010e0ed824 */ /* 0x100fe200078e0a10 */
[----:B------:R-:W-:Y:S01]  /*32e0*/  ISETP.GT.U32.AND P5, PT, R16, R6, PT ;  /* 0x000000061000720c */ /* 0x000fe20003fa4070 */
[----:B------:R-:W-:Y:S01]  /*32f0*/  @!P4 IMAD.IADD R13, R13, 0x1, -R16 ;  /* 0x000000010d0dc824 */ /* 0x000fe200078e0a10 */
[----:B------:R1:W-:Y:S01]  /*3300*/  STL [R1+0x180], R11 ;  /* 0x0001800b01007387 */ /* 0x0003e20000100800 */
[----:B0-----:R-:W-:Y:S01]  /*3310*/  IADD3 R9, R24, 0x168, RZ ;  /* 0x0000016818097810 */ /* 0x001fe20007ffe0ff */
[----:B------:R-:W-:-:S02]  /*3320*/  IMAD.HI.U32 R7, R3, R8, RZ ;  /* 0x0000000803077227 */ /* 0x000fc400078e00ff */
[C---:B------:R-:W-:Y:S02]  /*3330*/  ISETP.GT.U32.AND P4, PT, R16.reuse, R13, PT ;  /* 0x0000000d1000720c */ /* 0x040fe40003f84070 */
[----:B------:R-:W-:Y:S01]  /*3340*/  IABS R5, R9 ;  /* 0x0000000900057213 */ /* 0x000fe20000000000 */
[----:B------:R-:W-:Y:S02]  /*3350*/  IMAD.MOV R7, RZ, RZ, -R7 ;  /* 0x000000ffff077224 */ /* 0x000fe400078e0a07 */
[----:B------:R-:W-:Y:S01]  /*3360*/  @!P2 IMAD.MOV R10, RZ, RZ, -R10 ;  /* 0x000000ffff0aa224 */ /* 0x000fe200078e0a0a */
[----:B------:R-:W-:Y:S01]  /*3370*/  ISETP.GT.U32.AND P2, PT, R16, R14, PT ;  /* 0x0000000e1000720c */ /* 0x000fe20003f44070 */
[----:B------:R-:W-:Y:S01]  /*3380*/  IMAD.HI.U32 R4, R3, R5, RZ ;  /* 0x0000000503047227 */ /* 0x000fe200078e00ff */
[----:B-1----:R-:W-:Y:S02]  /*3390*/  IADD3 R11, R24, 0x160, RZ ;  /* 0x00000160180b7810 */ /* 0x002fe40007ffe0ff */
[----:B------:R0:W-:Y:S01]  /*33a0*/  STL [R1+0x184], R10 ;  /* 0x0001840a01007387 */ /* 0x0001e20000100800 */
[----:B------:R-:W-:Y:S01]  /*33b0*/  IMAD R8, R16, R7, R8 ;  /* 0x0000000710087224 */ /* 0x000fe200078e0208 */
[----:B------:R-:W-:Y:S01]  /*33c0*/  IABS R18, R11 ;  /* 0x0000000b00127213 */ /* 0x000fe20000000000 */
[----:B------:R-:W-:Y:S01]  /*33d0*/  IMAD.MOV R4, RZ, RZ, -R4 ;  /* 0x000000ffff047224 */ /* 0x000fe200078e0a04 */
[----:B------:R1:W-:Y:S01]  /*33e0*/  STL [R1+0x160], R15 ;  /* 0x0001600f01007387 */ /* 0x0003e20000100800 */
[----:B------:R-:W-:Y:S01]  /*33f0*/  @!P5 IMAD.IADD R6, R6, 0x1, -R16 ;  /* 0x000000010606d824 */ /* 0x000fe200078e0a10 */
[C---:B------:R-:W-:Y:S01]  /*3400*/  ISETP.GT.U32.AND P5, PT, R16.reuse, R8, PT ;  /* 0x000000081000720c */ /* 0x040fe20003fa4070 */
[----:B------:R-:W-:-:S02]  /*3410*/  IMAD R5, R16, R4, R5 ;  /* 0x0000000410057224 */ /* 0x000fc400078e0205 */
[--C-:B------:R-:W-:Y:S01]  /*3420*/  @!P4 IMAD.IADD R13, R13, 0x1, -R16.reuse ;  /* 0x000000010d0dc824 */ /* 0x100fe200078e0a10 */
[----:B0-----:R-:W-:Y:S01]  /*3430*/  IABS R10, R12 ;  /* 0x0000000c000a7213 */ /* 0x001fe20000000000 */
[----:B------:R-:W-:Y:S01]  /*3440*/  @!P2 IMAD.IADD R14, R14, 0x1, -R16 ;  /* 0x000000010e0ea824 */ /* 0x000fe200078e0a10 */
[----:B------:R-:W-:Y:S01]  /*3450*/  ISETP.GT.U32.AND P4, PT, R16, R5, PT ;  /* 0x000000051000720c */ /* 0x000fe20003f84070 */
[C---:B------:R-:W-:Y:S01]  /*3460*/  IMAD.HI.U32 R7, R3.reuse, R18, RZ ;  /* 0x0000001203077227 */ /* 0x040fe200078e00ff */
[----:B------:R-:W-:Y:S02]  /*3470*/  ISETP.GE.AND P2, PT, R0, RZ, PT ;  /* 0x000000ff0000720c */ /* 0x000fe40003f46270 */
[----:B------:R-:W-:Y:S01]  /*3480*/  IADD3 R0, R24, 0x15c, RZ ;  /* 0x0000015c18007810 */ /* 0x000fe20007ffe0ff */
[----:B------:R-:W-:-:S04]  /*3490*/  IMAD.HI.U32 R4, R3, R10, RZ ;  /* 0x0000000a03047227 */ /* 0x000fc800078e00ff */
[----:B------:R-:W-:Y:S01]  /*34a0*/  @!P5 IMAD.IADD R8, R8, 0x1, -R16 ;  /* 0x000000010808d824 */ /* 0x000fe200078e0a10 */
[----:B------:R-:W-:Y:S01]  /*34b0*/  ISETP.GE.AND P5, PT, R9, RZ, PT ;  /* 0x000000ff0900720c */ /* 0x000fe20003fa6270 */
[----:B------:R-:W-:Y:S01]  /*34c0*/  IMAD.MOV R4, RZ, RZ, -R4 ;  /* 0x000000ffff047224 */ /* 0x000fe200078e0a04 */
[----:B------:R-:W-:Y:S01]  /*34d0*/  IADD3 R9, R24, 0x158, RZ ;  /* 0x0000015818097810 */ /* 0x000fe20007ffe0ff */
[----:B------:R-:W-:Y:S01]  /*34e0*/  @!P4 IMAD.IADD R5, R5, 0x1, -R16 ;  /* 0x000000010505c824 */ /* 0x000fe200078e0a10 */
[C---:B------:R-:W-:Y:S01]  /*34f0*/  ISETP.GT.U32.AND P4, PT, R16.reuse, R8, PT ;  /* 0x000000081000720c */ /* 0x040fe20003f84070 */
[----:B------:R-:W-:Y:S02]  /*3500*/  IMAD.MOV.U32 R17, RZ, RZ, R6 ;  /* 0x000000ffff117224 */ /* 0x000fe400078e0006 */
[----:B------:R-:W-:Y:S02]  /*3510*/  IMAD.MOV R7, RZ, RZ, -R7 ;  /* 0x000000ffff077224 */ /* 0x000fe400078e0a07 */
[C---:B------:R-:W-:Y:S01]  /*3520*/  IMAD R10, R16.reuse, R4, R10 ;  /* 0x00000004100a7224 */ /* 0x040fe200078e020a */
[----:B------:R-:W-:Y:S01]  /*3530*/  IABS R4, R0 ;  /* 0x0000000000047213 */ /* 0x000fe20000000000 */
[----:B------:R-:W-:Y:S01]  /*3540*/  @!P0 IMAD.MOV R17, RZ, RZ, -R17 ;  /* 0x000000ffff118224 */ /* 0x000fe200078e0a11 */
[C---:B------:R-:W-:Y:S01]  /*3550*/  ISETP.GT.U32.AND P0, PT, R16.reuse, R5, PT ;  /* 0x000000051000720c */ /* 0x040fe20003f04070 */
[C---:B------:R-:W-:Y:S01]  /*3560*/  IMAD R18, R16.reuse, R7, R18 ;  /* 0x0000000710127224 */ /* 0x040fe200078e0212 */
[----:B------:R-:W-:Y:S01]  /*3570*/  IABS R7, R9 ;  /* 0x0000000900077213 */ /* 0x000fe20000000000 */
[----:B-1----:R-:W-:Y:S01]  /*3580*/  IMAD.MOV.U32 R15, RZ, RZ, R13 ;  /* 0x000000ffff0f7224 */ /* 0x002fe200078e000d */
[C---:B------:R-:W-:Y:S01]  /*3590*/  ISETP.GT.U32.AND P1, PT, R16.reuse, R10, PT ;  /* 0x0000000a1000720c */ /* 0x040fe20003f24070 */
[C---:B------:R-:W-:Y:S01]  /*35a0*/  IMAD.HI.U32 R6, R3.reuse, R4, RZ ;  /* 0x0000000403067227 */ /* 0x040fe200078e00ff */
[----:B------:R-:W-:Y:S03]  /*35b0*/  STL [R1+0x17c], R17 ;  /* 0x00017c1101007387 */ /* 0x000fe60000100800 */
[----:B------:R-:W-:Y:S01]  /*35c0*/  @!P6 IMAD.MOV R14, RZ, RZ, -R14 ;  /* 0x000000ffff0ee224 */ /* 0x000fe200078e0a0e */
[----:B------:R-:W-:Y:S01]  /*35d0*/  ISETP.GT.U32.AND P6, PT, R16, R18, PT ;  /* 0x000000121000720c */ /* 0x000fe20003fc4070 */
[----:B------:R-:W-:Y:S01]  /*35e0*/  @!P3 IMAD.MOV R15, RZ, RZ, -R15 ;  /* 0x000000ffff0fb224 */ /* 0x000fe200078e0a0f */
[----:B------:R-:W-:Y:S01]  /*35f0*/  ISETP.GE.AND P3, PT, R12, RZ, PT ;  /* 0x000000ff0c00720c */ /* 0x000fe20003f66270 */
[----:B------:R-:W-:Y:S01]  /*3600*/  IMAD.HI.U32 R13, R3, R7, RZ ;  /* 0x00000007030d7227 */ /* 0x000fe200078e00ff */
[----:B------:R-:W-:Y:S03]  /*3610*/  STL [R1+0x168], R14 ;  /* 0x0001680e01007387 */ /* 0x000fe60000100800 */
[----:B------:R-:W-:Y:S01]  /*3620*/  @!P4 IMAD.IADD R8, R8, 0x1, -R16 ;  /* 0x000000010808c824 */ /* 0x000fe200078e0a10 */
[----:B------:R0:W-:Y:S01]  /*3630*/  STL [R1+0x178], R15 ;  /* 0x0001780f01007387 */ /* 0x0001e20000100800 */
[----:B------:R-:W-:Y:S01]  /*3640*/  IMAD.MOV R6, RZ, RZ, -R6 ;  /* 0x000000ffff067224 */ /* 0x000fe200078e0a06 */
[----:B------:R-:W-:Y:S01]  /*3650*/  ISETP.GE.AND P4, PT, R11, RZ, PT ;  /* 0x000000ff0b00720c */ /* 0x000fe20003f86270 */
[----:B------:R-:W-:Y:S01]  /*3660*/  IMAD.MOV R13, RZ, RZ, -R13 ;  /* 0x000000ffff0d7224 */ /* 0x000fe200078e0a0d */
[----:B------:R-:W-:Y:S01]  /*3670*/  IADD3 R11, R24, 0x14c, RZ ;  /* 0x0000014c180b7810 */ /* 0x000fe20007ffe0ff */
[----:B------:R-:W-:Y:S01]  /*3680*/  @!P0 IMAD.IADD R5, R5, 0x1, -R16 ;  /* 0x0000000105058824 */ /* 0x000fe200078e0a10 */
[----:B------:R-:W-:Y:S01]  /*3690*/  ISETP.GE.AND P0, PT, R0, RZ, PT ;  /* 0x000000ff0000720c */ /* 0x000fe20003f06270 */
[----:B------:R-:W-:Y:S01]  /*36a0*/  IMAD R4, R16, R6, R4 ;  /* 0x0000000610047224 */ /* 0x000fe200078e0204 */
[----:B------:R-:W-:Y:S01]  /*36b0*/  IADD3 R0, R24, 0x154, RZ ;  /* 0x0000015418007810 */ /* 0x000fe20007ffe0ff */
[----:B------:R-:W-:Y:S01]  /*36c0*/  @!P1 IMAD.IADD R10, R10, 0x1, -R16 ;  /* 0x000000010a0a9824 */ /* 0x000fe200078e0a10 */
[----:B------:R-:W-:Y:S01]  /*36d0*/  IADD3 R6, R24, 0x150, RZ ;  /* 0x0000015018067810 */ /* 0x000fe20007ffe0ff */
[----:B0-----:R-:W-:Y:S01]  /*36e0*/  IMAD.MOV.U32 R15, RZ, RZ, R8 ;  /* 0x000000ffff0f7224 */ /* 0x001fe200078e0008 */
[----:B------:R-:W-:Y:S01]  /*36f0*/  IABS R8, R0 ;  /* 0x0000000000087213 */ /* 0x000fe20000000000 */
[C---:B------:R-:W-:Y:S01]  /*3700*/  IMAD R7, R16.reuse, R13, R7 ;  /* 0x0000000d10077224 */ /* 0x040fe200078e0207 */
[C---:B------:R-:W-:Y:S01]  /*3710*/  ISETP.GT.U32.AND P1, PT, R16.reuse, R10, PT ;  /* 0x0000000a1000720c */ /* 0x040fe20003f24070 */
[----:B------:R-:W-:Y:S01]  /*3720*/  IMAD.MOV.U32 R14, RZ, RZ, R5 ;  /* 0x000000ffff0e7224 */ /* 0x000fe200078e0005 */
[----:B------:R-:W-:Y:S01]  /*3730*/  IABS R5, R6 ;  /* 0x0000000600057213 */ /* 0x000fe20000000000 */
[----:B------:R-:W-:Y:S01]  /*3740*/  @!P2 IMAD.MOV R15, RZ, RZ, -R15 ;  /* 0x000000ffff0fa224 */ /* 0x000fe200078e0a0f */
[----:B------:R-:W-:Y:S01]  /*3750*/  ISETP.GT.U32.AND P2, PT, R16, R4, PT ;  /* 0x000000041000720c */ /* 0x000fe20003f44070 */
[----:B------:R-:W-:Y:S01]  /*3760*/  @!P6 IMAD.IADD R18, R18, 0x1, -R16 ;  /* 0x000000011212e824 */ /* 0x000fe200078e0a10 */
[----:B------:R-:W-:Y:S01]  /*3770*/  IABS R13, R11 ;  /* 0x0000000b000d7213 */ /* 0x000fe20000000000 */
[----:B------:R-:W-:Y:S01]  /*3780*/  @!P5 IMAD.MOV R14, RZ, RZ, -R14 ;  /* 0x000000ffff0ed224 */ /* 0x000fe200078e0a0e */
[C---:B------:R-:W-:Y:S01]  /*3790*/  ISETP.GT.U32.AND P5, PT, R16.reuse, R7, PT ;  /* 0x000000071000720c */ /* 0x040fe20003fa4070 */
[----:B------:R0:W-:Y:S01]  /*37a0*/  STL [R1+0x16c], R15 ;  /* 0x00016c0f01007387 */ /* 0x0001e20000100800 */
[----:B------:R-:W-:-:S03]  /*37b0*/  ISETP.GT.U32.AND P6, PT, R16, R18, PT ;  /* 0x000000121000720c */ /* 0x000fc60003fc4070 */
[--C-:B------:R-:W-:Y:S01]  /*37c0*/  @!P1 IMAD.IADD R10, R10, 0x1, -R16.reuse ;  /* 0x000000010a0a9824 */ /* 0x100fe200078e0a10 */
[----:B------:R-:W-:Y:S01]  /*37d0*/  ISETP.GE.AND P1, PT, R9, RZ, PT ;  /* 0x000000ff0900720c */ /* 0x000fe20003f26270 */
[----:B------:R-:W-:Y:S01]  /*37e0*/  IMAD.HI.U32 R9, R3, R8, RZ ;  /* 0x0000000803097227 */ /* 0x000fe200078e00ff */
[----:B------:R-:W-:Y:S03]  /*37f0*/  STL [R1+0x174], R14 ;  /* 0x0001740e01007387 */ /* 0x000fe60000100800 */
[--C-:B------:R-:W-:Y:S02]  /*3800*/  @!P2 IMAD.IADD R4, R4, 0x1, -R16.reuse ;  /* 0x000000010404a824 */ /* 0x100fe400078e0a10 */
[--C-:B------:R-:W-:Y:S02]  /*3810*/  @!P5 IMAD.IADD R7, R7, 0x1, -R16.reuse ;  /* 0x000000010707d824 */ /* 0x100fe400078e0a10 */
[----:B------:R-:W-:Y:S01]  /*3820*/  @!P6 IMAD.IADD R18, R18, 0x1, -R16 ;  /* 0x000000011212e824 */ /* 0x000fe200078e0a10 */
[----:B------:R-:W-:Y:S01]  /*3830*/  ISETP.GT.U32.AND P2, PT, R16, R4, PT ;  /* 0x000000041000720c */ /* 0x000fe20003f44070 */
[----:B------:R-:W-:Y:S01]  /*3840*/  IMAD.MOV R9, RZ, RZ, -R9 ;  /* 0x000000ffff097224 */ /* 0x000fe200078e0a09 */
[----:B------:R-:W-:Y:S01]  /*3850*/  ISETP.GE.AND P6, PT, R0, RZ, PT ;  /* 0x000000ff0000720c */ /* 0x000fe20003fc6270 */
[----:B------:R-:W-:Y:S01]  /*3860*/  IMAD.HI.U32 R0, R3, R5, RZ ;  /* 0x0000000503007227 */ /* 0x000fe200078e00ff */
[----:B------:R-:W-:-:S03]  /*3870*/  ISETP.GT.U32.AND P5, PT, R16, R7, PT ;  /* 0x000000071000720c */ /* 0x000fc60003fa4070 */
[----:B------:R-:W-:Y:S02]  /*3880*/  IMAD.MOV R0, RZ, RZ, -R0 ;  /* 0x000000ffff007224 */ /* 0x000fe400078e0a00 */
[----:B------:R-:W-:Y:S01]  /*3890*/  IMAD R8, R16, R9, R8 ;  /* 0x0000000910087224 */ /* 0x000fe200078e0208 */
[----:B------:R-:W-:Y:S01]  /*38a0*/  IADD3 R9, R24, 0x148, RZ ;  /* 0x0000014818097810 */ /* 0x000fe20007ffe0ff */
[----:B------:R-:W-:Y:S01]  /*38b0*/  IMAD R5, R16, R0, R5 ;  /* 0x0000000010057224 */ /* 0x000fe200078e0205 */
[----:B------:R-:W-:Y:S01]  /*38c0*/  IADD3 R0, R24, 0x140, RZ ;  /* 0x0000014018007810 */ /* 0x000fe20007ffe0ff */
[----:B------:R-:W-:Y:S01]  /*38d0*/  @!P2 IMAD.IADD R4, R4, 0x1, -R16 ;  /* 0x000000010404a824 */ /* 0x000fe200078e0a10 */
[C---:B------:R-:W-:Y:S01]  /*38e0*/  ISETP.GT.U32.AND P2, PT, R16.reuse, R8, PT ;  /* 0x000000081000720c */ /* 0x040fe20003f44070 */
[----:B------:R-:W-:Y:S01]  /*38f0*/  IMAD.MOV.U32 R12, RZ, RZ, R10 ;  /* 0x000000ffff0c7224 */ /* 0x000fe200078e000a */
[----:B0-----:R-:W-:Y:S01]  /*3900*/  IABS R15, R9 ;  /* 0x00000009000f7213 */ /* 0x001fe20000000000 */
[----:B------:R-:W-:Y:S01]  /*3910*/  @!P5 IMAD.IADD R7, R7, 0x1, -R16 ;  /* 0x000000010707d824 */ /* 0x000fe200078e0a10 */
[----:B------:R-:W-:Y:S01]  /*3920*/  ISETP.GT.U32.AND P5, PT, R16, R5, PT ;  /* 0x000000051000720c */ /* 0x000fe20003fa4070 */
[----:B------:R-:W-:Y:S01]  /*3930*/  @!P3 IMAD.MOV R12, RZ, RZ, -R12 ;  /* 0x000000ffff0cb224 */ /* 0x000fe200078e0a0c */
[----:B------:R-:W-:Y:S01]  /*3940*/  ISETP.GE.AND P3, PT, R6, RZ, PT ;  /* 0x000000ff0600720c */ /* 0x000fe20003f66270 */
[----:B------:R-:W-:Y:S01]  /*3950*/  IMAD.HI.U32 R6, R3, R13, RZ ;  /* 0x0000000d03067227 */ /* 0x000fe200078e00ff */
[----:B------:R-:W-:-:S02]  /*3960*/  IABS R10, R0 ;  /* 0x00000000000a7213 */ /* 0x000fc40000000000 */
[----:B------:R0:W-:Y:S01]  /*3970*/  STL [R1+0x170], R12 ;  /* 0x0001700c01007387 */ /* 0x0001e20000100800 */
[----:B------:R-:W-:Y:S02]  /*3980*/  IMAD.MOV R6, RZ, RZ, -R6 ;  /* 0x000000ffff067224 */ /* 0x000fe400078e0a06 */
[----:B------:R-:W-:Y:S02]  /*3990*/  @!P2 IMAD.IADD R8, R8, 0x1, -R16 ;  /* 0x000000010808a824 */ /* 0x000fe400078e0a10 */
[----:B------:R-:W-:-:S04]  /*39a0*/  IMAD.HI.U32 R19, R3, R15, RZ ;  /* 0x0000000f03137227 */ /* 0x000fc800078e00ff */
[----:B------:R-:W-:Y:S01]  /*39b0*/  @!P5 IMAD.IADD R5, R5, 0x1, -R16 ;  /* 0x000000010505d824 */ /* 0x000fe200078e0a10 */
[----:B0-----:R-:W-:Y:S01]  /*39c0*/  IADD3 R12, R24, 0x144, RZ ;  /* 0x00000144180c7810 */ /* 0x001fe20007ffe0ff */
[C---:B------:R-:W-:Y:S01]  /*39d0*/  IMAD R13, R16.reuse, R6, R13 ;  /* 0x00000006100d7224 */ /* 0x040fe200078e020d */
[C---:B------:R-:W-:Y:S01]  /*39e0*/  ISETP.GT.U32.AND P5, PT, R16.reuse, R8, PT ;  /* 0x000000081000720c */ /* 0x040fe20003fa4070 */
[----:B------:R-:W-:Y:S01]  /*39f0*/  IMAD.MOV R19, RZ, RZ, -R19 ;  /* 0x000000ffff137224 */ /* 0x000fe200078e0a13 */
[----:B------:R-:W-:Y:S01]  /*3a00*/  IABS R14, R12 ;  /* 0x0000000c000e7213 */ /* 0x000fe20000000000 */
[----:B------:R-:W-:Y:S01]  /*3a10*/  @!P4 IMAD.MOV R18, RZ, RZ, -R18 ;  /* 0x000000ffff12c224 */ /* 0x000fe200078e0a12 */
[----:B------:R-:W-:Y:S01]  /*3a20*/  ISETP.GT.U32.AND P2, PT, R16, R13, PT ;  /* 0x0000000d1000720c */ /* 0x000fe20003f44070 */
[----:B------:R-:W-:Y:S01]  /*3a30*/  IMAD.MOV.U32 R20, RZ, RZ, R4 ;  /* 0x000000ffff147224 */ /* 0x000fe200078e0004 */
[----:B------:R-:W-:Y:S01]  /*3a40*/  ISETP.GE.AND P4, PT, R11, RZ, PT ;  /* 0x000000ff0b00720c */ /* 0x000fe20003f86270 */
[----:B------:R-:W-:Y:S01]  /*3a50*/  IMAD.HI.U32 R17, R3, R14, RZ ;  /* 0x0000000e03117227 */ /* 0x000fe200078e00ff */
[----:B------:R0:W-:Y:S01]  /*3a60*/  STL [R1+0x164], R18 ;  /* 0x0001641201007387 */ /* 0x0001e20000100800 */
[----:B------:R-:W-:-:S02]  /*3a70*/  IADD3 R6, R24, 0x13c, RZ ;  /* 0x0000013c18067810 */ /* 0x000fc40007ffe0ff */
[----:B------:R-:W-:Y:S02]  /*3a80*/  IMAD R11, R16, R19, R15 ;  /* 0x00000013100b7224 */ /* 0x000fe400078e020f */
[----:B------:R-:W-:Y:S01]  /*3a90*/  IMAD.MOV R17, RZ, RZ, -R17 ;  /* 0x000000ffff117224 */ /* 0x000fe200078e0a11 */
[----:B------:R-:W-:Y:S01]  /*3aa0*/  IABS R15, R6 ;  /* 0x00000006000f7213 */ /* 0x000fe20000000000 */
[----:B------:R-:W-:Y:S01]  /*3ab0*/  @!P5 IMAD.IADD R8, R8, 0x1, -R16 ;  /* 0x000000010808d824 */ /* 0x000fe200078e0a10 */
[C---:B------:R-:W-:Y:S01]  /*3ac0*/  ISETP.GT.U32.AND P5, PT, R16.reuse, R11, PT ;  /* 0x0000000b1000720c */ /* 0x040fe20003fa4070 */
[----:B------:R-:W-:Y:S01]  /*3ad0*/  @!P0 IMAD.MOV R20, RZ, RZ, -R20 ;  /* 0x000000ffff148224 */ /* 0x000fe200078e0a14 */
[C---:B------:R-:W-:Y:S01]  /*3ae0*/  ISETP.GT.U32.AND P0, PT, R16.reuse, R5, PT ;  /* 0x000000051000720c */ /* 0x040fe20003f04070 */
[----:B0-----:R-:W-:Y:S02]  /*3af0*/  IMAD.MOV.U32 R18, RZ, RZ, R10 ;  /* 0x000000ffff127224 */ /* 0x001fe400078e000a */
[----:B------:R-:W-:Y:S01]  /*3b00*/  IMAD R10, R16, R17, R14 ;  /* 0x00000011100a7224 */ /* 0x000fe200078e020e */
[----:B------:R-:W-:Y:S01]  /*3b10*/  STL [R1+0x15c], R20 ;  /* 0x00015c1401007387 */ /* 0x000fe20000100800 */
[----:B------:R-:W-:-:S04]  /*3b20*/  IMAD.HI.U32 R4, R3, R18, RZ ;  /* 0x0000001203047227 */ /* 0x000fc800078e00ff */
[----:B------:R-:W-:Y:S01]  /*3b30*/  IMAD.MOV.U32 R14, RZ, RZ, R8 ;  /* 0x000000ffff0e7224 */ /* 0x000fe200078e0008 */
[----:B------:R-:W-:Y:S01]  /*3b40*/  IADD3 R8, R24, 0x130, RZ ;  /* 0x0000013018087810 */ /* 0x000fe20007ffe0ff */
[----:B------:R-:W-:Y:S02]  /*3b50*/  IMAD.MOV R4, RZ, RZ, -R4 ;  /* 0x000000ffff047224 */ /* 0x000fe400078e0a04 */
[----:B------:R-:W-:Y:S02]  /*3b60*/  @!P2 IMAD.IADD R13, R13, 0x1, -R16 ;  /* 0x000000010d0da824 */ /* 0x000fe400078e0a10 */
[----:B------:R-:W-:Y:S01]  /*3b70*/  @!P6 IMAD.MOV R14, RZ, RZ, -R14 ;  /* 0x000000ffff0ee224 */ /* 0x000fe200078e0a0e */
[C---:B------:R-:W-:Y:S01]  /*3b80*/  ISETP.GT.U32.AND P6, PT, R16.reuse, R10, PT ;  /* 0x0000000a1000720c */ /* 0x040fe20003fc4070 */
[C---:B------:R-:W-:Y:S01]  /*3b90*/  IMAD R4, R16.reuse, R4, R18 ;  /* 0x0000000410047224 */ /* 0x040fe200078e0212 */
[----:B------:R-:W-:Y:S01]  /*3ba0*/  ISETP.GT.U32.AND P2, PT, R16, R13, PT ;  /* 0x0000000d1000720c */ /* 0x000fe20003f44070 */
[----:B------:R-:W-:-:S02]  /*3bb0*/  @!P5 IMAD.IADD R11, R11, 0x1, -R16 ;  /* 0x000000010b0bd824 */ /* 0x000fc400078e0a10 */
[----:B------:R-:W-:Y:S01]  /*3bc0*/  IMAD.MOV.U32 R17, RZ, RZ, R7 ;  /* 0x000000ffff117224 */ /* 0x000fe200078e0007 */
[----:B------:R-:W-:Y:S01]  /*3bd0*/  ISETP.GT.U32.AND P5, PT, R16, R4, PT ;  /* 0x000000041000720c */ /* 0x000fe20003fa4070 */
[----:B------:R-:W-:Y:S01]  /*3be0*/  @!P0 IMAD.IADD R5, R5, 0x1, -R16 ;  /* 0x0000000105058824 */ /* 0x000fe200078e0a10 */
[----:B------:R-:W-:Y:S01]  /*3bf0*/  ISETP.GE.AND P0, PT, R12, RZ, PT ;  /* 0x000000ff0c00720c */ /* 0x000fe20003f06270 */
[----:B------:R-:W-:Y:S01]  /*3c00*/  IMAD.HI.U32 R7, R3, R15, RZ ;  /* 0x0000000f03077227 */ /* 0x000fe200078e00ff */
[----:B------:R-:W-:-:S03]  /*3c10*/  IADD3 R12, R24, 0x138, RZ ;  /* 0x00000138180c7810 */ /* 0x000fc60007ffe0ff */
[----:B------:R-:W-:Y:S01]  /*3c20*/  @!P1 IMAD.MOV R17, RZ, RZ, -R17 ;  /* 0x000000ffff119224 */ /* 0x000fe200078e0a11 */
[----:B------:R-:W-:Y:S01]  /*3c30*/  ISETP.GE.AND P1, PT, R9, RZ, PT ;  /* 0x000000ff0900720c */ /* 0x000fe20003f26270 */
[----:B------:R-:W-:Y:S02]  /*3c40*/  IMAD.MOV.U32 R9, RZ, RZ, R5 ;  /* 0x000000ffff097224 */ /* 0x000fe400078e0005 */
[--C-:B------:R-:W-:Y:S01]  /*3c50*/  @!P6 IMAD.IADD R10, R10, 0x1, -R16.reuse ;  /* 0x000000010a0ae824 */ /* 0x100fe200078e0a10 */
[----:B------:R-:W-:Y:S01]  /*3c60*/  ISETP.GT.U32.AND P6, PT, R16, R11, PT ;  /* 0x0000000b1000720c */ /* 0x000fe20003fc4070 */
[----:B------:R-:W-:Y:S01]  /*3c70*/  IMAD.MOV R7, RZ, RZ, -R7 ;  /* 0x000000ffff077224 */ /* 0x000fe200078e0a07 */
[----:B------:R0:W-:Y:S01]  /*3c80*/  STL [R1+0x154], R17 ;  /* 0x0001541101007387 */ /* 0x0001e20000100800 */
[--C-:B------:R-:W-:Y:S01]  /*3c90*/  @!P2 IMAD.IADD R13, R13, 0x1, -R16.reuse ;  /* 0x000000010d0da824 */ /* 0x100fe200078e0a10 */
[----:B------:R-:W-:Y:S01]  /*3ca0*/  ISETP.GE.AND P2, PT, R0, RZ, PT ;  /* 0x000000ff0000720c */ /* 0x000fe20003f46270 */
[----:B------:R-:W-:Y:S01]  /*3cb0*/  @!P3 IMAD.MOV R9, RZ, RZ, -R9 ;  /* 0x000000ffff09b224 */ /* 0x000fe200078e0a09 */
[C---:B------:R-:W-:Y:S01]  /*3cc0*/  ISETP.GT.U32.AND P3, PT, R16.reuse, R10, PT ;  /* 0x0000000a1000720c */ /* 0x040fe20003f64070 */
[----:B------:R-:W-:Y:S01]  /*3cd0*/  IMAD R0, R16, R7, R15 ;  /* 0x0000000710007224 */ /* 0x000fe200078e020f */
[----:B------:R-:W-:Y:S01]  /*3ce0*/  IABS R15, R12 ;  /* 0x0000000c000f7213 */ /* 0x000fe20000000000 */
[----:B------:R-:W-:Y:S01]  /*3cf0*/  @!P5 IMAD.IADD R4, R4, 0x1, -R16 ;  /* 0x000000010404d824 */ /* 0x000fe200078e0a10 */
[----:B------:R1:W-:Y:S01]  /*3d00*/  STL [R1+0x150], R14 ;  /* 0x0001500e01007387 */ /* 0x0003e20000100800 */
[----:B------:R-:W-:Y:S01]  /*3d10*/  IADD3 R7, R24, 0x134, RZ ;  /* 0x0000013418077810 */ /* 0x000fe20007ffe0ff */
[----:B------:R-:W-:-:S02]  /*3d20*/  @!P4 IMAD.MOV R13, RZ, RZ, -R13 ;  /* 0x000000ffff0dc224 */ /* 0x000fc400078e0a0d */
[----:B------:R-:W-:Y:S01]  /*3d30*/  ISETP.GT.U32.AND P5, PT, R16, R4, PT ;  /* 0x000000041000720c */ /* 0x000fe20003fa4070 */
[----:B------:R-:W-:Y:S01]  /*3d40*/  IMAD.HI.U32 R18, R3, R15, RZ ;  /* 0x0000000f03127227 */ /* 0x000fe200078e00ff */
[----:B------:R2:W-:Y:S01]  /*3d50*/  STL [R1+0x14c], R9 ;  /* 0x00014c0901007387 */ /* 0x0005e20000100800 */
[----:B0-----:R-:W-:Y:S02]  /*3d60*/  IABS R17, R7 ;  /* 0x0000000700117213 */ /* 0x001fe40000000000 */
[----:B------:R-:W-:Y:S01]  /*3d70*/  IMAD.MOV R18, RZ, RZ, -R18 ;  /* 0x000000ffff127224 */ /* 0x000fe200078e0a12 */
[----:B-1----:R-:W-:Y:S01]  /*3d80*/  IADD3 R14, R24, 0x12c, RZ ;  /* 0x0000012c180e7810 */ /* 0x002fe20007ffe0ff */
[--C-:B------:R-:W-:Y:S01]  /*3d90*/  @!P6 IMAD.IADD R11, R11, 0x1, -R16.reuse ;  /* 0x000000010b0be824 */ /* 0x100fe200078e0a10 */
[----:B------:R-:W-:Y:S01]  /*3da0*/  ISETP.GT.U32.AND P6, PT, R16, R0, PT ;  /* 0x000000001000720c */ /* 0x000fe20003fc4070 */
[--C-:B------:R-:W-:Y:S01]  /*3db0*/  @!P3 IMAD.IADD R10, R10, 0x1, -R16.reuse ;  /* 0x000000010a0ab824 */ /* 0x100fe200078e0a10 */
[----:B------:R-:W-:Y:S01]  /*3dc0*/  ISETP.GE.AND P3, PT, R6, RZ, PT ;  /* 0x000000ff0600720c */ /* 0x000fe20003f66270 */
[----:B------:R-:W-:Y:S01]  /*3dd0*/  IMAD R6, R16, R18, R15 ;  /* 0x0000001210067224 */ /* 0x000fe200078e020f */
[----:B------:R-:W-:Y:S01]  /*3de0*/  IABS R5, R14 ;  /* 0x0000000e00057213 */ /* 0x000fe20000000000 */
[----:B------:R-:W-:Y:S01]  /*3df0*/  @!P5 IMAD.IADD R4, R4, 0x1, -R16 ;  /* 0x000000010404d824 */ /* 0x000fe200078e0a10 */
[----:B--2---:R-:W-:Y:S01]  /*3e00*/  IABS R9, R8 ;  /* 0x0000000800097213 */ /* 0x004fe20000000000 */
[C---:B------:R-:W-:Y:S01]  /*3e10*/  IMAD.HI.U32 R15, R3.reuse, R17, RZ ;  /* 0x00000011030f7227 */ /* 0x040fe200078e00ff */
[----:B------:R-:W-:Y:S01]  /*3e20*/  ISETP.GT.U32.AND P5, PT, R16, R6, PT ;  /* 0x000000061000720c */ /* 0x000fe20003fa4070 */
[----:B------:R0:W-:Y:S02]  /*3e30*/  STL [R1+0x148], R13 ;  /* 0x0001480d01007387 */ /* 0x0001e40000100800 */
[----:B------:R-:W-:-:S04]  /*3e40*/  IMAD.HI.U32 R18, R3, R5, RZ ;  /* 0x0000000503127227 */ /* 0x000fc800078e00ff */
[----:B------:R-:W-:Y:S01]  /*3e50*/  @!P6 IMAD.IADD R0, R0, 0x1, -R16 ;  /* 0x000000010000e824 */ /* 0x000fe200078e0a10 */
[----:B------:R-:W-:Y:S01]  /*3e60*/  ISETP.GE.AND P6, PT, R12, RZ, PT ;  /* 0x000000ff0c00720c */ /* 0x000fe20003fc6270 */
[----:B------:R-:W-:Y:S01]  /*3e70*/  IMAD.MOV R18, RZ, RZ, -R18 ;  /* 0x000000ffff127224 */ /* 0x000fe200078e0a12 */
[----:B------:R-:W-:Y:S01]  /*3e80*/  IADD3 R12, R24, 0x128, RZ ;  /* 0x00000128180c7810 */ /* 0x000fe20007ffe0ff */
[----:B------:R-:W-:-:S04]  /*3e90*/  IMAD.HI.U32 R19, R3, R9, RZ ;  /* 0x0000000903137227 */ /* 0x000fc800078e00ff */
[----:B------:R-:W-:Y:S01]  /*3ea0*/  IMAD R5, R16, R18, R5 ;  /* 0x0000001210057224 */ /* 0x000fe200078e0205 */
[----:B------:R-:W-:Y:S01]  /*3eb0*/  IABS R18, R12 ;  /* 0x0000000c00127213 */ /* 0x000fe20000000000 */
[----:B------:R-:W-:Y:S01]  /*3ec0*/  @!P5 IMAD.IADD R6, R6, 0x1, -R16 ;  /* 0x000000010606d824 */ /* 0x000fe200078e0a10 */
[C---:B------:R-:W-:Y:S01]  /*3ed0*/  ISETP.GT.U32.AND P5, PT, R16.reuse, R0, PT ;  /* 0x000000001000720c */ /* 0x040fe20003fa4070 */
[----:B------:R-:W-:Y:S02]  /*3ee0*/  IMAD.MOV R15, RZ, RZ, -R15 ;  /* 0x000000ffff0f7224 */ /* 0x000fe400078e0a0f */
[----:B------:R-:W-:Y:S01]  /*3ef0*/  IMAD.MOV R19, RZ, RZ, -R19 ;  /* 0x000000ffff137224 */ /* 0x000fe200078e0a13 */
[C---:B------:R-:W-:Y:S01]  /*3f00*/  ISETP.GT.U32.AND P4, PT, R16.reuse, R6, PT ;  /* 0x000000061000720c */ /* 0x040fe20003f84070 */
[----:B------:R-:W-:Y:S02]  /*3f10*/  IMAD.MOV.U32 R20, RZ, RZ, R11 ;  /* 0x000000ffff147224 */ /* 0x000fe400078e000b */
[----:B------:R-:W-:Y:S01]  /*3f20*/  IMAD R15, R16, R15, R17 ;  /* 0x0000000f100f7224 */ /* 0x000fe200078e0211 */
[----:B------:R-:W-:Y:S01]  /*3f30*/  IADD3 R17, R24, 0x124, RZ ;  /* 0x0000012418117810 */ /* 0x000fe20007ffe0ff */
[----:B------:R-:W-:-:S02]  /*3f40*/  IMAD.MOV.U32 R11, RZ, RZ, R18 ;  /* 0x000000ffff0b7224 */ /* 0x000fc400078e0012 */
[C---:B------:R-:W-:Y:S01]  /*3f50*/  IMAD R9, R16.reuse, R19, R9 ;  /* 0x0000001310097224 */ /* 0x040fe200078e0209 */
[----:B0-----:R-:W-:Y:S01]  /*3f60*/  IABS R13, R17 ;  /* 0x00000011000d7213 */ /* 0x001fe20000000000 */
[----:B------:R-:W-:Y:S02]  /*3f70*/  IMAD.MOV.U32 R18, RZ, RZ, R10 ;  /* 0x000000ffff127224 */ /* 0x000fe400078e000a */
[----:B------:R-:W-:Y:S01]  /*3f80*/  @!P1 IMAD.MOV R20, RZ, RZ, -R20 ;  /* 0x000000ffff149224 */ /* 0x000fe200078e0a14 */
[C---:B------:R-:W-:Y:S01]  /*3f90*/  ISETP.GT.U32.AND P1, PT, R16.reuse, R15, PT ;  /* 0x0000000f1000720c */ /* 0x040fe20003f24070 */
[----:B------:R-:W-:Y:S01]  /*3fa0*/  @!P0 IMAD.MOV R18, RZ, RZ, -R18 ;  /* 0x000000ffff128224 */ /* 0x000fe200078e0a12 */
[----:B------:R-:W-:Y:S01]  /*3fb0*/  ISETP.GT.U32.AND P0, PT, R16, R9, PT ;  /* 0x000000091000720c */ /* 0x000fe20003f04070 */
[----:B------:R-:W-:Y:S01]  /*3fc0*/  @!P5 IMAD.IADD R0, R0, 0x1, -R16 ;  /* 0x000000010000d824 */ /* 0x000fe200078e0a10 */
[----:B------:R-:W-:Y:S01]  /*3fd0*/  ISETP.GT.U32.AND P5, PT, R16, R5, PT ;  /* 0x000000051000720c */ /* 0x000fe20003fa4070 */
[----:B------:R-:W-:Y:S01]  /*3fe0*/  IMAD.HI.U32 R10, R3, R11, RZ ;  /* 0x0000000b030a7227 */ /* 0x000fe200078e00ff */
[----:B------:R-:W-:Y:S03]  /*3ff0*/  STL [R1+0x144], R20 ;  /* 0x0001441401007387 */ /* 0x000fe60000100800 */
[----:B------:R-:W-:Y:S01]  /*4000*/  @!P2 IMAD.MOV R4, RZ, RZ, -R4 ;  /* 0x000000ffff04a224 */ /* 0x000fe200078e0a04 */
[----:B------:R-:W-:Y:S01]  /*4010*/  STL [R1+0x140], R18 ;  /* 0x0001401201007387 */ /* 0x000fe20000100800 */
[----:B------:R-:W-:Y:S01]  /*4020*/  IMAD.MOV R10, RZ, RZ, -R10 ;  /* 0x000000ffff0a7224 */ /* 0x000fe200078e0a0a */
[----:B------:R-:W-:Y:S01]  /*4030*/  ISETP.GE.AND P2, PT, R7, RZ, PT ;  /* 0x000000ff0700720c */ /* 0x000fe20003f46270 */
[--C-:B------:R-:W-:Y:S01]  /*4040*/  @!P4 IMAD.IADD R6, R6, 0x1, -R16.reuse ;  /* 0x000000010606c824 */ /* 0x100fe200078e0a10 */
[----:B------:R0:W-:Y:S01]  /*4050*/  STL [R1+0x13c], R4 ;  /* 0x00013c0401007387 */ /* 0x0001e20000100800 */
[--C-:B------:R-:W-:Y:S01]  /*4060*/  @!P1 IMAD.IADD R15, R15, 0x1, -R16.reuse ;  /* 0x000000010f0f9824 */ /* 0x100fe200078e0a10 */
[----:B------:R-:W-:Y:S01]  /*4070*/  ISETP.GE.AND P4, PT, R8, RZ, PT ;  /* 0x000000ff0800720c */ /* 0x000fe20003f86270 */
[----:B------:R-:W-:Y:S01]  /*4080*/  @!P0 IMAD.IADD R9, R9, 0x1, -R16 ;  /* 0x0000000109098824 */ /* 0x000fe200078e0a10 */
[----:B------:R-:W-:Y:S01]  /*4090*/  ISETP.GE.AND P1, PT, R14, RZ, PT ;  /* 0x000000ff0e00720c */ /* 0x000fe20003f26270 */
[C---:B------:R-:W-:Y:S01]  /*40a0*/  IMAD R7, R16.reuse, R10, R11 ;  /* 0x0000000a10077224 */ /* 0x040fe200078e020b */
[----:B------:R-:W-:Y:S01]  /*40b0*/  ISETP.GT.U32.AND P0, PT, R16, R15, PT ;  /* 0x0000000f1000720c */ /* 0x000fe20003f04070 */
[----:B------:R-:W-:Y:S01]  /*40c0*/  IMAD.MOV.U32 R10, RZ, RZ, R6 ;  /* 0x000000ffff0a7224 */ /* 0x000fe200078e0006 */
[----:B------:R-:W-:Y:S01]  /*40d0*/  IADD3 R11, R24, 0x120, RZ ;  /* 0x00000120180b7810 */ /* 0x000fe20007ffe0ff */
[----:B------:R-:W-:Y:S01]  /*40e0*/  @!P5 IMAD.IADD R5, R5, 0x1, -R16 ;  /* 0x000000010505d824 */ /* 0x000fe200078e0a10 */
[C---:B------:R-:W-:Y:S01]  /*40f0*/  ISETP.GT.U32.AND P5, PT, R16.reuse, R9, PT ;  /* 0x000000091000720c */ /* 0x040fe20003fa4070 */
[----:B0-----:R-:W-:Y:S01]  /*4100*/  IMAD.MOV.U32 R4, RZ, RZ, R13 ;  /* 0x000000ffff047224 */ /* 0x001fe200078e000d */
[----:B------:R-:W-:Y:S01]  /*4110*/  IABS R6, R11 ;  /* 0x0000000b00067213 */ /* 0x000fe20000000000 */
[----:B------:R-:W-:Y:S01]  /*4120*/  @!P6 IMAD.MOV R10, RZ, RZ, -R10 ;  /* 0x000000ffff0ae224 */ /* 0x000fe200078e0a0a */
[----:B------:R-:W-:Y:S01]  /*4130*/  ISETP.GT.U32.AND P6, PT, R16, R7, PT ;  /* 0x000000071000720c */ /* 0x000fe20003fc4070 */
[----:B------:R-:W-:-:S04]  /*4140*/  IMAD.HI.U32 R8, R3, R4, RZ ;  /* 0x0000000403087227 */ /* 0x000fc800078e00ff */
[----:B------:R-:W-:Y:S02]  /*4150*/  IMAD.MOV R8, RZ, RZ, -R8 ;  /* 0x000000ffff087224 */ /* 0x000fe400078e0a08 */
[----:B------:R-:W-:Y:S02]  /*4160*/  IMAD.MOV.U32 R18, RZ, RZ, R0 ;  /* 0x000000ffff127224 */ /* 0x000fe400078e0000 */
[----:B------:R-:W-:Y:S01]  /*4170*/  IMAD R0, R16, R8, R4 ;  /* 0x0000000810007224 */ /* 0x000fe200078e0204 */
[----:B------:R-:W-:Y:S01]  /*4180*/  IADD3 R8, R24, 0x11c, RZ ;  /* 0x0000011c18087810 */ /* 0x000fe20007ffe0ff */
[----:B------:R-:W-:Y:S01]  /*4190*/  @!P3 IMAD.MOV R18, RZ, RZ, -R18 ;  /* 0x000000ffff12b224 */ /* 0x000fe200078e0a12 */
[----:B------:R-:W-:Y:S01]  /*41a0*/  ISETP.GT.U32.AND P3, PT, R16, R5, PT ;  /* 0x000000051000720c */ /* 0x000fe20003f64070 */
[--C-:B------:R-:W-:Y:S01]  /*41b0*/  @!P0 IMAD.IADD R15, R15, 0x1, -R16.reuse ;  /* 0x000000010f0f8824 */ /* 0x100fe200078e0a10 */
[----:B------:R-:W-:Y:S01]  /*41c0*/  ISETP.GE.AND P0, PT, R12, RZ, PT ;  /* 0x000000ff0c00720c */ /* 0x000fe20003f06270 */
[----:B------:R-:W-:Y:S01]  /*41d0*/  @!P5 IMAD.IADD R9, R9, 0x1, -R16 ;  /* 0x000000010909d824 */ /* 0x000fe200078e0a10 */
[----:B------:R-:W-:Y:S01]  /*41e0*/  ISETP.GT.U32.AND P5, PT, R16, R0, PT ;  /* 0x000000001000720c */ /* 0x000fe20003fa4070 */
[----:B------:R-:W-:Y:S01]  /*41f0*/  IMAD.HI.U32 R13, R3, R6, RZ ;  /* 0x00000006030d7227 */ /* 0x000fe200078e00ff */
[----:B------:R-:W-:Y:S01]  /*4200*/  STL [R1+0x138], R18 ;  /* 0x0001381201007387 */ /* 0x000fe20000100800 */
[----:B------:R-:W-:-:S02]  /*4210*/  IABS R4, R8 ;  /* 0x0000000800047213 */ /* 0x000fc40000000000 */
[----:B------:R-:W-:Y:S01]  /*4220*/  @!P6 IMAD.IADD R7, R7, 0x1, -R16 ;  /* 0x000000010707e824 */ /* 0x000fe200078e0a10 */
[----:B------:R0:W-:Y:S01]  /*4230*/  STL [R1+0x134], R10 ;  /* 0x0001340a01007387 */ /* 0x0001e20000100800 */
[----:B------:R-:W-:Y:S01]  /*4240*/  IMAD.MOV.U32 R14, RZ, RZ, R15 ;  /* 0x000000ffff0e7224 */ /* 0x000fe200078e000f */
[----:B------:R-:W-:Y:S01]  /*4250*/  ISETP.GE.AND P6, PT, R11, RZ, PT ;  /* 0x000000ff0b00720c */ /* 0x000fe20003fc6270 */
[----:B------:R-:W-:Y:S01]  /*4260*/  IMAD.MOV R13, RZ, RZ, -R13 ;  /* 0x000000ffff0d7224 */ /* 0x000fe200078e0a0d */
[----:B------:R-:W-:Y:S01]  /*4270*/  IADD3 R15, R24, 0x100, RZ ;  /* 0x00000100180f7810 */ /* 0x000fe20007ffe0ff */
[----:B------:R-:W-:Y:S01]  /*4280*/  @!P2 IMAD.MOV R14, RZ, RZ, -R14 ;  /* 0x000000ffff0ea224 */ /* 0x000fe200078e0a0e */
[C---:B------:R-:W-:Y:S01]  /*4290*/  ISETP.GT.U32.AND P2, PT, R16.reuse, R7, PT ;  /* 0x000000071000720c */ /* 0x040fe20003f44070 */
[----:B------:R-:W-:Y:S02]  /*42a0*/  IMAD R6, R16, R13, R6 ;  /* 0x0000000d10067224 */ /* 0x000fe400078e0206 */
[--C-:B------:R-:W-:Y:S01]  /*42b0*/  @!P3 IMAD.IADD R5, R5, 0x1, -R16.reuse ;  /* 0x000000010505b824 */ /* 0x100fe200078e0a10 */
[----:B0-----:R-:W-:Y:S01]  /*42c0*/  IADD3 R10, R24, 0x118, RZ ;  /* 0x00000118180a7810 */ /* 0x001fe20007ffe0ff */
[----:B------:R-:W-:Y:S01]  /*42d0*/  @!P5 IMAD.IADD R0, R0, 0x1, -R16 ;  /* 0x000000010000d824 */ /* 0x000fe200078e0a10 */
[----:B------:R0:W-:Y:S01]  /*42e0*/  STL [R1+0x130], R14 ;  /* 0x0001300e01007387 */ /* 0x0001e20000100800 */
[----:B------:R-:W-:Y:S01]  /*42f0*/  @!P4 IMAD.MOV R9, RZ, RZ, -R9 ;  /* 0x000000ffff09c224 */ /* 0x000fe200078e0a09 */
[----:B------:R-:W-:Y:S01]  /*4300*/  IABS R11, R10 ;  /* 0x0000000a000b7213 */ /* 0x000fe20000000000 */
[----:B------:R-:W-:Y:S01]  /*4310*/  IMAD.HI.U32 R12, R3, R4, RZ ;  /* 0x00000004030c7227 */ /* 0x000fe200078e00ff */
[----:B------:R-:W-:-:S02]  /*4320*/  ISETP.GT.U32.AND P4, PT, R16, R6, PT ;  /* 0x000000061000720c */ /* 0x000fc40003f84070 */
[----:B------:R-:W-:Y:S01]  /*4330*/  ISETP.GT.U32.AND P5, PT, R16, R0, PT ;  /* 0x000000001000720c */ /* 0x000fe20003fa4070 */
[----:B------:R-:W-:Y:S01]  /*4340*/  @!P2 IMAD.IADD R7, R7, 0x1, -R16 ;  /* 0x000000010707a824 */ /* 0x000fe200078e0a10 */
[----:B------:R-:W-:Y:S01]  /*4350*/  ISETP.GE.AND P3, PT, R17, RZ, PT ;  /* 0x000000ff1100720c */ /* 0x000fe20003f66270 */
[----:B------:R-:W-:Y:S01]  /*4360*/  IMAD.MOV R12, RZ, RZ, -R12 ;  /* 0x000000ffff0c7224 */ /* 0x000fe200078e0a0c */
[----:B------:R1:W-:Y:S01]  /*4370*/  STL [R1+0x110], R9 ;  /* 0x0001100901007387 */ /* 0x0003e20000100800 */
[----:B0-----:R-:W-:Y:S02]  /*4380*/  IMAD.MOV.U32 R14, RZ, RZ, R5 ;  /* 0x000000ffff0e7224 */ /* 0x001fe400078e0005 */
[----:B------:R-:W-:-:S04]  /*4390*/  IMAD.HI.U32 R5, R3, R11, RZ ;  /* 0x0000000b03057227 */ /* 0x000fc800078e00ff */
[----:B------:R-:W-:Y:S02]  /*43a0*/  IMAD.MOV R5, RZ, RZ, -R5 ;  /* 0x000000ffff057224 */ /* 0x000fe400078e0a05 */
[----:B------:R-:W-:Y:S01]  /*43b0*/  IMAD.MOV.U32 R13, RZ, RZ, R7 ;  /* 0x000000ffff0d7224 */ /* 0x000fe200078e0007 */
[----:B-1----:R-:W-:Y:S01]  /*43c0*/  IADD3 R9, R24, 0x110, RZ ;  /* 0x0000011018097810 */ /* 0x002fe20007ffe0ff */
[----:B------:R-:W-:Y:S02]  /*43d0*/  IMAD R5, R16, R5, R11 ;  /* 0x0000000510057224 */ /* 0x000fe400078e020b */
[----:B------:R-:W-:Y:S01]  /*43e0*/  @!P4 IMAD.IADD R6, R6, 0x1, -R16 ;  /* 0x000000010606c824 */ /* 0x000fe200078e0a10 */
[----:B------:R-:W-:Y:S01]  /*43f0*/  IABS R20, R9 ;  /* 0x0000000900147213 */ /* 0x000fe20000000000 */
[----:B------:R-:W-:Y:S01]  /*4400*/  @!P0 IMAD.MOV R13, RZ, RZ, -R13 ;  /* 0x000000ffff0d8224 */ /* 0x000fe200078e0a0d */
[C---:B------:R-:W-:Y:S01]  /*4410*/  ISETP.GT.U32.AND P0, PT, R16.reuse, R5, PT ;  /* 0x000000051000720c */ /* 0x040fe20003f04070 */
[C---:B------:R-:W-:Y:S01]  /*4420*/  IMAD R4, R16.reuse, R12, R4 ;  /* 0x0000000c10047224 */ /* 0x040fe200078e0204 */
[----:B------:R-:W-:Y:S01]  /*4430*/  ISETP.GT.U32.AND P4, PT, R16, R6, PT ;  /* 0x000000061000720c */ /* 0x000fe20003f84070 */
[----:B------:R-:W-:Y:S01]  /*4440*/  @!P5 IMAD.IADD R0, R0, 0x1, -R16 ;  /* 0x000000010000d824 */ /* 0x000fe200078e0a10 */
[----:B------:R-:W-:Y:S01]  /*4450*/  ISETP.GE.AND P5, PT, R10, RZ, PT ;  /* 0x000000ff0a00720c */ /* 0x000fe20003fa6270 */
[----:B------:R-:W-:Y:S01]  /*4460*/  @!P1 IMAD.MOV R14, RZ, RZ, -R14 ;  /* 0x000000ffff0e9224 */ /* 0x000fe200078e0a0e */
[----:B------:R-:W-:Y:S01]  /*4470*/  IADD3 R10, R24, 0x114, RZ ;  /* 0x00000114180a7810 */ /* 0x000fe20007ffe0ff */
[----:B------:R-:W-:Y:S01]  /*4480*/  IMAD.MOV.U32 R12, RZ, RZ, R0 ;  /* 0x000000ffff0c7224 */ /* 0x000fe200078e0000 */
[----:B------:R-:W-:-:S02]  /*4490*/  ISETP.GT.U32.AND P2, PT, R16, R4, PT ;  /* 0x000000041000720c */ /* 0x000fc40003f44070 */
[----:B------:R-:W-:Y:S01]  /*44a0*/  ISETP.GE.AND P1, PT, R8, RZ, PT ;  /* 0x000000ff0800720c */ /* 0x000fe20003f26270 */
[----:B------:R-:W-:Y:S01]  /*44b0*/  @!P3 IMAD.MOV R12, RZ, RZ, -R12 ;  /* 0x000000ffff0cb224 */ /* 0x000fe200078e0a0c */
[----:B------:R-:W-:Y:S01]  /*44c0*/  IABS R19, R10 ;  /* 0x0000000a00137213 */ /* 0x000fe20000000000 */
[--C-:B------:R-:W-:Y:S01]  /*44d0*/  @!P0 IMAD.IADD R5, R5, 0x1, -R16.reuse ;  /* 0x0000000105058824 */ /* 0x100fe200078e0a10 */
[----:B------:R-:W-:Y:S01]  /*44e0*/  IADD3 R8, R24, 0x10c, RZ ;  /* 0x0000010c18087810 */ /* 0x000fe20007ffe0ff */
[----:B------:R-:W-:Y:S01]  /*44f0*/  @!P4 IMAD.IADD R6, R6, 0x1, -R16 ;  /* 0x000000010606c824 */ /* 0x000fe200078e0a10 */
[----:B------:R-:W-:Y:S01]  /*4500*/  ISETP.GE.AND P3, PT, R10, RZ, PT ;  /* 0x000000ff0a00720c */ /* 0x000fe20003f66270 */
[----:B------:R-:W-:Y:S01]  /*4510*/  IMAD.HI.U32 R10, R3, R19, RZ ;  /* 0x00000013030a7227 */ /* 0x000fe200078e00ff */
[----:B------:R-:W-:Y:S01]  /*4520*/  IABS R11, R8 ;  /* 0x00000008000b7213 */ /* 0x000fe20000000000 */
[----:B------:R-:W-:Y:S01]  /*4530*/  STL [R1+0x114], R14 ;  /* 0x0001140e01007387 */ /* 0x000fe20000100800 */
[----:B------:R-:W-:Y:S01]  /*4540*/  ISETP.GT.U32.AND P0, PT, R16, R5, PT ;  /* 0x000000051000720c */ /* 0x000fe20003f04070 */
[----:B------:R-:W-:Y:S01]  /*4550*/  IMAD.MOV R10, RZ, RZ, -R10 ;  /* 0x000000ffff0a7224 */ /* 0x000fe200078e0a0a */
[----:B------:R-:W-:Y:S01]  /*4560*/  ISETP.GE.AND P4, PT, R9, RZ, PT ;  /* 0x000000ff0900720c */ /* 0x000fe20003f86270 */
[----:B------:R-:W-:Y:S01]  /*4570*/  @!P2 IMAD.IADD R4, R4, 0x1, -R16 ;  /* 0x000000010404a824 */ /* 0x000fe200078e0a10 */
[----:B------:R0:W-:Y:S01]  /*4580*/  STL [R1+0x118], R13 ;  /* 0x0001180d01007387 */ /* 0x0001e20000100800 */
[----:B------:R-:W-:-:S02]  /*4590*/  IMAD.MOV.U32 R7, RZ, RZ, R11 ;  /* 0x000000ffff077224 */ /* 0x000fc400078e000b */
[----:B------:R-:W-:Y:S01]  /*45a0*/  IMAD.HI.U32 R11, R3, R20, RZ ;  /* 0x00000014030b7227 */ /* 0x000fe200078e00ff */
[C---:B------:R-:W-:Y:S01]  /*45b0*/  ISETP.GT.U32.AND P2, PT, R16.reuse, R4, PT ;  /* 0x000000041000720c */ /* 0x040fe20003f44070 */
[----:B------:R1:W-:Y:S02]  /*45c0*/  STL [R1+0x120], R12 ;  /* 0x0001200c01007387 */ /* 0x0003e40000100800 */
[----:B------:R-:W-:Y:S01]  /*45d0*/  IMAD R19, R16, R10, R19 ;  /* 0x0000000a10137224 */ /* 0x000fe200078e0213 */
[----:B------:R-:W-:Y:S01]  /*45e0*/  IADD3 R10, R24, 0xfc, RZ ;  /* 0x000000fc180a7810 */ /* 0x000fe20007ffe0ff */
[----:B------:R-:W-:Y:S02]  /*45f0*/  IMAD.MOV R9, RZ, RZ, -R11 ;  /* 0x000000ffff097224 */ /* 0x000fe400078e0a0b */
[----:B0-----:R-:W-:Y:S01]  /*4600*/  IMAD.MOV.U32 R13, RZ, RZ, R6 ;  /* 0x000000ffff0d7224 */ /* 0x001fe200078e0006 */
[----:B------:R-:W-:Y:S01]  /*4610*/  IABS R14, R10 ;  /* 0x0000000a000e7213 */ /* 0x000fe20000000000 */
[----:B------:R-:W-:Y:S01]  /*4620*/  IMAD R20, R16, R9, R20 ;  /* 0x0000000910147224 */ /* 0x000fe200078e0214 */
[----:B------:R-:W-:Y:S01]  /*4630*/  IADD3 R9, R24, 0x108, RZ ;  /* 0x0000010818097810 */ /* 0x000fe20007ffe0ff */
[----:B------:R-:W-:Y:S01]  /*4640*/  @!P6 IMAD.MOV R13, RZ, RZ, -R13 ;  /* 0x000000ffff0de224 */ /* 0x000fe200078e0a0d */
[C---:B------:R-:W-:Y:S01]  /*4650*/  ISETP.GT.U32.AND P6, PT, R16.reuse, R19, PT ;  /* 0x000000131000720c */ /* 0x040fe20003fc4070 */
[--C-:B------:R-:W-:Y:S01]  /*4660*/  @!P0 IMAD.IADD R5, R5, 0x1, -R16.reuse ;  /* 0x0000000105058824 */ /* 0x100fe200078e0a10 */
[----:B------:R-:W-:Y:S01]  /*4670*/  ISETP.GT.U32.AND P0, PT, R16, R20, PT ;  /* 0x000000141000720c */ /* 0x000fe20003f04070 */
[----:B------:R-:W-:Y:S01]  /*4680*/  @!P2 IMAD.IADD R4, R4, 0x1, -R16 ;  /* 0x000000010404a824 */ /* 0x000fe200078e0a10 */
[----:B------:R0:W-:Y:S01]  /*4690*/  STL [R1+0x128], R13 ;  /* 0x0001280d01007387 */ /* 0x0001e20000100800 */
[----:B------:R-:W-:Y:S01]  /*46a0*/  IMAD.HI.U32 R0, R3, R7, RZ ;  /* 0x0000000703007227 */ /* 0x000fe200078e00ff */
[----:B------:R-:W-:-:S02]  /*46b0*/  ISETP.GE.AND P2, PT, R8, RZ, PT ;  /* 0x000000ff0800720c */ /* 0x000fc40003f46270 */
[----:B------:R-:W-:Y:S01]  /*46c0*/  IABS R8, R15 ;  /* 0x0000000f00087213 */ /* 0x000fe20000000000 */
[----:B-1----:R-:W-:Y:S02]  /*46d0*/  IMAD.MOV.U32 R12, RZ, RZ, R4 ;  /* 0x000000ffff0c7224 */ /* 0x002fe400078e0004 */
[----:B------:R-:W-:Y:S02]  /*46e0*/  IMAD.MOV R0, RZ, RZ, -R0 ;  /* 0x000000ffff007224 */ /* 0x000fe400078e0a00 */
[----:B------:R-:W-:Y:S02]  /*46f0*/  @!P6 IMAD.IADD R19, R19, 0x1, -R16 ;  /* 0x000000011313e824 */ /* 0x000fe400078e0a10 */
[----:B------:R-:W-:Y:S01]  /*4700*/  @!P1 IMAD.MOV R12, RZ, RZ, -R12 ;  /* 0x000000ffff0c9224 */ /* 0x000fe200078e0a0c */
[----:B------:R-:W-:Y:S01]  /*4710*/  ISETP.GE.AND P1, PT, R9, RZ, PT ;  /* 0x000000ff0900720c */ /* 0x000fe20003f26270 */
[C---:B------:R-:W-:Y:S01]  /*4720*/  IMAD R0, R16.reuse, R0, R7 ;  /* 0x0000000010007224 */ /* 0x040fe200078e0207 */
[----:B------:R-:W-:Y:S01]  /*4730*/  ISETP.GT.U32.AND P6, PT, R16, R19, PT ;  /* 0x000000131000720c */ /* 0x000fe20003fc4070 */
[----:B------:R-:W-:Y:S01]  /*4740*/  @!P0 IMAD.IADD R20, R20, 0x1, -R16 ;  /* 0x0000000114148824 */ /* 0x000fe200078e0a10 */
[----:B------:R-:W-:Y:S01]  /*4750*/  IADD3 R7, R24, 0x104, RZ ;  /* 0x0000010418077810 */ /* 0x000fe20007ffe0ff */
[----:B------:R-:W-:Y:S01]  /*4760*/  IMAD.MOV.U32 R17, RZ, RZ, R5 ;  /* 0x000000ffff117224 */ /* 0x000fe200078e0005 */
[----:B------:R-:W-:Y:S01]  /*4770*/  IABS R9, R9 ;  /* 0x0000000900097213 */ /* 0x000fe20000000000 */
[----:B------:R1:W-:Y:S01]  /*4780*/  STL [R1+0x12c], R12 ;  /* 0x00012c0c01007387 */ /* 0x0003e20000100800 */
[----:B0-----:R-:W-:Y:S01]  /*4790*/  IABS R13, R7 ;  /* 0x00000007000d7213 */ /* 0x001fe20000000000 */
[----:B------:R-:W-:Y:S01]  /*47a0*/  @!P5 IMAD.MOV R17, RZ, RZ, -R17 ;  /* 0x000000ffff11d224 */ /* 0x000fe200078e0a11 */
[C---:B------:R-:W-:Y:S01]  /*47b0*/  ISETP.GT.U32.AND P0, PT, R16.reuse, R20, PT ;  /* 0x000000141000720c */ /* 0x040fe20003f04070 */
[----:B------:R-:W-:Y:S01]  /*47c0*/  IMAD.HI.U32 R11, R3, R9, RZ ;  /* 0x00000009030b7227 */ /* 0x000fe200078e00ff */
[----:B------:R-:W-:-:S02]  /*47d0*/  ISETP.GT.U32.AND P5, PT, R16, R0, PT ;  /* 0x000000001000720c */ /* 0x000fc40003fa4070 */
[----:B------:R0:W-:Y:S01]  /*47e0*/  STL [R1+0x11c], R17 ;  /* 0x00011c1101007387 */ /* 0x0001e20000100800 */
[----:B------:R-:W-:-:S04]  /*47f0*/  IMAD.HI.U32 R6, R3, R13, RZ ;  /* 0x0000000d03067227 */ /* 0x000fc800078e00ff */
[----:B------:R-:W-:Y:S02]  /*4800*/  IMAD.MOV R11, RZ, RZ, -R11 ;  /* 0x000000ffff0b7224 */ /* 0x000fe400078e0a0b */
[----:B------:R-:W-:Y:S01]  /*4810*/  @!P6 IMAD.IADD R19, R19, 0x1, -R16 ;  /* 0x000000011313e824 */ /* 0x000fe200078e0a10 */
[----:B------:R-:W-:Y:S01]  /*4820*/  ISETP.GE.AND P6, PT, R7, RZ, PT ;  /* 0x000000ff0700720c */ /* 0x000fe20003fc6270 */
[----:B------:R-:W-:Y:S02]  /*4830*/  IMAD.MOV R6, RZ, RZ, -R6 ;  /* 0x000000ffff067224 */ /* 0x000fe400078e0a06 */
[C---:B------:R-:W-:Y:S02]  /*4840*/  IMAD R7, R16.reuse, R11, R9 ;  /* 0x0000000b10077224 */ /* 0x040fe400078e0209 */
[----:B------:R-:W-:Y:S01]  /*4850*/  IMAD R13, R16, R6, R13 ;  /* 0x00000006100d7224 */ /* 0x000fe200078e020d */
[----:B------:R-:W-:Y:S01]  /*4860*/  IADD3 R6, R24, 0xf4, RZ ;  /* 0x000000f418067810 */ /* 0x000fe20007ffe0ff */
[----:B------:R-:W-:Y:S01]  /*4870*/  @!P0 IMAD.IADD R20, R20, 0x1, -R16 ;  /* 0x0000000114148824 */ /* 0x000fe200078e0a10 */
[----:B------:R-:W-:Y:S01]  /*4880*/  ISETP.GT.U32.AND P0, PT, R16, R7, PT ;  /* 0x000000071000720c */ /* 0x000fe20003f04070 */
[----:B-1----:R-:W-:Y:S01]  /*4890*/  IMAD.HI.U32 R12, R3, R8, RZ ;  /* 0x00000008030c7227 */ /* 0x002fe200078e00ff */
[----:B0-----:R-:W-:-:S03]  /*48a0*/  IABS R17, R6 ;  /* 0x0000000600117213 */ /* 0x001fc60000000000 */
[----:B------:R-:W-:Y:S01]  /*48b0*/  @!P5 IMAD.IADD R0, R0, 0x1, -R16 ;  /* 0x000000010000d824 */ /* 0x000fe200078e0a10 */
[----:B------:R-:W-:Y:S01]  /*48c0*/  ISETP.GT.U32.AND P5, PT, R16, R13, PT ;  /* 0x0000000d1000720c */ /* 0x000fe20003fa4070 */
[----:B------:R-:W-:Y:S01]  /*48d0*/  IMAD.MOV R5, RZ, RZ, -R12 ;  /* 0x000000ffff057224 */ /* 0x000fe200078e0a0c */
[----:B------:R-:W-:Y:S01]  /*48e0*/  IADD3 R12, R24, 0xf0, RZ ;  /* 0x000000f0180c7810 */ /* 0x000fe20007ffe0ff */
[----:B------:R-:W-:Y:S02]  /*48f0*/  IMAD.MOV.U32 R22, RZ, RZ, R19 ;  /* 0x000000ffff167224 */ /* 0x000fe400078e0013 */
[----:B------:R-:W-:Y:S01]  /*4900*/  IMAD R8, R16, R5, R8 ;  /* 0x0000000510087224 */ /* 0x000fe200078e0208 */
[----:B------:R-:W-:Y:S01]  /*4910*/  IADD3 R5, R24, 0xf8, RZ ;  /* 0x000000f818057810 */ /* 0x000fe20007ffe0ff */
[----:B------:R-:W-:Y:S01]  /*4920*/  @!P0 IMAD.IADD R7, R7, 0x1, -R16 ;  /* 0x0000000107078824 */ /* 0x000fe200078e0a10 */
[----:B------:R-:W-:Y:S01]  /*4930*/  ISETP.GT.U32.AND P0, PT, R16, R0, PT ;  /* 0x000000001000720c */ /* 0x000fe20003f04070 */
[----:B------:R-:W-:Y:S01]  /*4940*/  IMAD.HI.U32 R4, R3, R14, RZ ;  /* 0x0000000e03047227 */ /* 0x000fe200078e00ff */
[----:B------:R-:W-:-:S02]  /*4950*/  IABS R9, R5 ;  /* 0x0000000500097213 */ /* 0x000fc40000000000 */
[----:B------:R-:W-:Y:S01]  /*4960*/  IABS R18, R12 ;  /* 0x0000000c00127213 */ /* 0x000fe20000000000 */
[----:B------:R-:W-:Y:S01]  /*4970*/  @!P5 IMAD.IADD R13, R13, 0x1, -R16 ;  /* 0x000000010d0dd824 */ /* 0x000fe200078e0a10 */
[----:B------:R-:W-:Y:S01]  /*4980*/  ISETP.GT.U32.AND P5, PT, R16, R7, PT ;  /* 0x000000071000720c */ /* 0x000fe20003fa4070 */
[----:B------:R-:W-:-:S04]  /*4990*/  IMAD.HI.U32 R21, R3, R9, RZ ;  /* 0x0000000903157227 */ /* 0x000fc800078e00ff */
[----:B------:R-:W-:Y:S01]  /*49a0*/  @!P3 IMAD.MOV R22, RZ, RZ, -R22 ;  /* 0x000000ffff16b224 */ /* 0x000fe200078e0a16 */
[----:B------:R-:W-:Y:S01]  /*49b0*/  ISETP.GT.U32.AND P3, PT, R16, R13, PT ;  /* 0x0000000d1000720c */ /* 0x000fe20003f64070 */
[----:B------:R-:W-:Y:S02]  /*49c0*/  IMAD.MOV R21, RZ, RZ, -R21 ;  /* 0x000000ffff157224 */ /* 0x000fe400078e0a15 */
[----:B------:R-:W-:Y:S01]  /*49d0*/  IMAD.MOV R4, RZ, RZ, -R4 ;  /* 0x000000ffff047224 */ /* 0x000fe200078e0a04 */
[----:B------:R-:W-:Y:S01]  /*49e0*/  STL [R1+0x10c], R22 ;  /* 0x00010c1601007387 */ /* 0x000fe20000100800 */
[----:B------:R-:W-:-:S04]  /*49f0*/  IMAD.HI.U32 R19, R3, R17, RZ ;  /* 0x0000001103137227 */ /* 0x000fc800078e00ff */
[----:B------:R-:W-:Y:S01]  /*4a00*/  @!P4 IMAD.MOV R20, RZ, RZ, -R20 ;  /* 0x000000ffff14c224 */ /* 0x000fe200078e0a14 */
[C---:B------:R-:W-:Y:S01]  /*4a10*/  ISETP.GT.U32.AND P4, PT, R16.reuse, R8, PT ;  /* 0x000000081000720c */ /* 0x040fe20003f84070 */
[C---:B------:R-:W-:Y:S02]  /*4a20*/  IMAD R9, R16.reuse, R21, R9 ;  /* 0x0000001510097224 */ /* 0x040fe400078e0209 */
[----:B------:R-:W-:Y:S01]  /*4a30*/  IMAD R14, R16, R4, R14 ;  /* 0x00000004100e7224 */ /* 0x000fe200078e020e */
[----:B------:R-:W-:Y:S01]  /*4a40*/  IADD3 R4, R24, 0xec, RZ ;  /* 0x000000ec18047810 */ /* 0x000fe20007ffe0ff */
[----:B------:R-:W-:Y:S01]  /*4a50*/  IMAD.MOV R19, RZ, RZ, -R19 ;  /* 0x000000ffff137224 */ /* 0x000fe200078e0a13 */
[----:B------:R0:W-:Y:S01]  /*4a60*/  STL [R1+0x108], R20 ;  /* 0x0001081401007387 */ /* 0x0001e20000100800 */
[--C-:B------:R-:W-:Y:S01]  /*4a70*/  @!P5 IMAD.IADD R7, R7, 0x1, -R16.reuse ;  /* 0x000000010707d824 */ /* 0x100fe200078e0a10 */
[----:B------:R-:W-:Y:S01]  /*4a80*/  ISETP.GT.U32.AND P5, PT, R16, R9, PT ;  /* 0x000000091000720c */ /* 0x000fe20003fa4070 */
[--C-:B------:R-:W-:Y:S01]  /*4a90*/  @!P0 IMAD.IADD R0, R0, 0x1, -R16.reuse ;  /* 0x0000000100008824 */ /* 0x100fe200078e0a10 */
[C---:B------:R-:W-:Y:S01]  /*4aa0*/  ISETP.GT.U32.AND P0, PT, R16.reuse, R14, PT ;  /* 0x0000000e1000720c */ /* 0x040fe20003f04070 */
[----:B------:R-:W-:Y:S01]  /*4ab0*/  IMAD R17, R16, R19, R17 ;  /* 0x0000001310117224 */ /* 0x000fe200078e0211 */
[----:B------:R-:W-:Y:S01]  /*4ac0*/  IABS R11, R4 ;  /* 0x00000004000b7213 */ /* 0x000fe20000000000 */
[----:B------:R-:W-:-:S02]  /*4ad0*/  @!P3 IMAD.IADD R13, R13, 0x1, -R16 ;  /* 0x000000010d0db824 */ /* 0x000fc400078e0a10 */
[--C-:B------:R-:W-:Y:S01]  /*4ae0*/  @!P4 IMAD.IADD R8, R8, 0x1, -R16.reuse ;  /* 0x000000010808c824 */ /* 0x100fe200078e0a10 */
[----:B------:R-:W-:Y:S01]  /*4af0*/  ISETP.GT.U32.AND P3, PT, R16, R17, PT ;  /* 0x000000111000720c */ /* 0x000fe20003f64070 */
[----:B0-----:R-:W-:Y:S01]  /*4b00*/  IMAD.HI.U32 R20, R3, R18, RZ ;  /* 0x0000001203147227 */ /* 0x001fe200078e00ff */
[----:B------:R-:W-:Y:S02]  /*4b10*/  ISETP.GE.AND P4, PT, R15, RZ, PT ;  /* 0x000000ff0f00720c */ /* 0x000fe40003f86270 */
[----:B------:R-:W-:Y:S01]  /*4b20*/  IADD3 R15, R24, 0xe8, RZ ;  /* 0x000000e8180f7810 */ /* 0x000fe20007ffe0ff */
[----:B------:R-:W-:Y:S01]  /*4b30*/  @!P5 IMAD.IADD R9, R9, 0x1, -R16 ;  /* 0x000000010909d824 */ /* 0x000fe200078e0a10 */
[----:B------:R-:W-:Y:S01]  /*4b40*/  ISETP.GT.U32.AND P5, PT, R16, R8, PT ;  /* 0x000000081000720c */ /* 0x000fe20003fa4070 */
[----:B------:R-:W-:Y:S02]  /*4b50*/  IMAD.MOV.U32 R23, RZ, RZ, R0 ;  /* 0x000000ffff177224 */ /* 0x000fe400078e0000 */
[----:B------:R-:W-:Y:S01]  /*4b60*/  @!P0 IMAD.IADD R14, R14, 0x1, -R16 ;  /* 0x000000010e0e8824 */ /* 0x000fe200078e0a10 */
[----:B------:R-:W-:Y:S01]  /*4b70*/  ISETP.GE.AND P0, PT, R10, RZ, PT ;  /* 0x000000ff0a00720c */ /* 0x000fe20003f06270 */
[----:B------:R-:W-:Y:S01]  /*4b80*/  IMAD.MOV R20, RZ, RZ, -R20 ;  /* 0x000000ffff147224 */ /* 0x000fe200078e0a14 */
[----:B------:R-:W-:Y:S01]  /*4b90*/  IADD3 R10, R24, 0xe4, RZ ;  /* 0x000000e4180a7810 */ /* 0x000fe20007ffe0ff */
[----:B------:R-:W-:Y:S01]  /*4ba0*/  @!P2 IMAD.MOV R23, RZ, RZ, -R23 ;  /* 0x000000ffff17a224 */ /* 0x000fe200078e0a17 */
[C---:B------:R-:W-:Y:S01]  /*4bb0*/  ISETP.GT.U32.AND P2, PT, R16.reuse, R9, PT ;  /* 0x000000091000720c */ /* 0x040fe20003f44070 */
[----:B------:R-:W-:Y:S01]  /*4bc0*/  @!P3 IMAD.IADD R17, R17, 0x1, -R16 ;  /* 0x000000011111b824 */ /* 0x000fe200078e0a10 */
[C---:B------:R-:W-:Y:S01]  /*4bd0*/  ISETP.GT.U32.AND P3, PT, R16.reuse, R14, PT ;  /* 0x0000000e1000720c */ /* 0x040fe20003f64070 */
[----:B------:R-:W-:Y:S01]  /*4be0*/  IMAD.HI.U32 R21, R3, R11, RZ ;  /* 0x0000000b03157227 */ /* 0x000fe200078e00ff */
[----:B------:R-:W-:Y:S01]  /*4bf0*/  IABS R0, R10 ;  /* 0x0000000a00007213 */ /* 0x000fe20000000000 */
[----:B------:R-:W-:Y:S02]  /*4c00*/  STL [R1+0x104], R23 ;  /* 0x0001041701007387 */ /* 0x000fe40000100800 */
[----:B------:R-:W-:-:S02]  /*4c10*/  IMAD R18, R16, R20, R18 ;  /* 0x0000001410127224 */ /* 0x000fc400078e0212 */
[----:B------:R-:W-:Y:S01]  /*4c20*/  IMAD.MOV.U32 R22, RZ, RZ, R7 ;  /* 0x000000ffff167224 */ /* 0x000fe200078e0007 */
[----:B------:R-:W-:Y:S01]  /*4c30*/  IABS R7, R15 ;  /* 0x0000000f00077213 */ /* 0x000fe20000000000 */
[----:B------:R-:W-:Y:S02]  /*4c40*/  IMAD.MOV R21, RZ, RZ, -R21 ;  /* 0x000000ffff157224 */ /* 0x000fe400078e0a15 */
[----:B------:R-:W-:Y:S01]  /*4c50*/  @!P6 IMAD.MOV R13, RZ, RZ, -R13 ;  /* 0x000000ffff0de224 */ /* 0x000fe200078e0a0d */
[C---:B------:R-:W-:Y:S01]  /*4c60*/  ISETP.GT.U32.AND P6, PT, R16.reuse, R18, PT ;  /* 0x000000121000720c */ /* 0x040fe20003fc4070 */
[----:B------:R-:W-:Y:S01]  /*4c70*/  @!P1 IMAD.MOV R22, RZ, RZ, -R22 ;  /* 0x000000ffff169224 */ /* 0x000fe200078e0a16 */
[----:B------:R-:W-:Y:S01]  /*4c80*/  ISETP.GT.U32.AND P1, PT, R16, R17, PT ;  /* 0x000000111000720c */ /* 0x000fe20003f24070 */
[----:B------:R-:W-:Y:S01]  /*4c90*/  @!P5 IMAD.IADD R8, R8, 0x1, -R16 ;  /* 0x000000010808d824 */ /* 0x000fe200078e0a10 */
[----:B------:R-:W-:Y:S01]  /*4ca0*/  ISETP.GE.AND P5, PT, R5, RZ, PT ;  /* 0x000000ff0500720c */ /* 0x000fe20003fa6270 */
[----:B------:R-:W-:Y:S01]  /*4cb0*/  IMAD R11, R16, R21, R11 ;  /* 0x00000015100b7224 */ /* 0x000fe200078e020b */
[----:B------:R-:W-:Y:S01]  /*4cc0*/  STL [R1+0x100], R22 ;  /* 0x0001001601007387 */ /* 0x000fe20000100800 */
[----:B------:R-:W-:-:S02]  /*4cd0*/  IMAD.MOV.U32 R5, RZ, RZ, R7 ;  /* 0x000000ffff057224 */ /* 0x000fc400078e0007 */
[--C-:B------:R-:W-:Y:S01]  /*4ce0*/  @!P2 IMAD.IADD R9, R9, 0x1, -R16.reuse ;  /* 0x000000010909a824 */ /* 0x100fe200078e0a10 */
[----:B------:R-:W-:Y:S01]  /*4cf0*/  ISETP.GE.AND P2, PT, R6, RZ, PT ;  /* 0x000000ff0600720c */ /* 0x000fe20003f46270 */
[----:B------:R-:W-:Y:S01]  /*4d00*/  @!P3 IMAD.IADD R14, R14, 0x1, -R16 ;  /* 0x000000010e0eb824 */ /* 0x000fe200078e0a10 */
[----:B------:R-:W-:Y:S01]  /*4d10*/  ISETP.GT.U32.AND P3, PT, R16, R11, PT ;  /* 0x0000000b1000720c */ /* 0x000fe20003f64070 */
[C---:B------:R-:W-:Y:S01]  /*4d20*/  IMAD.HI.U32 R6, R3.reuse, R5, RZ ;  /* 0x0000000503067227 */ /* 0x040fe200078e00ff */
[----:B------:R0:W-:Y:S03]  /*4d30*/  STL [R1+0xfc], R13 ;  /* 0x0000fc0d01007387 */ /* 0x0001e60000100800 */
[----:B------:R-:W-:-:S04]  /*4d40*/  IMAD.HI.U32 R7, R3, R0, RZ ;  /* 0x0000000003077227 */ /* 0x000fc800078e00ff */
[----:B------:R-:W-:Y:S02]  /*4d50*/  IMAD.MOV R6, RZ, RZ, -R6 ;  /* 0x000000ffff067224 */ /* 0x000fe400078e0a06 */
[----:B------:R-:W-:Y:S01]  /*4d60*/  @!P6 IMAD.IADD R18, R18, 0x1, -R16 ;  /* 0x000000011212e824 */ /* 0x000fe200078e0a10 */
[----:B------:R-:W-:Y:S01]  /*4d70*/  ISETP.GE.AND P6, PT, R4, RZ, PT ;  /* 0x000000ff0400720c */ /* 0x000fe20003fc6270 */
[----:B------:R-:W-:Y:S02]  /*4d80*/  IMAD.MOV.U32 R19, RZ, RZ, R8 ;  /* 0x000000ffff137224 */ /* 0x000fe400078e0008 */
[----:B------:R-:W-:Y:S01]  /*4d90*/  @!P1 IMAD.IADD R17, R17, 0x1, -R16 ;  /* 0x0000000111119824 */ /* 0x000fe200078e0a10 */
[----:B------:R-:W-:Y:S01]  /*4da0*/  ISETP.GE.AND P1, PT, R12, RZ, PT ;  /* 0x000000ff0c00720c */ /* 0x000fe20003f26270 */
[----:B------:R-:W-:Y:S01]  /*4db0*/  IMAD.MOV R4, RZ, RZ, -R7 ;  /* 0x000000ffff047224 */ /* 0x000fe200078e0a07 */
[----:B------:R-:W-:Y:S01]  /*4dc0*/  IADD3 R12, R24, 0xd8, RZ ;  /* 0x000000d8180c7810 */ /* 0x000fe20007ffe0ff */
[----:B------:R-:W-:Y:S01]  /*4dd0*/  IMAD R5, R16, R6, R5 ;  /* 0x0000000610057224 */ /* 0x000fe200078e0205 */
[----:B------:R-:W-:Y:S01]  /*4de0*/  IADD3 R6, R24, 0xe0, RZ ;  /* 0x000000e018067810 */ /* 0x000fe20007ffe0ff */
[----:B------:R-:W-:-:S02]  /*4df0*/  IMAD.MOV.U32 R8, RZ, RZ, R9 ;  /* 0x000000ffff087224 */ /* 0x000fc400078e0009 */
[----:B------:R-:W-:Y:S01]  /*4e00*/  IMAD R0, R16, R4, R0 ;  /* 0x0000000410007224 */ /* 0x000fe200078e0200 */
[----:B------:R-:W-:Y:S01]  /*4e10*/  IADD3 R4, R24, 0xdc, RZ ;  /* 0x000000dc18047810 */ /* 0x000fe20007ffe0ff */
[----:B------:R-:W-:Y:S02]  /*4e20*/  IMAD.MOV.U32 R7, RZ, RZ, R17 ;  /* 0x000000ffff077224 */ /* 0x000fe400078e0011 */
[----:B------:R-:W-:Y:S01]  /*4e30*/  @!P5 IMAD.MOV R8, RZ, RZ, -R8 ;  /* 0x000000ffff08d224 */ /* 0x000fe200078e0a08 */
[C---:B------:R-:W-:Y:S01]  /*4e40*/  ISETP.GT.U32.AND P5, PT, R16.reuse, R5, PT ;  /* 0x000000051000720c */ /* 0x040fe20003fa4070 */
[----:B------:R-:W-:Y:S01]  /*4e50*/  @!P3 IMAD.IADD R11, R11, 0x1, -R16 ;  /* 0x000000010b0bb824 */ /* 0x000fe200078e0a10 */
[C---:B------:R-:W-:Y:S01]  /*4e60*/  ISETP.GT.U32.AND P3, PT, R16.reuse, R18, PT ;  /* 0x000000121000720c */ /* 0x040fe20003f64070 */
[----:B------:R-:W-:Y:S01]  /*4e70*/  @!P2 IMAD.MOV R7, RZ, RZ, -R7 ;  /* 0x000000ffff07a224 */ /* 0x000fe200078e0a07 */
[----:B------:R-:W-:Y:S01]  /*4e80*/  ISETP.GT.U32.AND P2, PT, R16, R0, PT ;  /* 0x000000001000720c */ /* 0x000fe20003f44070 */
[----:B0-----:R-:W-:Y:S01]  /*4e90*/  IMAD.MOV.U32 R13, RZ, RZ, R14 ;  /* 0x000000ffff0d7224 */ /* 0x001fe200078e000e */
[----:B------:R-:W-:Y:S01]  /*4ea0*/  IADD3 R14, R24, 0xc4, RZ ;  /* 0x000000c4180e7810 */ /* 0x000fe20007ffe0ff */
[----:B------:R-:W-:Y:S01]  /*4eb0*/  @!P4 IMAD.MOV R19, RZ, RZ, -R19 ;  /* 0x000000ffff13c224 */ /* 0x000fe200078e0a13 */
[----:B------:R-:W-:Y:S01]  /*4ec0*/  ISETP.GT.U32.AND P4, PT, R16, R11, PT ;  /* 0x0000000b1000720c */ /* 0x000fe20003f84070 */
[----:B------:R-:W-:Y:S01]  /*4ed0*/  @!P0 IMAD.MOV R13, RZ, RZ, -R13 ;  /* 0x000000ffff0d8224 */ /* 0x000fe200078e0a0d */
[----:B------:R-:W-:-:S02]  /*4ee0*/  ISETP.GE.AND P0, PT, R15, RZ, PT ;  /* 0x000000ff0f00720c */ /* 0x000fc40003f06270 */
[----:B------:R-:W-:Y:S01]  /*4ef0*/  STL [R1+0xf8], R19 ;  /* 0x0000f81301007387 */ /* 0x000fe20000100800 */
[--C-:B------:R-:W-:Y:S01]  /*4f00*/  @!P5 IMAD.IADD R5, R5, 0x1, -R16.reuse ;  /* 0x000000010505d824 */ /* 0x100fe200078e0a10 */
[----:B------:R-:W-:Y:S01]  /*4f10*/  ISETP.GE.AND P5, PT, R4, RZ, PT ;  /* 0x000000ff0400720c */ /* 0x000fe20003fa6270 */
[--C-:B------:R-:W-:Y:S01]  /*4f20*/  @!P3 IMAD.IADD R18, R18, 0x1, -R16.reuse ;  /* 0x000000011212b824 */ /* 0x100fe200078e0a10 */
[----:B------:R-:W-:Y:S01]  /*4f30*/  STL [R1+0xf4], R13 ;  /* 0x0000f40d01007387 */ /* 0x000fe20000100800 */
[----:B------:R-:W-:Y:S01]  /*4f40*/  ISETP.GE.AND P3, PT, R10, RZ, PT ;  /* 0x000000ff0a00720c */ /* 0x000fe20003f66270 */
[--C-:B------:R-:W-:Y:S01]  /*4f50*/  @!P2 IMAD.IADD R0, R0, 0x1, -R16.reuse ;  /* 0x000000010000a824 */ /* 0x100fe200078e0a10 */
[----:B------:R-:W-:Y:S01]  /*4f60*/  IABS R10, R6 ;  /* 0x00000006000a7213 */ /* 0x000fe20000000000 */
[----:B------:R0:W-:Y:S01]  /*4f70*/  STL [R1+0xcc], R8 ;  /* 0x0000cc0801007387 */ /* 0x0001e20000100800 */
[----:B------:R-:W-:Y:S01]  /*4f80*/  ISETP.GT.U32.AND P2, PT, R16, R5, PT ;  /* 0x000000051000720c */ /* 0x000fe20003f44070 */
[----:B------:R-:W-:Y:S01]  /*4f90*/  @!P4 IMAD.IADD R11, R11, 0x1, -R16 ;  /* 0x000000010b0bc824 */ /* 0x000fe200078e0a10 */
[----:B------:R-:W-:Y:S01]  /*4fa0*/  ISETP.GE.AND P4, PT, R6, RZ, PT ;  /* 0x000000ff0600720c */ /* 0x000fe20003f86270 */
[----:B------:R1:W-:Y:S01]  /*4fb0*/  STL [R1+0x64], R7 ;  /* 0x0000640701007387 */ /* 0x0003e20000100800 */
[----:B0-----:R-:W-:Y:S01]  /*4fc0*/  IMAD.MOV.U32 R8, RZ, RZ, R18 ;  /* 0x000000ffff087224 */ /* 0x001fe200078e0012 */
[----:B------:R-:W-:-:S02]  /*4fd0*/  IADD3 R18, R24, 0xc8, RZ ;  /* 0x000000c818127810 */ /* 0x000fc40007ffe0ff */
[----:B-1----:R-:W-:Y:S01]  /*4fe0*/  IABS R7, R4 ;  /* 0x0000000400077213 */ /* 0x002fe20000000000 */
[----:B------:R-:W-:Y:S01]  /*4ff0*/  @!P1 IMAD.MOV R8, RZ, RZ, -R8 ;  /* 0x000000ffff089224 */ /* 0x000fe200078e0a08 */
[----:B------:R-:W-:-:S04]  /*5000*/  ISETP.GT.U32.AND P1, PT, R16, R0, PT ;  /* 0x000000001000720c */ /* 0x000fc80003f24070 */
[----:B------:R-:W-:Y:S02]  /*5010*/  @!P2 IMAD.IADD R5, R5, 0x1, -R16 ;  /* 0x000000010505a824 */ /* 0x000fe400078e0a10 */
[----:B------:R-:W-:Y:S01]  /*5020*/  IMAD.MOV.U32 R6, RZ, RZ, R7 ;  /* 0x000000ffff067224 */ /* 0x000fe200078e0007 */
[----:B------:R0:W-:Y:S01]  /*5030*/  STL [R1+0xd0], R8 ;  /* 0x0000d00801007387 */ /* 0x0001e20000100800 */
[----:B------:R-:W-:-:S04]  /*5040*/  IMAD.HI.U32 R7, R3, R10, RZ ;  /* 0x0000000a03077227 */ /* 0x000fc800078e00ff */
[----:B------:R-:W-:Y:S02]  /*5050*/  IMAD.MOV R7, RZ, RZ, -R7 ;  /* 0x000000ffff077224 */ /* 0x000fe400078e0a07 */
[----:B------:R-:W-:-:S04]  /*5060*/  IMAD.HI.U32 R4, R3, R6, RZ ;  /* 0x0000000603047227 */ /* 0x000fc800078e00ff */
[C---:B------:R-:W-:Y:S02]  /*5070*/  IMAD R10, R16.reuse, R7, R10 ;  /* 0x00000007100a7224 */ /* 0x040fe400078e020a */
[----:B------:R-:W-:Y:S02]  /*5080*/  IMAD.MOV R4, RZ, RZ, -R4 ;  /* 0x000000ffff047224 */ /* 0x000fe400078e0a04 */
[----:B------:R-:W-:Y:S01]  /*5090*/  IMAD.MOV.U32 R13, RZ, RZ, R5 ;  /* 0x000000ffff0d7224 */ /* 0x000fe200078e0005 */
[C---:B------:R-:W-:Y:S01]  /*50a0*/  ISETP.GT.U32.AND P2, PT, R16.reuse, R10, PT ;  /* 0x0000000a1000720c */ /* 0x040fe20003f44070 */
[----:B------:R-:W-:Y:S01]  /*50b0*/  IMAD R6, R16, R4, R6 ;  /* 0x0000000410067224 */ /* 0x000fe200078e0206 */
[C---:B------:R-:W-:Y:S01]  /*50c0*/  IADD3 R4, R24.reuse, 0xcc, RZ ;  /* 0x000000cc18047810 */ /* 0x040fe20007ffe0ff */
[----:B0-----:R-:W-:Y:S01]  /*50d0*/  IMAD.MOV.U32 R8, RZ, RZ, R11 ;  /* 0x000000ffff087224 */ /* 0x001fe200078e000b */
[----:B------:R-:W-:Y:S01]  /*50e0*/  IADD3 R11, R24, 0xd0, RZ ;  /* 0x000000d0180b7810 */ /* 0x000fe20007ffe0ff */
[----:B------:R-:W-:Y:S01]  /*50f0*/  @!P0 IMAD.MOV R13, RZ, RZ, -R13 ;  /* 0x000000ffff0d8224 */ /* 0x000fe200078e0a0d */
[----:B------:R-:W-:Y:S01]  /*5100*/  ISETP.GT.U32.AND P0, PT, R16, R6, PT ;  /* 0x000000061000720c */ /* 0x000fe20003f04070 */
[----:B------:R-:W-:Y:S01]  /*5110*/  @!P6 IMAD.MOV R8, RZ, RZ, -R8 ;  /* 0x000000ffff08e224 */ /* 0x000fe200078e0a08 */
[----:B------:R-:W-:Y:S01]  /*5120*/  ISETP.GE.AND P6, PT, R12, RZ, PT ;  /* 0x000000ff0c00720c */ /* 0x000fe20003fc6270 */
[----:B------:R-:W-:Y:S01]  /*5130*/  @!P1 IMAD.IADD R0, R0, 0x1, -R16 ;  /* 0x0000000100009824 */ /* 0x000fe200078e0a10 */
[----:B------:R-:W-:-:S02]  /*5140*/  IABS R12, R12 ;  /* 0x0000000c000c7213 */ /* 0x000fc40000000000 */
[----:B------:R0:W-:Y:S01]  /*5150*/  STL [R1+0xd4], R8 ;  /* 0x0000d40801007387 */ /* 0x0001e20000100800 */
[----:B------:R-:W-:Y:S02]  /*5160*/  IMAD.MOV.U32 R9, RZ, RZ, R0 ;  /* 0x000000ffff097224 */ /* 0x000fe400078e0000 */
[--C-:B------:R-:W-:Y:S01]  /*5170*/  @!P2 IMAD.IADD R10, R10, 0x1, -R16.reuse ;  /* 0x000000010a0aa824 */ /* 0x100fe200078e0a10 */
[----:B------:R-:W-:Y:S01]  /*5180*/  ISETP.GE.AND P2, PT, R11, RZ, PT ;  /* 0x000000ff0b00720c */ /* 0x000fe20003f46270 */
[C---:B------:R-:W-:Y:S01]  /*5190*/  IMAD.HI.U32 R7, R3.reuse, R12, RZ ;  /* 0x0000000c03077227 */ /* 0x040fe200078e00ff */
[----:B------:R-:W-:Y:S01]  /*51a0*/  IABS R11, R11 ;  /* 0x0000000b000b7213 */ /* 0x000fe20000000000 */
[----:B------:R-:W-:Y:S02]  /*51b0*/  STL [R1+0xd8], R13 ;  /* 0x0000d80d01007387 */ /* 0x000fe40000100800 */
[----:B------:R-:W-:Y:S01]  /*51c0*/  @!P3 IMAD.MOV R9, RZ, RZ, -R9 ;  /* 0x000000ffff09b224 */ /* 0x000fe200078e0a09 */
[----:B0-----:R-:W-:Y:S01]  /*51d0*/  IADD3 R8, R24, 0xd4, RZ ;  /* 0x000000d418087810 */ /* 0x001fe20007ffe0ff */
[----:B------:R-:W-:Y:S01]  /*51e0*/  @!P0 IMAD.IADD R6, R6, 0x1, -R16 ;  /* 0x0000000106068824 */ /* 0x000fe200078e0a10 */
[----:B------:R-:W-:Y:S01]  /*51f0*/  ISETP.GT.U32.AND P3, PT, R16, R10, PT ;  /* 0x0000000a1000720c */ /* 0x000fe20003f64070 */
[----:B------:R-:W-:Y:S01]  /*5200*/  IMAD.MOV R5, RZ, RZ, -R7 ;  /* 0x000000ffff057224 */ /* 0x000fe200078e0a07 */
[----:B------:R-:W-:Y:S01]  /*5210*/  ISETP.GE.AND P1, PT, R8, RZ, PT ;  /* 0x000000ff0800720c */ /* 0x000fe20003f26270 */
[----:B------:R0:W-:Y:S01]  /*5220*/  STL [R1+0xec], R9 ;  /* 0x0000ec0901007387 */ /* 0x0001e20000100800 */
[----:B------:R-:W-:Y:S01]  /*5230*/  IABS R8, R8 ;  /* 0x0000000800087213 */ /* 0x000fe20000000000 */
[C---:B------:R-:W-:Y:S01]  /*5240*/  IMAD R12, R16.reuse, R5, R12 ;  /* 0x00000005100c7224 */ /* 0x040fe200078e020c */
[----:B------:R-:W-:Y:S01]  /*5250*/  ISETP.GT.U32.AND P0, PT, R16, R6, PT ;  /* 0x000000061000720c */ /* 0x000fe20003f04070 */
[----:B------:R-:W-:-:S04]  /*5260*/  IMAD.HI.U32 R5, R3, R11, RZ ;  /* 0x0000000b03057227 */ /* 0x000fc800078e00ff */
[----:B------:R-:W-:Y:S01]  /*5270*/  IMAD.HI.U32 R0, R3, R8, RZ ;  /* 0x0000000803007227 */ /* 0x000fe200078e00ff */
[----:B0-----:R-:W-:-:S03]  /*5280*/  IABS R9, R4 ;  /* 0x0000000400097213 */ /* 0x001fc60000000000 */
[----:B------:R-:W-:Y:S02]  /*5290*/  IMAD.MOV R5, RZ, RZ, -R5 ;  /* 0x000000ffff057224 */ /* 0x000fe400078e0a05 */
[----:B------:R-:W-:Y:S01]  /*52a0*/  @!P3 IMAD.IADD R10, R10, 0x1, -R16 ;  /* 0x000000010a0ab824 */ /* 0x000fe200078e0a10 */
[C---:B------:R-:W-:Y:S01]  /*52b0*/  ISETP.GT.U32.AND P3, PT, R16.reuse, R12, PT ;  /* 0x0000000c1000720c */ /* 0x040fe20003f64070 */
[----:B------:R-:W-:Y:S02]  /*52c0*/  IMAD.MOV R0, RZ, RZ, -R0 ;  /* 0x000000ffff007224 */ /* 0x000fe400078e0a00 */
[----:B------:R-:W-:Y:S02]  /*52d0*/  IMAD R11, R16, R5, R11 ;  /* 0x00000005100b7224 */ /* 0x000fe400078e020b */
[----:B------:R-:W-:-:S04]  /*52e0*/  IMAD.HI.U32 R7, R3, R9, RZ ;  /* 0x0000000903077227 */ /* 0x000fc800078e00ff */
[----:B------:R-:W-:Y:S01]  /*52f0*/  IMAD R8, R16, R0, R8 ;  /* 0x0000000010087224 */ /* 0x000fe200078e0208 */
[----:B------:R-:W-:Y:S01]  /*5300*/  IABS R0, R18 ;  /* 0x0000001200007213 */ /* 0x000fe20000000000 */
[----:B------:R-:W-:Y:S01]  /*5310*/  IMAD.MOV.U32 R13, RZ, RZ, R10 ;  /* 0x000000ffff0d7224 */ /* 0x000fe200078e000a */
[----:B------:R-:W-:Y:S01]  /*5320*/  IABS R10, R14 ;  /* 0x0000000e000a7213 */ /* 0x000fe20000000000 */
[--C-:B------:R-:W-:Y:S01]  /*5330*/  @!P0 IMAD.IADD R6, R6, 0x1, -R16.reuse ;  /* 0x0000000106068824 */ /* 0x100fe200078e0a10 */
[C---:B------:R-:W-:Y:S01]  /*5340*/  ISETP.GT.U32.AND P0, PT, R16.reuse, R11, PT ;  /* 0x0000000b1000720c */ /* 0x040fe20003f04070 */
[----:B------:R-:W-:Y:S02]  /*5350*/  IMAD.MOV R7, RZ, RZ, -R7 ;  /* 0x000000ffff077224 */ /* 0x000fe400078e0a07 */
[----:B------:R-:W-:Y:S01]  /*5360*/  @!P4 IMAD.MOV R13, RZ, RZ, -R13 ;  /* 0x000000ffff0dc224 */ /* 0x000fe200078e0a0d */
[C---:B------:R-:W-:Y:S01]  /*5370*/  ISETP.GT.U32.AND P4, PT, R16.reuse, R8, PT ;  /* 0x000000081000720c */ /* 0x040fe20003f84070 */
[----:B------:R-:W-:Y:S01]  /*5380*/  IMAD R9, R16, R7, R9 ;  /* 0x0000000710097224 */ /* 0x000fe200078e0209 */
[----:B------:R-:W-:Y:S01]  /*5390*/  IADD3 R7, R24, 0xc0, RZ ;  /* 0x000000c018077810 */ /* 0x000fe20007ffe0ff */
[----:B------:R-:W-:Y:S01]  /*53a0*/  @!P3 IMAD.IADD R12, R12, 0x1, -R16 ;  /* 0x000000010c0cb824 */ /* 0x000fe200078e0a10 */
[----:B------:R0:W-:Y:S01]  /*53b0*/  STL [R1+0xe4], R13 ;  /* 0x0000e40d01007387 */ /* 0x0001e20000100800 */
[----:B------:R-:W-:Y:S01]  /*53c0*/  IMAD.HI.U32 R5, R3, R0, RZ ;  /* 0x0000000003057227 */ /* 0x000fe200078e00ff */
[----:B------:R-:W-:-:S02]  /*53d0*/  ISETP.GT.U32.AND P3, PT, R16, R9, PT ;  /* 0x000000091000720c */ /* 0x000fc40003f64070 */
[----:B------:R-:W-:Y:S01]  /*53e0*/  IABS R17, R7 ;  /* 0x0000000700117213 */ /* 0x000fe20000000000 */
[--C-:B------:R-:W-:Y:S02]  /*53f0*/  @!P0 IMAD.IADD R11, R11, 0x1, -R16.reuse ;  /* 0x000000010b0b8824 */ /* 0x100fe400078e0a10 */
[----:B------:R-:W-:Y:S02]  /*5400*/  IMAD.MOV R5, RZ, RZ, -R5 ;  /* 0x000000ffff057224 */ /* 0x000fe400078e0a05 */
[----:B------:R-:W-:Y:S01]  /*5410*/  @!P4 IMAD.IADD R8, R8, 0x1, -R16 ;  /* 0x000000010808c824 */ /* 0x000fe200078e0a10 */
[C---:B------:R-:W-:Y:S01]  /*5420*/  ISETP.GT.U32.AND P4, PT, R16.reuse, R12, PT ;  /* 0x0000000c1000720c */ /* 0x040fe20003f84070 */
[----:B0-----:R-:W-:Y:S02]  /*5430*/  IMAD.MOV.U32 R13, RZ, RZ, R6 ;  /* 0x000000ffff0d7224 */ /* 0x001fe400078e0006 */
[----:B------:R-:W-:Y:S01]  /*5440*/  IMAD.HI.U32 R6, R3, R10, RZ ;  /* 0x0000000a03067227 */ /* 0x000fe200078e00ff */
[----:B------:R-:W-:-:S03]  /*5450*/  ISETP.GT.U32.AND P0, PT, R16, R8, PT ;  /* 0x000000081000720c */ /* 0x000fc60003f04070 */
[----:B------:R-:W-:Y:S01]  /*5460*/  @!P5 IMAD.MOV R13, RZ, RZ, -R13 ;  /* 0x000000ffff0dd224 */ /* 0x000fe200078e0a0d */
[C---:B------:R-:W-:Y:S01]  /*5470*/  ISETP.GT.U32.AND P5, PT, R16.reuse, R11, PT ;  /* 0x0000000b1000720c */ /* 0x040fe20003fa4070 */
[----:B------:R-:W-:Y:S02]  /*5480*/  @!P3 IMAD.IADD R9, R9, 0x1, -R16 ;  /* 0x000000010909b824 */ /* 0x000fe400078e0a10 */
[----:B------:R-:W-:Y:S01]  /*5490*/  IMAD.MOV R6, RZ, RZ, -R6 ;  /* 0x000000ffff067224 */ /* 0x000fe200078e0a06 */
[----:B------:R0:W-:Y:S01]  /*54a0*/  STL [R1+0xdc], R13 ;  /* 0x0000dc0d01007387 */ /* 0x0001e20000100800 */
[C---:B------:R-:W-:Y:S01]  /*54b0*/  IMAD R0, R16.reuse, R5, R0 ;  /* 0x0000000510007224 */ /* 0x040fe200078e0200 */
[C---:B------:R-:W-:Y:S01]  /*54c0*/  ISETP.GT.U32.AND P3, PT, R16.reuse, R9, PT ;  /* 0x000000091000720c */ /* 0x040fe20003f64070 */
[----:B------:R-:W-:Y:S01]  /*54d0*/  IMAD R10, R16, R6, R10 ;  /* 0x00000006100a7224 */ /* 0x000fe200078e020a */
[----:B------:R-:W-:Y:S01]  /*54e0*/  IADD3 R5, R24, 0xbc, RZ ;  /* 0x000000bc18057810 */ /* 0x000fe20007ffe0ff */
[--C-:B------:R-:W-:Y:S01]  /*54f0*/  @!P4 IMAD.IADD R12, R12, 0x1, -R16.reuse ;  /* 0x000000010c0cc824 */ /* 0x100fe200078e0a10 */
[----:B------:R-:W-:Y:S01]  /*5500*/  ISETP.GT.U32.AND P4, PT, R16, R0, PT ;  /* 0x000000001000720c */ /* 0x000fe20003f84070 */
[--C-:B------:R-:W-:Y:S01]  /*5510*/  @!P0 IMAD.IADD R8, R8, 0x1, -R16.reuse ;  /* 0x0000000108088824 */ /* 0x100fe200078e0a10 */
[----:B------:R-:W-:Y:S01]  /*5520*/  IADD3 R6, R24, 0xb8, RZ ;  /* 0x000000b818067810 */ /* 0x000fe20007ffe0ff */
[----:B------:R-:W-:Y:S01]  /*5530*/  @!P5 IMAD.IADD R11, R11, 0x1, -R16 ;  /* 0x000000010b0bd824 */ /* 0x000fe200078e0a10 */
[----:B------:R-:W-:Y:S01]  /*5540*/  ISETP.GT.U32.AND P5, PT, R16, R10, PT ;  /* 0x0000000a1000720c */ /* 0x000fe20003fa4070 */
[----:B0-----:R-:W-:Y:S01]  /*5550*/  IMAD.HI.U32 R13, R3, R17, RZ ;  /* 0x00000011030d7227 */ /* 0x001fe200078e00ff */
[----:B------:R-:W-:-:S02]  /*5560*/  IABS R15, R5 ;  /* 0x00000005000f7213 */ /* 0x000fc40000000000 */
[----:B------:R-:W-:Y:S01]  /*5570*/  ISETP.GE.AND P0, PT, R4, RZ, PT ;  /* 0x000000ff0400720c */ /* 0x000fe20003f06270 */
[----:B------:R-:W-:Y:S01]  /*5580*/  @!P3 IMAD.IADD R9, R9, 0x1, -R16 ;  /* 0x000000010909b824 */ /* 0x000fe200078e0a10 */
[----:B------:R-:W-:Y:S01]  /*5590*/  ISETP.GE.AND P3, PT, R18, RZ, PT ;  /* 0x000000ff1200720c */ /* 0x000fe20003f66270 */
[----:B------:R-:W-:Y:S01]  /*55a0*/  IMAD.HI.U32 R4, R3, R15, RZ ;  /* 0x0000000f03047227 */ /* 0x000fe200078e00ff */
[----:B------:R-:W-:-:S03]  /*55b0*/  IABS R18, R6 ;  /* 0x0000000600127213 */ /* 0x000fc60000000000 */
[----:B------:R-:W-:Y:S01]  /*55c0*/  @!P4 IMAD.IADD R0, R0, 0x1, -R16 ;  /* 0x000000010000c824 */ /* 0x000fe200078e0a10 */
[----:B------:R-:W-:Y:S01]  /*55d0*/  ISETP.GE.AND P4, PT, R14, RZ, PT ;  /* 0x000000ff0e00720c */ /* 0x000fe20003f86270 */
[----:B------:R-:W-:Y:S02]  /*55e0*/  IMAD.MOV.U32 R20, RZ, RZ, R12 ;  /* 0x000000ffff147224 */ /* 0x000fe400078e000c */
[----:B------:R-:W-:Y:S01]  /*55f0*/  @!P5 IMAD.IADD R10, R10, 0x1, -R16 ;  /* 0x000000010a0ad824 */ /* 0x000fe200078e0a10 */
[----:B------:R-:W-:Y:S01]  /*5600*/  ISETP.GT.U32.AND P5, PT, R16, R0, PT ;  /* 0x000000001000720c */ /* 0x000fe20003fa4070 */
[----:B------:R-:W-:Y:S02]  /*5610*/  IMAD.MOV R13, RZ, RZ, -R13 ;  /* 0x000000ffff0d7224 */ /* 0x000fe400078e0a0d */
[----:B------:R-:W-:Y:S02]  /*5620*/  IMAD.MOV.U32 R14, RZ, RZ, R18 ;  /* 0x000000ffff0e7224 */ /* 0x000fe400078e0012 */
[----:B------:R-:W-:-:S02]  /*5630*/  IMAD.MOV R4, RZ, RZ, -R4 ;  /* 0x000000ffff047224 */ /* 0x000fc400078e0a04 */
[----:B------:R-:W-:Y:S01]  /*5640*/  @!P6 IMAD.MOV R20, RZ, RZ, -R20 ;  /* 0x000000ffff14e224 */ /* 0x000fe200078e0a14 */
[C---:B------:R-:W-:Y:S01]  /*5650*/  ISETP.GT.U32.AND P6, PT, R16.reuse, R10, PT ;  /* 0x0000000a1000720c */ /* 0x040fe20003fc4070 */
[C---:B------:R-:W-:Y:S02]  /*5660*/  IMAD R17, R16.reuse, R13, R17 ;  /* 0x0000000d10117224 */ /* 0x040fe400078e0211 */
[----:B------:R-:W-:Y:S01]  /*5670*/  IMAD.HI.U32 R12, R3, R14, RZ ;  /* 0x0000000e030c7227 */ /* 0x000fe200078e00ff */
[----:B------:R0:W-:Y:S03]  /*5680*/  STL [R1+0xb4], R20 ;  /* 0x0000b41401007387 */ /* 0x0001e60000100800 */
[----:B------:R-:W-:Y:S02]  /*5690*/  IMAD.MOV.U32 R13, RZ, RZ, R11 ;  /* 0x000000ffff0d7224 */ /* 0x000fe400078e000b */
[----:B------:R-:W-:Y:S01]  /*56a0*/  IMAD R15, R16, R4, R15 ;  /* 0x00000004100f7224 */ /* 0x000fe200078e020f */
[----:B------:R-:W-:Y:S01]  /*56b0*/  IADD3 R4, R24, 0xb4, RZ ;  /* 0x000000b418047810 */ /* 0x000fe20007ffe0ff */
[----:B------:R-:W-:-:S02]  /*56c0*/  IMAD.MOV.U32 R11, RZ, RZ, R9 ;  /* 0x000000ffff0b7224 */ /* 0x000fc400078e0009 */
[----:B------:R-:W-:Y:S01]  /*56d0*/  IMAD.MOV.U32 R19, RZ, RZ, R8 ;  /* 0x000000ffff137224 */ /* 0x000fe200078e0008 */
[----:B------:R-:W-:Y:S01]  /*56e0*/  IABS R9, R4 ;  /* 0x0000000400097213 */ /* 0x000fe20000000000 */
[----:B------:R-:W-:Y:S02]  /*56f0*/  IMAD.MOV R8, RZ, RZ, -R12 ;  /* 0x000000ffff087224 */ /* 0x000fe400078e0a0c */
[----:B------:R-:W-:Y:S01]  /*5700*/  @!P0 IMAD.MOV R11, RZ, RZ, -R11 ;  /* 0x000000ffff0b8224 */ /* 0x000fe200078e0a0b */
[C---:B------:R-:W-:Y:S01]  /*5710*/  ISETP.GT.U32.AND P0, PT, R16.reuse, R15, PT ;  /* 0x0000000f1000720c */ /* 0x040fe20003f04070 */
[----:B------:R-:W-:Y:S02]  /*5720*/  IMAD R14, R16, R8, R14 ;  /* 0x00000008100e7224 */ /* 0x000fe400078e020e */
[--C-:B------:R-:W-:Y:S02]  /*5730*/  @!P6 IMAD.IADD R10, R10, 0x1, -R16.reuse ;  /* 0x000000010a0ae824 */ /* 0x100fe400078e0a10 */
[----:B------:R-:W-:Y:S01]  /*5740*/  @!P1 IMAD.MOV R19, RZ, RZ, -R19 ;  /* 0x000000ffff139224 */ /* 0x000fe200078e0a13 */
[C---:B------:R-:W-:Y:S01]  /*5750*/  ISETP.GT.U32.AND P6, PT, R16.reuse, R14, PT ;  /* 0x0000000e1000720c */ /* 0x040fe20003fc4070 */
[----:B------:R-:W-:Y:S01]  /*5760*/  @!P2 IMAD.MOV R13, RZ, RZ, -R13 ;  /* 0x000000ffff0da224 */ /* 0x000fe200078e0a0d */
[----:B------:R-:W-:Y:S01]  /*5770*/  ISETP.GT.U32.AND P1, PT, R16, R17, PT ;  /* 0x000000111000720c */ /* 0x000fe20003f24070 */
[--C-:B------:R-:W-:Y:S01]  /*5780*/  @!P5 IMAD.IADD R0, R0, 0x1, -R16.reuse ;  /* 0x000000010000d824 */ /* 0x100fe200078e0a10 */
[----:B------:R-:W-:Y:S01]  /*5790*/  STL [R1+0xb8], R19 ;  /* 0x0000b81301007387 */ /* 0x000fe20000100800 */
[----:B------:R-:W-:Y:S01]  /*57a0*/  ISETP.GE.AND P5, PT, R5, RZ, PT ;  /* 0x000000ff0500720c */ /* 0x000fe20003fa6270 */
[----:B------:R-:W-:Y:S01]  /*57b0*/  IMAD.HI.U32 R8, R3, R9, RZ ;  /* 0x0000000903087227 */ /* 0x000fe200078e00ff */
[----:B------:R-:W-:Y:S01]  /*57c0*/  IADD3 R5, R24, 0xb0, RZ ;  /* 0x000000b018057810 */ /* 0x000fe20007ffe0ff */
[----:B------:R-:W-:Y:S01]  /*57d0*/  STL [R1+0xbc], R13 ;  /* 0x0000bc0d01007387 */ /* 0x000fe20000100800 */
[----:B------:R-:W-:Y:S01]  /*57e0*/  ISETP.GE.AND P2, PT, R7, RZ, PT ;  /* 0x000000ff0700720c */ /* 0x000fe20003f46270 */
[--C-:B------:R-:W-:Y:S01]  /*57f0*/  @!P0 IMAD.IADD R15, R15, 0x1, -R16.reuse ;  /* 0x000000010f0f8824 */ /* 0x100fe200078e0a10 */
[----:B------:R-:W-:Y:S01]  /*5800*/  IABS R7, R5 ;  /* 0x0000000500077213 */ /* 0x000fe20000000000 */
[----:B------:R1:W-:Y:S01]  /*5810*/  STL [R1+0xc0], R11 ;  /* 0x0000c00b01007387 */ /* 0x0003e20000100800 */
[----:B------:R-:W-:-:S02]  /*5820*/  @!P6 IMAD.IADD R14, R14, 0x1, -R16 ;  /* 0x000000010e0ee824 */ /* 0x000fc400078e0a10 */
[----:B------:R-:W-:Y:S01]  /*5830*/  ISETP.GT.U32.AND P0, PT, R16, R15, PT ;  /* 0x0000000f1000720c */ /* 0x000fe20003f04070 */
[----:B------:R-:W-:Y:S01]  /*5840*/  @!P1 IMAD.IADD R17, R17, 0x1, -R16 ;  /* 0x0000000111119824 */ /* 0x000fe200078e0a10 */
[----:B------:R-:W-:Y:S01]  /*5850*/  ISETP.GE.AND P1, PT, R6, RZ, PT ;  /* 0x000000ff0600720c */ /* 0x000fe20003f26270 */
[----:B------:R-:W-:Y:S01]  /*5860*/  IMAD.MOV R8, RZ, RZ, -R8 ;  /* 0x000000ffff087224 */ /* 0x000fe200078e0a08 */
[----:B------:R-:W-:Y:S01]  /*5870*/  ISETP.GT.U32.AND P6, PT, R16, R14, PT ;  /* 0x0000000e1000720c */ /* 0x000fe20003fc4070 */
[----:B0-----:R-:W-:Y:S01]  /*5880*/  IMAD.MOV.U32 R20, RZ, RZ, R10 ;  /* 0x000000ffff147224 */ /* 0x001fe200078e000a */
[C---:B------:R-:W-:Y:S01]  /*5890*/  IADD3 R6, R24.reuse, 0xac, RZ ;  /* 0x000000ac18067810 */ /* 0x040fe20007ffe0ff */
[----:B-1----:R-:W-:Y:S01]  /*58a0*/  IMAD.MOV.U32 R11, RZ, RZ, R0 ;  /* 0x000000ffff0b7224 */ /* 0x002fe200078e0000 */
[----:B------:R-:W-:Y:S01]  /*58b0*/  IADD3 R0, R24, 0xa8, RZ ;  /* 0x000000a818007810 */ /* 0x000fe20007ffe0ff */
[C---:B------:R-:W-:Y:S01]  /*58c0*/  IMAD R9, R16.reuse, R8, R9 ;  /* 0x0000000810097224 */ /* 0x040fe200078e0209 */
[----:B------:R-:W-:Y:S01]  /*58d0*/  IABS R13, R6 ;  /* 0x00000006000d7213 */ /* 0x000fe20000000000 */
[----:B------:R-:W-:Y:S01]  /*58e0*/  @!P3 IMAD.MOV R11, RZ, RZ, -R11 ;  /* 0x000000ffff0bb224 */ /* 0x000fe200078e0a0b */
[----:B------:R-:W-:Y:S01]  /*58f0*/  ISETP.GT.U32.AND P3, PT, R16, R17, PT ;  /* 0x000000111000720c */ /* 0x000fe20003f64070 */
[----:B------:R-:W-:Y:S01]  /*5900*/  @!P0 IMAD.IADD R15, R15, 0x1, -R16 ;  /* 0x000000010f0f8824 */ /* 0x000fe200078e0a10 */
[----:B------:R-:W-:Y:S01]  /*5910*/  ISETP.GE.AND P0, PT, R4, RZ, PT ;  /* 0x000000ff0400720c */ /* 0x000fe20003f06270 */
[----:B------:R-:W-:Y:S01]  /*5920*/  @!P4 IMAD.MOV R20, RZ, RZ, -R20 ;  /* 0x000000ffff14c224 */ /* 0x000fe200078e0a14 */
[----:B------:R0:W-:Y:S01]  /*5930*/  STL [R1+0xc4], R11 ;  /* 0x0000c40b01007387 */ /* 0x0001e20000100800 */
[----:B------:R-:W-:Y:S01]  /*5940*/  @!P6 IMAD.IADD R14, R14, 0x1, -R16 ;  /* 0x000000010e0ee824 */ /* 0x000fe200078e0a10 */
[----:B------:R-:W-:Y:S01]  /*5950*/  IABS R8, R0 ;  /* 0x0000000000087213 */ /* 0x000fe20000000000 */
[----:B------:R-:W-:Y:S01]  /*5960*/  IMAD.HI.U32 R18, R3, R13, RZ ;  /* 0x0000000d03127227 */ /* 0x000fe200078e00ff */
[----:B------:R-:W-:Y:S03]  /*5970*/  STL [R1+0x5c], R20 ;  /* 0x00005c1401007387 */ /* 0x000fe60000100800 */
[----:B------:R-:W-:-:S02]  /*5980*/  IMAD.MOV R18, RZ, RZ, -R18 ;  /* 0x000000ffff127224 */ /* 0x000fc400078e0a12 */
[----:B------:R-:W-:Y:S01]  /*5990*/  @!P3 IMAD.IADD R17, R17, 0x1, -R16 ;  /* 0x000000011111b824 */ /* 0x000fe200078e0a10 */
[----:B------:R-:W-:Y:S01]  /*59a0*/  ISETP.GT.U32.AND P3, PT, R16, R9, PT ;  /* 0x000000091000720c */ /* 0x000fe20003f64070 */
[----:B0-----:R-:W-:-:S04]  /*59b0*/  IMAD.HI.U32 R11, R3, R7, RZ ;  /* 0x00000007030b7227 */ /* 0x001fc800078e00ff */
[----:B------:R-:W-:Y:S02]  /*59c0*/  IMAD.MOV R11, RZ, RZ, -R11 ;  /* 0x000000ffff0b7224 */ /* 0x000fe400078e0a0b */
[----:B------:R-:W-:Y:S02]  /*59d0*/  IMAD.MOV.U32 R19, RZ, RZ, R17 ;  /* 0x000000ffff137224 */ /* 0x000fe400078e0011 */
[----:B------:R-:W-:Y:S01]  /*59e0*/  IMAD R4, R16, R11, R7 ;  /* 0x0000000b10047224 */ /* 0x000fe200078e0207 */
[----:B------:R-:W-:Y:S01]  /*59f0*/  IADD3 R7, R24, 0xa4, RZ ;  /* 0x000000a418077810 */ /* 0x000fe20007ffe0ff */
[----:B------:R-:W-:Y:S02]  /*5a00*/  @!P2 IMAD.MOV R19, RZ, RZ, -R19 ;  /* 0x000000ffff13a224 */ /* 0x000fe400078e0a13 */
[----:B------:R-:W-:Y:S01]  /*5a10*/  @!P3 IMAD.IADD R9, R9, 0x1, -R16 ;  /* 0x000000010909b824 */ /* 0x000fe200078e0a10 */
[C---:B------:R-:W-:Y:S01]  /*5a20*/  ISETP.GT.U32.AND P6, PT, R16.reuse, R4, PT ;  /* 0x000000041000720c */ /* 0x040fe20003fc4070 */
[C---:B------:R-:W-:Y:S01]  /*5a30*/  IMAD R13, R16.reuse, R18, R13 ;  /* 0x00000012100d7224 */ /* 0x040fe200078e020d */
[----:B------:R-:W-:Y:S01]  /*5a40*/  IABS R12, R7 ;  /* 0x00000007000c7213 */ /* 0x000fe20000000000 */
[----:B------:R-:W-:Y:S01]  /*5a50*/  @!P5 IMAD.MOV R15, RZ, RZ, -R15 ;  /* 0x000000ffff0fd224 */ /* 0x000fe200078e0a0f */
[----:B------:R-:W-:Y:S01]  /*5a60*/  ISETP.GT.U32.AND P4, PT, R16, R9, PT ;  /* 0x000000091000720c */ /* 0x000fe20003f84070 */
[----:B------:R-:W-:Y:S01]  /*5a70*/  @!P1 IMAD.MOV R14, RZ, RZ, -R14 ;  /* 0x000000ffff0e9224 */ /* 0x000fe200078e0a0e */
[----:B------:R-:W-:Y:S01]  /*5a80*/  STL [R1+0x54], R19 ;  /* 0x0000541301007387 */ /* 0x000fe20000100800 */
[----:B------:R-:W-:Y:S01]  /*5a90*/  IMAD.HI.U32 R10, R3, R12, RZ ;  /* 0x0000000c030a7227 */ /* 0x000fe200078e00ff */
[----:B------:R-:W-:-:S02]  /*5aa0*/  ISETP.GE.AND P3, PT, R5, RZ, PT ;  /* 0x000000ff0500720c */ /* 0x000fc40003f66270 */
[----:B------:R-:W-:Y:S01]  /*5ab0*/  STL [R1+0x4c], R15 ;  /* 0x00004c0f01007387 */ /* 0x000fe20000100800 */
[----:B------:R-:W-:Y:S01]  /*5ac0*/  IMAD.MOV R10, RZ, RZ, -R10 ;  /* 0x000000ffff0a7224 */ /* 0x000fe200078e0a0a */
[----:B------:R-:W-:Y:S01]  /*5ad0*/  IADD3 R5, R24, 0xa0, RZ ;  /* 0x000000a018057810 */ /* 0x000fe20007ffe0ff */
[----:B------:R-:W-:Y:S01]  /*5ae0*/  @!P6 IMAD.IADD R4, R4, 0x1, -R16 ;  /* 0x000000010404e824 */ /* 0x000fe200078e0a10 */
[C---:B------:R-:W-:Y:S01]  /*5af0*/  ISETP.GT.U32.AND P6, PT, R16.reuse, R13, PT ;  /* 0x0000000d1000720c */ /* 0x040fe20003fc4070 */
[C---:B------:R-:W-:Y:S01]  /*5b00*/  IMAD R12, R16.reuse, R10, R12 ;  /* 0x0000000a100c7224 */ /* 0x040fe200078e020c */
[----:B------:R0:W-:Y:S01]  /*5b10*/  STL [R1+0xa0], R14 ;  /* 0x0000a00e01007387 */ /* 0x0001e20000100800 */
[----:B------:R-:W-:Y:S01]  /*5b20*/  @!P4 IMAD.IADD R9, R9, 0x1, -R16 ;  /* 0x000000010909c824 */ /* 0x000fe200078e0a10 */
[----:B------:R-:W-:Y:S01]  /*5b30*/  ISETP.GT.U32.AND P2, PT, R16, R4, PT ;  /* 0x000000041000720c */ /* 0x000fe20003f44070 */
[----:B------:R-:W-:Y:S01]  /*5b40*/  IMAD.HI.U32 R11, R3, R8, RZ ;  /* 0x00000008030b7227 */ /* 0x000fe200078e00ff */
[----:B------:R-:W-:-:S02]  /*5b50*/  ISETP.GE.AND P4, PT, R0, RZ, PT ;  /* 0x000000ff0000720c */ /* 0x000fc40003f86270 */
[----:B------:R-:W-:Y:S01]  /*5b60*/  IADD3 R0, R24, 0x9c, RZ ;  /* 0x0000009c18007810 */ /* 0x000fe20007ffe0ff */
[----:B------:R-:W-:Y:S01]  /*5b70*/  IMAD.MOV R11, RZ, RZ, -R11 ;  /* 0x000000ffff0b7224 */ /* 0x000fe200078e0a0b */
[----:B------:R-:W-:Y:S01]  /*5b80*/  ISETP.GE.AND P5, PT, R6, RZ, PT ;  /* 0x000000ff0600720c */ /* 0x000fe20003fa6270 */
[----:B0-----:R-:W-:Y:S01]  /*5b90*/  IMAD.MOV.U32 R14, RZ, RZ, R9 ;  /* 0x000000ffff0e7224 */ /* 0x001fe200078e0009 */
[----:B------:R-:W-:Y:S01]  /*5ba0*/  IABS R10, R0 ;  /* 0x00000000000a7213 */ /* 0x000fe20000000000 */
[----:B------:R-:W-:Y:S01]  /*5bb0*/  IMAD R8, R16, R11, R8 ;  /* 0x0000000b10087224 */ /* 0x000fe200078e0208 */
[----:B------:R-:W-:Y:S01]  /*5bc0*/  IABS R11, R5 ;  /* 0x00000005000b7213 */ /* 0x000fe20000000000 */
[----:B------:R-:W-:Y:S02]  /*5bd0*/  @!P0 IMAD.MOV R14, RZ, RZ, -R14 ;  /* 0x000000ffff0e8224 */ /* 0x000fe400078e0a0e */
[--C-:B------:R-:W-:Y:S01]  /*5be0*/  @!P2 IMAD.IADD R4, R4, 0x1, -R16.reuse ;  /* 0x000000010404a824 */ /* 0x100fe200078e0a10 */
[C---:B------:R-:W-:Y:S01]  /*5bf0*/  ISETP.GT.U32.AND P2, PT, R16.reuse, R12, PT ;  /* 0x0000000c1000720c */ /* 0x040fe20003f44070 */
[----:B------:R-:W-:Y:S01]  /*5c00*/  @!P6 IMAD.IADD R13, R13, 0x1, -R16 ;  /* 0x000000010d0de824 */ /* 0x000fe200078e0a10 */
[----:B------:R0:W-:Y:S01]  /*5c10*/  STL [R1+0xa4], R14 ;  /* 0x0000a40e01007387 */ /* 0x0001e20000100800 */
[----:B------:R-:W-:Y:S01]  /*5c20*/  ISETP.GT.U32.AND P1, PT, R16, R8, PT ;  /* 0x000000081000720c */ /* 0x000fe20003f24070 */
[----:B------:R-:W-:Y:S01]  /*5c30*/  IMAD.HI.U32 R6, R3, R11, RZ ;  /* 0x0000000b03067227 */ /* 0x000fe200078e00ff */
[----:B------:R-:W-:-:S02]  /*5c40*/  ISETP.GE.AND P6, PT, R7, RZ, PT ;  /* 0x000000ff0700720c */ /* 0x000fc40003fc6270 */
[----:B------:R-:W-:Y:S01]  /*5c50*/  ISETP.GT.U32.AND P0, PT, R16, R13, PT ;  /* 0x0000000d1000720c */ /* 0x000fe20003f04070 */
[----:B------:R-:W-:Y:S01]  /*5c60*/  IMAD.MOV R6, RZ, RZ, -R6 ;  /* 0x000000ffff067224 */ /* 0x000fe200078e0a06 */
[----:B------:R-:W-:Y:S01]  /*5c70*/  IADD3 R7, R24, 0x98, RZ ;  /* 0x0000009818077810 */ /* 0x000fe20007ffe0ff */
[----:B0-----:R-:W-:-:S03]  /*5c80*/  IMAD.MOV.U32 R14, RZ, RZ, R4 ;  /* 0x000000ffff0e7224 */ /* 0x001fc600078e0004 */
[----:B------:R-:W-:Y:S01]  /*5c90*/  IABS R9, R7 ;  /* 0x0000000700097213 */ /* 0x000fe20000000000 */
[----:B------:R-:W-:Y:S02]  /*5ca0*/  @!P2 IMAD.IADD R12, R12, 0x1, -R16 ;  /* 0x000000010c0ca824 */ /* 0x000fe400078e0a10 */
[----:B------:R-:W-:-:S03]  /*5cb0*/  IMAD.HI.U32 R4, R3, R10, RZ ;  /* 0x0000000a03047227 */ /* 0x000fc600078e00ff */
[C---:B------:R-:W-:Y:S01]  /*5cc0*/  ISETP.GT.U32.AND P2, PT, R16.reuse, R12, PT ;  /* 0x0000000c1000720c */ /* 0x040fe20003f44070 */
[----:B------:R-:W-:Y:S02]  /*5cd0*/  IMAD.MOV R4, RZ, RZ, -R4 ;  /* 0x000000ffff047224 */ /* 0x000fe400078e0a04 */
[----:B------:R-:W-:Y:S01]  /*5ce0*/  IMAD R11, R16, R6, R11 ;  /* 0x00000006100b7224 */ /* 0x000fe200078e020b */
[----:B------:R-:W-:Y:S01]  /*5cf0*/  IADD3 R6, R24, 0x90, RZ ;  /* 0x0000009018067810 */ /* 0x000fe20007ffe0ff */
[----:B------:R-:W-:Y:S02]  /*5d00*/  IMAD R10, R16, R4, R10 ;  /* 0x00000004100a7224 */ /* 0x000fe400078e020a */
[--C-:B------:R-:W-:Y:S02]  /*5d10*/  @!P1 IMAD.IADD R8, R8, 0x1, -R16.reuse ;  /* 0x0000000108089824 */ /* 0x100fe400078e0a10 */
[----:B------:R-:W-:Y:S01]  /*5d20*/  @!P0 IMAD.IADD R13, R13, 0x1, -R16 ;  /* 0x000000010d0d8824 */ /* 0x000fe200078e0a10 */
[C---:B------:R-:W-:Y:S01]  /*5d30*/  ISETP.GT.U32.AND P0, PT, R16.reuse, R11, PT ;  /* 0x0000000b1000720c */ /* 0x040fe20003f04070 */
[----:B------:R-:W-:Y:S01]  /*5d40*/  @!P3 IMAD.MOV R14, RZ, RZ, -R14 ;  /* 0x000000ffff0eb224 */ /* 0x000fe200078e0a0e */
[----:B------:R-:W-:Y:S01]  /*5d50*/  ISETP.GT.U32.AND P1, PT, R16, R8, PT ;  /* 0x000000081000720c */ /* 0x000fe20003f24070 */
[----:B------:R-:W-:Y:S01]  /*5d60*/  @!P2 IMAD.IADD R12, R12, 0x1, -R16 ;  /* 0x000000010c0ca824 */ /* 0x000fe200078e0a10 */
[----:B------:R-:W-:Y:S01]  /*5d70*/  ISETP.GT.U32.AND P2, PT, R16, R10, PT ;  /* 0x0000000a1000720c */ /* 0x000fe20003f44070 */
[----:B------:R-:W-:Y:S01]  /*5d80*/  IMAD.MOV.U32 R15, RZ, RZ, R13 ;  /* 0x000000ffff0f7224 */ /* 0x000fe200078e000d */
[----:B------:R-:W-:Y:S01]  /*5d90*/  ISETP.GE.AND P3, PT, R5, RZ, PT ;  /* 0x000000ff0500720c */ /* 0x000fe20003f66270 */
[----:B------:R0:W-:Y:S01]  /*5da0*/  STL [R1+0xb0], R14 ;  /* 0x0000b00e01007387 */ /* 0x0001e20000100800 */
[----:B------:R-:W-:Y:S01]  /*5db0*/  IADD3 R5, R24, 0x94, RZ ;  /* 0x0000009418057810 */ /* 0x000fe20007ffe0ff */
[----:B------:R-:W-:-:S02]  /*5dc0*/  @!P6 IMAD.MOV R12, RZ, RZ, -R12 ;  /* 0x000000ffff0ce224 */ /* 0x000fc400078e0a0c */
[----:B------:R-:W-:Y:S01]  /*5dd0*/  @!P5 IMAD.MOV R15, RZ, RZ, -R15 ;  /* 0x000000ffff0fd224 */ /* 0x000fe200078e0a0f */
[----:B------:R-:W-:Y:S01]  /*5de0*/  IABS R4, R5 ;  /* 0x0000000500047213 */ /* 0x000fe20000000000 */
[--C-:B------:R-:W-:Y:S01]  /*5df0*/  @!P0 IMAD.IADD R11, R11, 0x1, -R16.reuse ;  /* 0x000000010b0b8824 */ /* 0x100fe200078e0a10 */
[----:B------:R-:W-:Y:S01]  /*5e00*/  ISETP.GE.AND P0, PT, R7, RZ, PT ;  /* 0x000000ff0700720c */ /* 0x000fe20003f06270 */
[--C-:B------:R-:W-:Y:S01]  /*5e10*/  @!P1 IMAD.IADD R8, R8, 0x1, -R16.reuse ;  /* 0x0000000108089824 */ /* 0x100fe200078e0a10 */
[----:B------:R-:W-:Y:S01]  /*5e20*/  ISETP.GE.AND P6, PT, R5, RZ, PT ;  /* 0x000000ff0500720c */ /* 0x000fe20003fc6270 */
[----:B------:R-:W-:Y:S01]  /*5e30*/  @!P2 IMAD.IADD R10, R10, 0x1, -R16 ;  /* 0x000000010a0aa824 */ /* 0x000fe200078e0a10 */
[----:B------:R-:W-:Y:S01]  /*5e40*/  ISETP.GT.U32.AND P5, PT, R16, R11, PT ;  /* 0x0000000b1000720c */ /* 0x000fe20003fa4070 */
[C---:B0-----:R-:W-:Y:S01]  /*5e50*/  IMAD.HI.U32 R14, R3.reuse, R9, RZ ;  /* 0x00000009030e7227 */ /* 0x041fe200078e00ff */
[----:B------:R-:W-:Y:S01]  /*5e60*/  ISETP.GE.AND P1, PT, R0, RZ, PT ;  /* 0x000000ff0000720c */ /* 0x000fe20003f26270 */
[----:B------:R0:W-:Y:S01]  /*5e70*/  STL [R1+0xac], R15 ;  /* 0x0000ac0f01007387 */ /* 0x0001e20000100800 */
[----:B------:R-:W-:Y:S01]  /*5e80*/  ISETP.GT.U32.AND P2, PT, R16, R10, PT ;  /* 0x0000000a1000720c */ /* 0x000fe20003f44070 */
[----:B------:R-:W-:Y:S01]  /*5e90*/  IMAD.HI.U32 R7, R3, R4, RZ ;  /* 0x0000000403077227 */ /* 0x000fe200078e00ff */
[----:B------:R-:W-:-:S03]  /*5ea0*/  IABS R0, R6 ;  /* 0x0000000600007213 */ /* 0x000fc60000000000 */
[----:B------:R-:W-:Y:S02]  /*5eb0*/  IMAD.MOV R14, RZ, RZ, -R14 ;  /* 0x000000ffff0e7224 */ /* 0x000fe400078e0a0e */
[----:B------:R-:W-:Y:S01]  /*5ec0*/  IMAD.MOV R5, RZ, RZ, -R7 ;  /* 0x000000ffff057224 */ /* 0x000fe200078e0a07 */
[----:B------:R-:W-:Y:S01]  /*5ed0*/  IADD3 R7, R24, 0x8c, RZ ;  /* 0x0000008c18077810 */ /* 0x000fe20007ffe0ff */
[C---:B------:R-:W-:Y:S02]  /*5ee0*/  IMAD R9, R16.reuse, R14, R9 ;  /* 0x0000000e10097224 */ /* 0x040fe400078e0209 */
[----:B------:R-:W-:Y:S01]  /*5ef0*/  IMAD.MOV.U32 R13, RZ, RZ, R8 ;  /* 0x000000ffff0d7224 */ /* 0x000fe200078e0008 */
[----:B------:R-:W-:Y:S01]  /*5f00*/  IABS R14, R7 ;  /* 0x00000007000e7213 */ /* 0x000fe20000000000 */
[----:B------:R-:W-:Y:S01]  /*5f10*/  IMAD R4, R16, R5, R4 ;  /* 0x0000000510047224 */ /* 0x000fe200078e0204 */
[----:B------:R-:W-:Y:S01]  /*5f20*/  IADD3 R5, R24, 0x84, RZ ;  /* 0x0000008418057810 */ /* 0x000fe20007ffe0ff */
[----:B------:R-:W-:Y:S01]  /*5f30*/  @!P4 IMAD.MOV R13, RZ, RZ, -R13 ;  /* 0x000000ffff0dc224 */ /* 0x000fe200078e0a0d */
[----:B------:R-:W-:Y:S01]  /*5f40*/  ISETP.GT.U32.AND P4, PT, R16, R9, PT ;  /* 0x000000091000720c */ /* 0x000fe20003f84070 */
[----:B------:R-:W-:Y:S01]  /*5f50*/  @!P2 IMAD.IADD R10, R10, 0x1, -R16 ;  /* 0x000000010a0aa824 */ /* 0x000fe200078e0a10 */
[----:B------:R-:W-:Y:S01]  /*5f60*/  ISETP.GT.U32.AND P2, PT, R16, R4, PT ;  /* 0x000000041000720c */ /* 0x000fe20003f44070 */
[----:B------:R-:W-:Y:S01]  /*5f70*/  IMAD.HI.U32 R8, R3, R0, RZ ;  /* 0x0000000003087227 */ /* 0x000fe200078e00ff */
[----:B------:R1:W-:Y:S03]  /*5f80*/  STL [R1+0x44], R13 ;  /* 0x0000440d01007387 */ /* 0x0003e60000100800 */
[----:B------:R-:W-:Y:S01]  /*5f90*/  IMAD.MOV R8, RZ, RZ, -R8 ;  /* 0x000000ffff087224 */ /* 0x000fe200078e0a08 */
[----:B------:R2:W-:Y:S01]  /*5fa0*/  STL [R1+0x84], R12 ;  /* 0x0000840c01007387 */ /* 0x0005e20000100800 */
[----:B------:R-:W-:Y:S01]  /*5fb0*/  @!P5 IMAD.IADD R11, R11, 0x1, -R16 ;  /* 0x000000010b0bd824 */ /* 0x000fe200078e0a10 */
[----:B------:R-:W-:Y:S01]  /*5fc0*/  ISETP.GE.AND P5, PT, R6, RZ, PT ;  /* 0x000000ff0600720c */ /* 0x000fe20003fa6270 */
[----:B------:R-:W-:Y:S01]  /*5fd0*/  IMAD R0, R16, R8, R0 ;  /* 0x0000000810007224 */ /* 0x000fe200078e0200 */
[----:B------:R-:W-:Y:S01]  /*5fe0*/  IADD3 R6, R24, 0x88, RZ ;  /* 0x0000008818067810 */ /* 0x000fe20007ffe0ff */
[----:B------:R-:W-:-:S02]  /*5ff0*/  @!P4 IMAD.IADD R9, R9, 0x1, -R16 ;  /* 0x000000010909c824 */ /* 0x000fc400078e0a10 */
[----:B0-----:R-:W-:Y:S01]  /*6000*/  IMAD.MOV.U32 R15, RZ, RZ, R11 ;  /* 0x000000ffff0f7224 */ /* 0x001fe200078e000b */
[----:B------:R-:W-:Y:S01]  /*6010*/  IABS R8, R6 ;  /* 0x0000000600087213 */ /* 0x000fe20000000000 */
[----:B------:R-:W-:Y:S01]  /*6020*/  @!P2 IMAD.IADD R4, R4, 0x1, -R16 ;  /* 0x000000010404a824 */ /* 0x000fe200078e0a10 */
[C---:B------:R-:W-:Y:S01]  /*6030*/  ISETP.GT.U32.AND P4, PT, R16.reuse, R9, PT ;  /* 0x000000091000720c */ /* 0x040fe20003f84070 */
[----:B------:R-:W-:Y:S01]  /*6040*/  @!P3 IMAD.MOV R15, RZ, RZ, -R15 ;  /* 0x000000ffff0fb224 */ /* 0x000fe200078e0a0f */
[C---:B------:R-:W-:Y:S01]  /*6050*/  ISETP.GT.U32.AND P3, PT, R16.reuse, R0, PT ;  /* 0x000000001000720c */ /* 0x040fe20003f64070 */
[----:B-1----:R-:W-:Y:S01]  /*6060*/  IMAD.MOV.U32 R13, RZ, RZ, R10 ;  /* 0x000000ffff0d7224 */ /* 0x002fe200078e000a */
[----:B------:R-:W-:Y:S01]  /*6070*/  ISETP.GT.U32.AND P2, PT, R16, R4, PT ;  /* 0x000000041000720c */ /* 0x000fe20003f44070 */
[----:B------:R-:W-:Y:S01]  /*6080*/  IMAD.HI.U32 R10, R3, R14, RZ ;  /* 0x0000000e030a7227 */ /* 0x000fe200078e00ff */
[----:B--2---:R-:W-:Y:S01]  /*6090*/  IABS R12, R5 ;  /* 0x00000005000c7213 */ /* 0x004fe20000000000 */
[----:B------:R-:W-:Y:S02]  /*60a0*/  STL [R1+0x9c], R15 ;  /* 0x00009c0f01007387 */ /* 0x000fe40000100800 */
[----:B------:R-:W-:-:S02]  /*60b0*/  IMAD.MOV R10, RZ, RZ, -R10 ;  /* 0x000000ffff0a7224 */ /* 0x000fc400078e0a0a */
[----:B------:R-:W-:Y:S01]  /*60c0*/  @!P1 IMAD.MOV R13, RZ, RZ, -R13 ;  /* 0x000000ffff0d9224 */ /* 0x000fe200078e0a0d */
[----:B------:R-:W-:Y:S01]  /*60d0*/  ISETP.GE.AND P1, PT, R7, RZ, PT ;  /* 0x000000ff0700720c */ /* 0x000fe20003f26270 */
[----:B------:R-:W-:Y:S02]  /*60e0*/  IMAD R14, R16, R10, R14 ;  /* 0x0000000a100e7224 */ /* 0x000fe400078e020e */
[--C-:B------:R-:W-:Y:S01]  /*60f0*/  @!P4 IMAD.IADD R9, R9, 0x1, -R16.reuse ;  /* 0x000000010909c824 */ /* 0x100fe200078e0a10 */
[----:B------:R-:W-:Y:S01]  /*6100*/  ISETP.GE.AND P4, PT, R6, RZ, PT ;  /* 0x000000ff0600720c */ /* 0x000fe20003f86270 */
[----:B------:R-:W-:Y:S01]  /*6110*/  IMAD.HI.U32 R6, R3, R8, RZ ;  /* 0x0000000803067227 */ /* 0x000fe200078e00ff */
[----:B------:R0:W-:Y:S03]  /*6120*/  STL [R1+0x94], R13 ;  /* 0x0000940d01007387 */ /* 0x0001e60000100800 */
[----:B------:R-:W-:-:S02]  /*6130*/  @!P3 IMAD.IADD R0, R0, 0x1, -R16 ;  /* 0x000000010000b824 */ /* 0x000fc400078e0a10 */
[----:B------:R-:W-:Y:S01]  /*6140*/  @!P2 IMAD.IADD R4, R4, 0x1, -R16 ;  /* 0x000000010404a824 */ /* 0x000fe200078e0a10 */
[C---:B------:R-:W-:Y:S01]  /*6150*/  ISETP.GT.U32.AND P2, PT, R16.reuse, R14, PT ;  /* 0x0000000e1000720c */ /* 0x040fe20003f44070 */
[----:B------:R-:W-:Y:S01]  /*6160*/  IMAD.MOV R6, RZ, RZ, -R6 ;  /* 0x000000ffff067224 */ /* 0x000fe200078e0a06 */
[----:B------:R-:W-:Y:S01]  /*6170*/  ISETP.GT.U32.AND P3, PT, R16, R0, PT ;  /* 0x000000001000720c */ /* 0x000fe20003f64070 */
[----:B------:R-:W-:Y:S01]  /*6180*/  IMAD.MOV.U32 R11, RZ, RZ, R9 ;  /* 0x000000ffff0b7224 */ /* 0x000fe200078e0009 */
[----:B0-----:R-:W-:Y:S01]  /*6190*/  IADD3 R13, R24, 0x80, RZ ;  /* 0x00000080180d7810 */ /* 0x001fe20007ffe0ff */
[----:B------:R-:W-:Y:S02]  /*61a0*/  IMAD R8, R16, R6, R8 ;  /* 0x0000000610087224 */ /* 0x000fe400078e0208 */
[----:B------:R-:W-:Y:S01]  /*61b0*/  IMAD.MOV.U32 R9, RZ, RZ, R4 ;  /* 0x000000ffff097224 */ /* 0x000fe200078e0004 */
[----:B------:R-:W-:Y:S01]  /*61c0*/  IADD3 R4, R24, 0x7c, RZ ;  /* 0x0000007c18047810 */ /* 0x000fe20007ffe0ff */
[----:B------:R-:W-:-:S03]  /*61d0*/  IMAD.HI.U32 R7, R3, R12, RZ ;  /* 0x0000000c03077227 */ /* 0x000fc600078e00ff */
[----:B------:R-:W-:Y:S01]  /*61e0*/  IABS R10, R4 ;  /* 0x00000004000a7213 */ /* 0x000fe20000000000 */
[----:B------:R-:W-:Y:S01]  /*61f0*/  @!P6 IMAD.MOV R9, RZ, RZ, -R9 ;  /* 0x000000ffff09e224 */ /* 0x000fe200078e0a09 */
[----:B------:R-:W-:Y:S01]  /*6200*/  ISETP.GT.U32.AND P6, PT, R16, R8, PT ;  /* 0x000000081000720c */ /* 0x000fe20003fc4070 */
[--C-:B------:R-:W-:Y:S02]  /*6210*/  @!P2 IMAD.IADD R14, R14, 0x1, -R16.reuse ;  /* 0x000000010e0ea824 */ /* 0x100fe400078e0a10 */
[----:B------:R-:W-:Y:S02]  /*6220*/  IMAD.MOV R7, RZ, RZ, -R7 ;  /* 0x000000ffff077224 */ /* 0x000fe400078e0a07 */
[----:B------:R-:W-:Y:S01]  /*6230*/  @!P3 IMAD.IADD R0, R0, 0x1, -R16 ;  /* 0x000000010000b824 */ /* 0x000fe200078e0a10 */
[C---:B------:R-:W-:Y:S01]  /*6240*/  ISETP.GT.U32.AND P2, PT, R16.reuse, R14, PT ;  /* 0x0000000e1000720c */ /* 0x040fe20003f44070 */
[----:B------:R-:W-:Y:S01]  /*6250*/  IMAD R12, R16, R7, R12 ;  /* 0x00000007100c7224 */ /* 0x000fe200078e020c */
[----:B------:R-:W-:Y:S01]  /*6260*/  ISETP.GE.AND P3, PT, R13, RZ, PT ;  /* 0x000000ff0d00720c */ /* 0x000fe20003f66270 */
[----:B------:R-:W-:Y:S01]  /*6270*/  IMAD.MOV.U32 R15, RZ, RZ, R0 ;  /* 0x000000ffff0f7224 */ /* 0x000fe200078e0000 */
[----:B------:R-:W-:Y:S01]  /*6280*/  IABS R13, R13 ;  /* 0x0000000d000d7213 */ /* 0x000fe20000000000 */
[----:B------:R-:W-:Y:S01]  /*6290*/  @!P0 IMAD.MOV R11, RZ, RZ, -R11 ;  /* 0x000000ffff0b8224 */ /* 0x000fe200078e0a0b */
[----:B------:R-:W-:Y:S01]  /*62a0*/  ISETP.GE.AND P0, PT, R5, RZ, PT ;  /* 0x000000ff0500720c */ /* 0x000fe20003f06270 */
[----:B------:R-:W-:Y:S01]  /*62b0*/  @!P6 IMAD.IADD R8, R8, 0x1, -R16 ;  /* 0x000000010808e824 */ /* 0x000fe200078e0a10 */
[----:B------:R-:W-:Y:S01]  /*62c0*/  IADD3 R5, R24, 0x78, RZ ;  /* 0x0000007818057810 */ /* 0x000fe20007ffe0ff */
[----:B------:R-:W-:Y:S01]  /*62d0*/  @!P5 IMAD.MOV R15, RZ, RZ, -R15 ;  /* 0x000000ffff0fd224 */ /* 0x000fe200078e0a0f */
[C---:B------:R-:W-:Y:S01]  /*62e0*/  ISETP.GT.U32.AND P5, PT, R16.reuse, R12, PT ;  /* 0x0000000c1000720c */ /* 0x040fe20003fa4070 */
[----:B------:R-:W-:Y:S01]  /*62f0*/  IMAD.HI.U32 R0, R3, R10, RZ ;  /* 0x0000000a03007227 */ /* 0x000fe200078e00ff */
[----:B------:R0:W-:Y:S01]  /*6300*/  STL [R1+0x8c], R11 ;  /* 0x00008c0b01007387 */ /* 0x0001e20000100800 */
[----:B------:R-:W-:-:S02]  /*6310*/  ISETP.GT.U32.AND P6, PT, R16, R8, PT ;  /* 0x000000081000720c */ /* 0x000fc40003fc4070 */
[----:B------:R-:W-:Y:S01]  /*6320*/  IMAD.MOV R0, RZ, RZ, -R0 ;  /* 0x000000ffff007224 */ /* 0x000fe200078e0a00 */
[----:B------:R1:W-:Y:S01]  /*6330*/  STL [R1+0x90], R9 ;  /* 0x0000900901007387 */ /* 0x0003e20000100800 */
[----:B------:R-:W-:Y:S01]  /*6340*/  @!P2 IMAD.IADD R14, R14, 0x1, -R16 ;  /* 0x000000010e0ea824 */ /* 0x000fe200078e0a10 */
[----:B------:R-:W-:Y:S01]  /*6350*/  IABS R6, R5 ;  /* 0x0000000500067213 */ /* 0x000fe20000000000 */
[----:B------:R-:W-:Y:S01]  /*6360*/  IMAD R10, R16, R0, R10 ;  /* 0x00000000100a7224 */ /* 0x000fe200078e020a */
[----:B------:R2:W-:Y:S01]  /*6370*/  STL [R1+0x88], R15 ;  /* 0x0000880f01007387 */ /* 0x0005e20000100800 */
[----:B------:R-:W-:Y:S01]  /*6380*/  IMAD.MOV.U32 R17, RZ, RZ, R14 ;  /* 0x000000ffff117224 */ /* 0x000fe200078e000e */
[----:B------:R-:W-:Y:S01]  /*6390*/  ISETP.GE.AND P2, PT, R4, RZ, PT ;  /* 0x000000ff0400720c */ /* 0x000fe20003f46270 */
[----:B0-----:R-:W-:Y:S01]  /*63a0*/  IMAD.HI.U32 R11, R3, R13, RZ ;  /* 0x0000000d030b7227 */ /* 0x001fe200078e00ff */
[----:B-1----:R-:W-:-:S03]  /*63b0*/  IADD3 R9, R24, 0x74, RZ ;  /* 0x0000007418097810 */ /* 0x002fc60007ffe0ff */
[----:B------:R-:W-:Y:S02]  /*63c0*/  IMAD.MOV R11, RZ, RZ, -R11 ;  /* 0x000000ffff0b7224 */ /* 0x000fe400078e0a0b */
[--C-:B------:R-:W-:Y:S01]  /*63d0*/  @!P5 IMAD.IADD R12, R12, 0x1, -R16.reuse ;  /* 0x000000010c0cd824 */ /* 0x100fe200078e0a10 */
[----:B------:R-:W-:Y:S01]  /*63e0*/  IABS R7, R9 ;  /* 0x0000000900077213 */ /* 0x000fe20000000000 */
[----:B------:R-:W-:Y:S01]  /*63f0*/  IMAD R13, R16, R11, R13 ;  /* 0x0000000b100d7224 */ /* 0x000fe200078e020d */
[----:B------:R-:W-:Y:S01]  /*6400*/  IADD3 R11, R24, 0x70, RZ ;  /* 0x00000070180b7810 */ /* 0x000fe20007ffe0ff */
[----:B------:R-:W-:Y:S01]  /*6410*/  @!P1 IMAD.MOV R17, RZ, RZ, -R17 ;  /* 0x000000ffff119224 */ /* 0x000fe200078e0a11 */
[----:B------:R-:W-:Y:S01]  /*6420*/  ISETP.GT.U32.AND P1, PT, R16, R10, PT ;  /* 0x0000000a1000720c */ /* 0x000fe20003f24070 */
[----:B------:R-:W-:Y:S01]  /*6430*/  @!P6 IMAD.IADD R8, R8, 0x1, -R16 ;  /* 0x000000010808e824 */ /* 0x000fe200078e0a10 */
[C---:B------:R-:W-:Y:S01]  /*6440*/  ISETP.GT.U32.AND P6, PT, R16.reuse, R13, PT ;  /* 0x0000000d1000720c */ /* 0x040fe20003fc4070 */
[----:B------:R-:W-:Y:S01]  /*6450*/  IMAD.MOV.U32 R4, RZ, RZ, R7 ;  /* 0x000000ffff047224 */ /* 0x000fe200078e0007 */
[----:B------:R-:W-:Y:S01]  /*6460*/  ISETP.GT.U32.AND P5, PT, R16, R12, PT ;  /* 0x0000000c1000720c */ /* 0x000fe20003fa4070 */
[----:B--2---:R-:W-:Y:S01]  /*6470*/  IMAD.MOV.U32 R15, RZ, RZ, R8 ;  /* 0x000000ffff0f7224 */ /* 0x004fe200078e0008 */
[----:B------:R-:W-:Y:S01]  /*6480*/  STL [R1+0x3c], R17 ;  /* 0x00003c1101007387 */ /* 0x000fe20000100800 */
[----:B------:R-:W-:-:S04]  /*6490*/  IMAD.HI.U32 R7, R3, R6, RZ ;  /* 0x0000000603077227 */ /* 0x000fc800078e00ff */
[----:B------:R-:W-:Y:S01]  /*64a0*/  @!P4 IMAD.MOV R15, RZ, RZ, -R15 ;  /* 0x000000ffff0fc224 */ /* 0x000fe200078e0a0f */
[----:B------:R-:W-:Y:S01]  /*64b0*/  ISETP.GE.AND P4, PT, R5, RZ, PT ;  /* 0x000000ff0500720c */ /* 0x000fe20003f86270 */
[----:B------:R-:W-:Y:S01]  /*64c0*/  IMAD.HI.U32 R0, R3, R4, RZ ;  /* 0x0000000403007227 */ /* 0x000fe200078e00ff */
[----:B------:R-:W-:Y:S02]  /*64d0*/  IABS R5, R11 ;  /* 0x0000000b00057213 */ /* 0x000fe40000000000 */
[----:B------:R0:W-:Y:S01]  /*64e0*/  STL [R1+0x80], R15 ;  /* 0x0000800f01007387 */ /* 0x0001e20000100800 */
[----:B------:R-:W-:Y:S02]  /*64f0*/  @!P1 IMAD.IADD R10, R10, 0x1, -R16 ;  /* 0x000000010a0a9824 */ /* 0x000fe400078e0a10 */
[----:B------:R-:W-:Y:S02]  /*6500*/  IMAD.MOV R7, RZ, RZ, -R7 ;  /* 0x000000ffff077224 */ /* 0x000fe400078e0a07 */
[----:B------:R-:W-:Y:S01]  /*6510*/  IMAD.MOV R0, RZ, RZ, -R0 ;  /* 0x000000ffff007224 */ /* 0x000fe200078e0a00 */
[----:B------:R-:W-:Y:S01]  /*6520*/  ISETP.GT.U32.AND P1, PT, R16, R10, PT ;  /* 0x0000000a1000720c */ /* 0x000fe20003f24070 */
[----:B------:R-:W-:-:S02]  /*6530*/  @!P6 IMAD.IADD R13, R13, 0x1, -R16 ;  /* 0x000000010d0de824 */ /* 0x000fc400078e0a10 */
[----:B------:R-:W-:Y:S02]  /*6540*/  @!P5 IMAD.IADD R12, R12, 0x1, -R16 ;  /* 0x000000010c0cd824 */ /* 0x000fe400078e0a10 */
[----:B------:R-:W-:Y:S01]  /*6550*/  IMAD.HI.U32 R14, R3, R5, RZ ;  /* 0x00000005030e7227 */ /* 0x000fe200078e00ff */
[----:B------:R-:W-:-:S03]  /*6560*/  ISETP.GT.U32.AND P6, PT, R16, R13, PT ;  /* 0x0000000d1000720c */ /* 0x000fc60003fc4070 */
[----:B------:R-:W-:Y:S01]  /*6570*/  IMAD R6, R16, R7, R6 ;  /* 0x0000000710067224 */ /* 0x000fe200078e0206 */
[----:B------:R-:W-:Y:S01]  /*6580*/  IADD3 R7, R24, 0x68, RZ ;  /* 0x0000006818077810 */ /* 0x000fe20007ffe0ff */
[----:B------:R-:W-:Y:S01]  /*6590*/  IMAD R4, R16, R0, R4 ;  /* 0x0000000010047224 */ /* 0x000fe200078e0204 */
[----:B------:R-:W-:Y:S01]  /*65a0*/  IADD3 R0, R24, 0x6c, RZ ;  /* 0x0000006c18007810 */ /* 0x000fe20007ffe0ff */
[----:B0-----:R-:W-:Y:S01]  /*65b0*/  IMAD.MOV.U32 R15, RZ, RZ, R12 ;  /* 0x000000ffff0f7224 */ /* 0x001fe200078e000c */
[C---:B------:R-:W-:Y:S01]  /*65c0*/  ISETP.GT.U32.AND P5, PT, R16.reuse, R6, PT ;  /* 0x000000061000720c */ /* 0x040fe20003fa4070 */
[----:B------:R-:W-:Y:S01]  /*65d0*/  IMAD.MOV R14, RZ, RZ, -R14 ;  /* 0x000000ffff0e7224 */ /* 0x000fe200078e0a0e */
[----:B------:R-:W-:Y:S01]  /*65e0*/  IABS R8, R0 ;  /* 0x0000000000087213 */ /* 0x000fe20000000000 */
[----:B------:R-:W-:Y:S01]  /*65f0*/  @!P0 IMAD.MOV R15, RZ, RZ, -R15 ;  /* 0x000000ffff0f8224 */ /* 0x000fe200078e0a0f */
[C---:B------:R-:W-:Y:S01]  /*6600*/  ISETP.GT.U32.AND P0, PT, R16.reuse, R4, PT ;  /* 0x000000041000720c */ /* 0x040fe20003f04070 */
[----:B------:R-:W-:Y:S01]  /*6610*/  IMAD R5, R16, R14, R5 ;  /* 0x0000000e10057224 */ /* 0x000fe200078e0205 */
[----:B------:R-:W-:Y:S01]  /*6620*/  IABS R12, R7 ;  /* 0x00000007000c7213 */ /* 0x000fe20000000000 */
[--C-:B------:R-:W-:Y:S01]  /*6630*/  @!P1 IMAD.IADD R10, R10, 0x1, -R16.reuse ;  /* 0x000000010a0a9824 */ /* 0x100fe200078e0a10 */
[----:B------:R0:W-:Y:S01]  /*6640*/  STL [R1+0x7c], R15 ;  /* 0x00007c0f01007387 */ /* 0x0001e20000100800 */
[----:B------:R-:W-:Y:S01]  /*6650*/  @!P6 IMAD.IADD R13, R13, 0x1, -R16 ;  /* 0x000000010d0de824 */ /* 0x000fe200078e0a10 */
[----:B------:R-:W-:-:S02]  /*6660*/  ISETP.GT.U32.AND P1, PT, R16, R5, PT ;  /* 0x000000051000720c */ /* 0x000fc40003f24070 */
[----:B------:R-:W-:Y:S01]  /*6670*/  ISETP.GE.AND P6, PT, R9, RZ, PT ;  /* 0x000000ff0900720c */ /* 0x000fe20003fc6270 */
[----:B------:R-:W-:Y:S02]  /*6680*/  @!P5 IMAD.IADD R6, R6, 0x1, -R16 ;  /* 0x000000010606d824 */ /* 0x000fe400078e0a10 */
[----:B------:R-:W-:-:S03]  /*6690*/  IMAD.HI.U32 R9, R3, R8, RZ ;  /* 0x0000000803097227 */ /* 0x000fc600078e00ff */
[----:B------:R-:W-:Y:S01]  /*66a0*/  ISETP.GT.U32.AND P5, PT, R16, R6, PT ;  /* 0x000000061000720c */ /* 0x000fe20003fa4070 */
[----:B0-----:R-:W-:Y:S02]  /*66b0*/  IMAD.MOV.U32 R15, RZ, RZ, R13 ;  /* 0x000000ffff0f7224 */ /* 0x001fe400078e000d */
[--C-:B------:R-:W-:Y:S01]  /*66c0*/  @!P0 IMAD.IADD R4, R4, 0x1, -R16.reuse ;  /* 0x0000000104048824 */ /* 0x100fe200078e0a10 */
[----:B------:R-:W-:Y:S01]  /*66d0*/  ISETP.GE.AND P0, PT, R11, RZ, PT ;  /* 0x000000ff0b00720c */ /* 0x000fe20003f06270 */
[----:B------:R-:W-:Y:S01]  /*66e0*/  @!P3 IMAD.MOV R15, RZ, RZ, -R15 ;  /* 0x000000ffff0fb224 */ /* 0x000fe200078e0a0f */
[----:B------:R-:W-:Y:S01]  /*66f0*/  IADD3 R11, R24, 0x60, RZ ;  /* 0x00000060180b7810 */ /* 0x000fe20007ffe0ff */
[----:B------:R-:W-:Y:S01]  /*6700*/  @!P1 IMAD.IADD R5, R5, 0x1, -R16 ;  /* 0x0000000105059824 */ /* 0x000fe200078e0a10 */
[C---:B------:R-:W-:Y:S01]  /*6710*/  ISETP.GT.U32.AND P3, PT, R16.reuse, R4, PT ;  /* 0x000000041000720c */ /* 0x040fe20003f64070 */
[----:B------:R-:W-:Y:S01]  /*6720*/  IMAD.MOV.U32 R13, RZ, RZ, R10 ;  /* 0x000000ffff0d7224 */ /* 0x000fe200078e000a */
[----:B------:R0:W-:Y:S01]  /*6730*/  STL [R1+0x34], R15 ;  /* 0x0000340f01007387 */ /* 0x0001e20000100800 */
[----:B------:R-:W-:Y:S01]  /*6740*/  IMAD.MOV R9, RZ, RZ, -R9 ;  /* 0x000000ffff097224 */ /* 0x000fe200078e0a09 */
[----:B------:R-:W-:Y:S01]  /*6750*/  ISETP.GT.U32.AND P1, PT, R16, R5, PT ;  /* 0x000000051000720c */ /* 0x000fe20003f24070 */
[----:B------:R-:W-:Y:S01]  /*6760*/  @!P2 IMAD.MOV R13, RZ, RZ, -R13 ;  /* 0x000000ffff0da224 */ /* 0x000fe200078e0a0d */
[----:B------:R-:W-:Y:S01]  /*6770*/  ISETP.GE.AND P2, PT, R0, RZ, PT ;  /* 0x000000ff0000720c */ /* 0x000fe20003f46270 */
[----:B------:R-:W-:Y:S01]  /*6780*/  IMAD R0, R16, R9, R8 ;  /* 0x0000000910007224 */ /* 0x000fe200078e0208 */
[----:B------:R-:W-:Y:S01]  /*6790*/  IADD3 R8, R24, 0x54, RZ ;  /* 0x0000005418087810 */ /* 0x000fe20007ffe0ff */
[--C-:B------:R-:W-:Y:S01]  /*67a0*/  @!P5 IMAD.IADD R6, R6, 0x1, -R16.reuse ;  /* 0x000000010606d824 */ /* 0x100fe200078e0a10 */
[----:B------:R-:W-:Y:S01]  /*67b0*/  ISETP.GE.AND P5, PT, R7, RZ, PT ;  /* 0x000000ff0700720c */ /* 0x000fe20003fa6270 */
[----:B------:R-:W-:Y:S01]  /*67c0*/  IMAD.HI.U32 R10, R3, R12, RZ ;  /* 0x0000000c030a7227 */ /* 0x000fe200078e00ff */
[----:B------:R-:W-:Y:S01]  /*67d0*/  IADD3 R7, R24, 0x64, RZ ;  /* 0x0000006418077810 */ /* 0x000fe20007ffe0ff */
[----:B------:R-:W-:Y:S01]  /*67e0*/  STL [R1+0x30], R13 ;  /* 0x0000300d01007387 */ /* 0x000fe20000100800 */
[----:B------:R-:W-:Y:S01]  /*67f0*/  IABS R9, R8 ;  /* 0x0000000800097213 */ /* 0x000fe20000000000 */
[----:B------:R-:W-:Y:S01]  /*6800*/  @!P3 IMAD.IADD R4, R4, 0x1, -R16 ;  /* 0x000000010404b824 */ /* 0x000fe200078e0a10 */
[----:B------:R-:W-:Y:S01]  /*6810*/  ISETP.GT.U32.AND P3, PT, R16, R0, PT ;  /* 0x000000001000720c */ /* 0x000fe20003f64070 */
[----:B------:R-:W-:Y:S01]  /*6820*/  IMAD.MOV.U32 R14, RZ, RZ, R6 ;  /* 0x000000ffff0e7224 */ /* 0x000fe200078e0006 */
[----:B0-----:R-:W-:Y:S01]  /*6830*/  IABS R15, R7 ;  /* 0x00000007000f7213 */ /* 0x001fe20000000000 */
[----:B------:R-:W-:Y:S01]  /*6840*/  IMAD.MOV R10, RZ, RZ, -R10 ;  /* 0x000000ffff0a7224 */ /* 0x000fe200078e0a0a */
[----:B------:R-:W-:Y:S01]  /*6850*/  IADD3 R6, R24, 0x5c, RZ ;  /* 0x0000005c18067810 */ /* 0x000fe20007ffe0ff */
[----:B------:R-:W-:-:S02]  /*6860*/  @!P1 IMAD.IADD R5, R5, 0x1, -R16 ;  /* 0x0000000105059824 */ /* 0x000fc400078e0a10 */
[----:B------:R-:W-:Y:S01]  /*6870*/  @!P4 IMAD.MOV R14, RZ, RZ, -R14 ;  /* 0x000000ffff0ec224 */ /* 0x000fe200078e0a0e */
[----:B------:R-:W-:Y:S01]  /*6880*/  ISETP.GE.AND P4, PT, R7, RZ, PT ;  /* 0x000000ff0700720c */ /* 0x000fe20003f86270 */
[----:B------:R-:W-:Y:S01]  /*6890*/  IMAD R12, R16, R10, R12 ;  /* 0x0000000a100c7224 */ /* 0x000fe200078e020c */
[----:B------:R-:W-:Y:S01]  /*68a0*/  ISETP.GE.AND P1, PT, R6, RZ, PT ;  /* 0x000000ff0600720c */ /* 0x000fe20003f26270 */
[----:B------:R-:W-:Y:S01]  /*68b0*/  IMAD.MOV.U32 R7, RZ, RZ, R5 ;  /* 0x000000ffff077224 */ /* 0x000fe200078e0005 */
[----:B------:R0:W-:Y:S01]  /*68c0*/  STL [R1+0x68], R14 ;  /* 0x0000680e01007387 */ /* 0x0001e20000100800 */
[----:B------:R-:W-:Y:S01]  /*68d0*/  @!P3 IMAD.IADD R0, R0, 0x1, -R16 ;  /* 0x000000010000b824 */ /* 0x000fe200078e0a10 */
[----:B------:R-:W-:Y:S01]  /*68e0*/  IABS R6, R6 ;  /* 0x0000000600067213 */ /* 0x000fe20000000000 */
[----:B------:R-:W-:Y:S01]  /*68f0*/  @!P0 IMAD.MOV R7, RZ, RZ, -R7 ;  /* 0x000000ffff078224 */ /* 0x000fe200078e0a07 */
[C---:B------:R-:W-:Y:S01]  /*6900*/  ISETP.GT.U32.AND P0, PT, R16.reuse, R12, PT ;  /* 0x0000000c1000720c */ /* 0x040fe20003f04070 */
[----:B------:R-:W-:Y:S01]  /*6910*/  IMAD.HI.U32 R5, R3, R15, RZ ;  /* 0x0000000f03057227 */ /* 0x000fe200078e00ff */
[----:B------:R-:W-:-:S03]  /*6920*/  ISETP.GT.U32.AND P3, PT, R16, R0, PT ;  /* 0x000000001000720c */ /* 0x000fc60003f64070 */
[----:B------:R-:W-:Y:S01]  /*6930*/  IMAD.MOV R5, RZ, RZ, -R5 ;  /* 0x000000ffff057224 */ /* 0x000fe200078e0a05 */
[C---:B0-----:R-:W-:Y:S01]  /*6940*/  IADD3 R14, R24.reuse, 0x50, RZ ;  /* 0x00000050180e7810 */ /* 0x041fe20007ffe0ff */
[----:B------:R-:W-:Y:S01]  /*6950*/  IMAD.MOV.U32 R13, RZ, RZ, R4 ;  /* 0x000000ffff0d7224 */ /* 0x000fe200078e0004 */
[----:B------:R-:W-:Y:S01]  /*6960*/  IADD3 R4, R24, 0x58, RZ ;  /* 0x0000005818047810 */ /* 0x000fe20007ffe0ff */
[----:B------:R-:W-:Y:S02]  /*6970*/  IMAD R15, R16, R5, R15 ;  /* 0x00000005100f7224 */ /* 0x000fe400078e020f */
[----:B------:R-:W-:Y:S01]  /*6980*/  @!P6 IMAD.MOV R13, RZ, RZ, -R13 ;  /* 0x000000ffff0de224 */ /* 0x000fe200078e0a0d */
[----:B------:R-:W-:Y:S01]  /*6990*/  ISETP.GE.AND P6, PT, R11, RZ, PT ;  /* 0x000000ff0b00720c */ /* 0x000fe20003fc6270 */
[--C-:B------:R-:W-:Y:S01]  /*69a0*/  @!P0 IMAD.IADD R12, R12, 0x1, -R16.reuse ;  /* 0x000000010c0c8824 */ /* 0x100fe200078e0a10 */
[----:B------:R-:W-:Y:S01]  /*69b0*/  IABS R11, R11 ;  /* 0x0000000b000b7213 */ /* 0x000fe20000000000 */
[----:B------:R-:W-:Y:S01]  /*69c0*/  @!P3 IMAD.IADD R0, R0, 0x1, -R16 ;  /* 0x000000010000b824 */ /* 0x000fe200078e0a10 */
[C---:B------:R-:W-:Y:S01]  /*69d0*/  ISETP.GT.U32.AND P3, PT, R16.reuse, R15, PT ;  /* 0x0000000f1000720c */ /* 0x040fe20003f64070 */
[----:B------:R-:W-:Y:S01]  /*69e0*/  STL [R1+0x6c], R13 ;  /* 0x00006c0d01007387 */ /* 0x000fe20000100800 */
[----:B------:R-:W-:Y:S01]  /*69f0*/  ISETP.GT.U32.AND P0, PT, R16, R12, PT ;  /* 0x0000000c1000720c */ /* 0x000fe20003f04070 */
[----:B------:R-:W-:-:S02]  /*6a00*/  IMAD.HI.U32 R5, R3, R11, RZ ;  /* 0x0000000b03057227 */ /* 0x000fc400078e00ff */
[----:B------:R0:W-:Y:S02]  /*6a10*/  STL [R1+0x70], R7 ;  /* 0x0000700701007387 */ /* 0x0001e40000100800 */
[----:B------:R-:W-:-:S04]  /*6a20*/  IMAD.HI.U32 R10, R3, R6, RZ ;  /* 0x00000006030a7227 */ /* 0x000fc800078e00ff */
[----:B------:R-:W-:Y:S02]  /*6a30*/  IMAD.MOV R5, RZ, RZ, -R5 ;  /* 0x000000ffff057224 */ /* 0x000fe400078e0a05 */
[----:B------:R-:W-:Y:S01]  /*6a40*/  IMAD.MOV R10, RZ, RZ, -R10 ;  /* 0x000000ffff0a7224 */ /* 0x000fe200078e0a0a */
[----:B0-----:R-:W-:Y:S01]  /*6a50*/  IABS R7, R4 ;  /* 0x0000000400077213 */ /* 0x001fe20000000000 */
[----:B------:R-:W-:Y:S02]  /*6a60*/  IMAD R11, R16, R5, R11 ;  /* 0x00000005100b7224 */ /* 0x000fe400078e020b */
[----:B------:R-:W-:Y:S02]  /*6a70*/  @!P3 IMAD.IADD R15, R15, 0x1, -R16 ;  /* 0x000000010f0fb824 */ /* 0x000fe400078e0a10 */
[----:B------:R-:W-:-:S03]  /*6a80*/  IMAD.HI.U32 R13, R3, R7, RZ ;  /* 0x00000007030d7227 */ /* 0x000fc600078e00ff */
[----:B------:R-:W-:Y:S01]  /*6a90*/  ISETP.GT.U32.AND P3, PT, R16, R15, PT ;  /* 0x0000000f1000720c */ /* 0x000fe20003f64070 */
[----:B------:R-:W-:Y:S02]  /*6aa0*/  IMAD.MOV R13, RZ, RZ, -R13 ;  /* 0x000000ffff0d7224 */ /* 0x000fe400078e0a0d */
[----:B------:R-:W-:Y:S01]  /*6ab0*/  @!P0 IMAD.IADD R12, R12, 0x1, -R16 ;  /* 0x000000010c0c8824 */ /* 0x000fe200078e0a10 */
[C---:B------:R-:W-:Y:S01]  /*6ac0*/  ISETP.GT.U32.AND P0, PT, R16.reuse, R11, PT ;  /* 0x0000000b1000720c */ /* 0x040fe20003f04070 */
[C---:B------:R-:W-:Y:S01]  /*6ad0*/  IMAD R6, R16.reuse, R10, R6 ;  /* 0x0000000a10067224 */ /* 0x040fe200078e0206 */
[----:B------:R-:W-:Y:S01]  /*6ae0*/  IABS R10, R14 ;  /* 0x0000000e000a7213 */ /* 0x000fe20000000000 */
[----:B------:R-:W-:Y:S02]  /*6af0*/  IMAD R7, R16, R13, R7 ;  /* 0x0000000d10077224 */ /* 0x000fe400078e0207 */
[----:B------:R-:W-:Y:S02]  /*6b00*/  IMAD.MOV.U32 R18, RZ, RZ, R0 ;  /* 0x000000ffff127224 */ /* 0x000fe400078e0000 */
[----:B------:R-:W-:-:S02]  /*6b10*/  IMAD.MOV.U32 R17, RZ, RZ, R12 ;  /* 0x000000ffff117224 */ /* 0x000fc400078e000c */
[----:B------:R-:W-:Y:S01]  /*6b20*/  @!P2 IMAD.MOV R18, RZ, RZ, -R18 ;  /* 0x000000ffff12a224 */ /* 0x000fe200078e0a12 */
[C---:B------:R-:W-:Y:S01]  /*6b30*/  ISETP.GT.U32.AND P2, PT, R16.reuse, R6, PT ;  /* 0x000000061000720c */ /* 0x040fe20003f44070 */
[----:B------:R-:W-:Y:S01]  /*6b40*/  @!P5 IMAD.MOV R17, RZ, RZ, -R17 ;  /* 0x000000ffff11d224 */ /* 0x000fe200078e0a11 */
[----:B------:R-:W-:Y:S01]  /*6b50*/  ISETP.GT.U32.AND P5, PT, R16, R7, PT ;  /* 0x000000071000720c */ /* 0x000fe20003fa4070 */
[----:B------:R-:W-:Y:S01]  /*6b60*/  IMAD.HI.U32 R5, R3, R9, RZ ;  /* 0x0000000903057227 */ /* 0x000fe200078e00ff */
[----:B------:R0:W-:Y:S03]  /*6b70*/  STL [R1+0x2c], R18 ;  /* 0x00002c1201007387 */ /* 0x0001e60000100800 */
[----:B------:R-:W-:Y:S01]  /*6b80*/  IMAD.MOV R5, RZ, RZ, -R5 ;  /* 0x000000ffff057224 */ /* 0x000fe200078e0a05 */
[----:B------:R1:W-:Y:S01]  /*6b90*/  STL [R1+0x28], R17 ;  /* 0x0000281101007387 */ /* 0x0003e20000100800 */
[--C-:B------:R-:W-:Y:S01]  /*6ba0*/  @!P3 IMAD.IADD R15, R15, 0x1, -R16.reuse ;  /* 0x000000010f0fb824 */ /* 0x100fe200078e0a10 */
[----:B------:R-:W-:Y:S01]  /*6bb0*/  ISETP.GE.AND P3, PT, R4, RZ, PT ;  /* 0x000000ff0400720c */ /* 0x000fe20003f66270 */
[----:B------:R-:W-:Y:S01]  /*6bc0*/  IMAD R9, R16, R5, R9 ;  /* 0x0000000510097224 */ /* 0x000fe200078e0209 */
[C---:B------:R-:W-:Y:S01]  /*6bd0*/  IADD3 R5, R24.reuse, 0x4c, RZ ;  /* 0x0000004c18057810 */ /* 0x040fe20007ffe0ff */
[--C-:B------:R-:W-:Y:S01]  /*6be0*/  @!P0 IMAD.IADD R11, R11, 0x1, -R16.reuse ;  /* 0x000000010b0b8824 */ /* 0x100fe200078e0a10 */
[----:B------:R-:W-:Y:S01]  /*6bf0*/  IADD3 R4, R24, 0x48, RZ ;  /* 0x0000004818047810 */ /* 0x000fe20007ffe0ff */
[--C-:B------:R-:W-:Y:S01]  /*6c00*/  @!P2 IMAD.IADD R6, R6, 0x1, -R16.reuse ;  /* 0x000000010606a824 */ /* 0x100fe200078e0a10 */
[----:B------:R-:W-:Y:S01]  /*6c10*/  IABS R12, R5 ;  /* 0x00000005000c7213 */ /* 0x000fe20000000000 */
[----:B------:R-:W-:Y:S01]  /*6c20*/  @!P5 IMAD.IADD R7, R7, 0x1, -R16 ;  /* 0x000000010707d824 */ /* 0x000fe200078e0a10 */
[C---:B------:R-:W-:Y:S01]  /*6c30*/  ISETP.GT.U32.AND P2, PT, R16.reuse, R11, PT ;  /* 0x0000000b1000720c */ /* 0x040fe20003f44070 */
[----:B0-----:R-:W-:Y:S01]  /*6c40*/  IMAD.MOV.U32 R18, RZ, RZ, R15 ;  /* 0x000000ffff127224 */ /* 0x001fe200078e000f */
[C---:B------:R-:W-:Y:S01]  /*6c50*/  ISETP.GT.U32.AND P0, PT, R16.reuse, R9, PT ;  /* 0x000000091000720c */ /* 0x040fe20003f04070 */
[----:B------:R-:W-:Y:S01]  /*6c60*/  IMAD.HI.U32 R0, R3, R10, RZ ;  /* 0x0000000a03007227 */ /* 0x000fe200078e00ff */
[----:B------:R-:W-:-:S02]  /*6c70*/  ISETP.GT.U32.AND P5, PT, R16, R6, PT ;  /* 0x000000061000720c */ /* 0x000fc40003fa4070 */
[----:B------:R-:W-:Y:S01]  /*6c80*/  IABS R13, R4 ;  /* 0x00000004000d7213 */ /* 0x000fe20000000000 */
[----:B------:R-:W-:Y:S01]  /*6c90*/  @!P4 IMAD.MOV R18, RZ, RZ, -R18 ;  /* 0x000000ffff12c224 */ /* 0x000fe200078e0a12 */
[C---:B------:R-:W-:Y:S01]  /*6ca0*/  ISETP.GT.U32.AND P4, PT, R16.reuse, R7, PT ;  /* 0x000000071000720c */ /* 0x040fe20003f84070 */
[----:B------:R-:W-:Y:S02]  /*6cb0*/  IMAD.MOV R0, RZ, RZ, -R0 ;  /* 0x000000ffff007224 */ /* 0x000fe400078e0a00 */
[----:B-1----:R-:W-:Y:S01]  /*6cc0*/  IMAD.HI.U32 R17, R3, R12, RZ ;  /* 0x0000000c03117227 */ /* 0x002fe200078e00ff */
[----:B------:R0:W-:Y:S03]  /*6cd0*/  STL [R1+0x1c], R18 ;  /* 0x00001c1201007387 */ /* 0x0001e60000100800 */
[----:B------:R-:W-:Y:S01]  /*6ce0*/  IMAD R10, R16, R0, R10 ;  /* 0x00000000100a7224 */ /* 0x000fe200078e020a */
[----:B------:R-:W-:Y:S01]  /*6cf0*/  IADD3 R0, R24, 0x44, RZ ;  /* 0x0000004418007810 */ /* 0x000fe20007ffe0ff */
[----:B------:R-:W-:-:S02]  /*6d00*/  IMAD.MOV R17, RZ, RZ, -R17 ;  /* 0x000000ffff117224 */ /* 0x000fc400078e0a11 */
[----:B------:R-:W-:Y:S01]  /*6d10*/  @!P2 IMAD.IADD R11, R11, 0x1, -R16 ;  /* 0x000000010b0ba824 */ /* 0x000fe200078e0a10 */
[C---:B------:R-:W-:Y:S01]  /*6d20*/  ISETP.GT.U32.AND P2, PT, R16.reuse, R10, PT ;  /* 0x0000000a1000720c */ /* 0x040fe20003f44070 */
[C---:B------:R-:W-:Y:S01]  /*6d30*/  IMAD R12, R16.reuse, R17, R12 ;  /* 0x00000011100c7224 */ /* 0x040fe200078e020c */
[----:B------:R-:W-:Y:S01]  /*6d40*/  IABS R15, R0 ;  /* 0x00000000000f7213 */ /* 0x000fe20000000000 */
[--C-:B------:R-:W-:Y:S02]  /*6d50*/  @!P0 IMAD.IADD R9, R9, 0x1, -R16.reuse ;  /* 0x0000000109098824 */ /* 0x100fe400078e0a10 */
[----:B------:R-:W-:Y:S01]  /*6d60*/  @!P4 IMAD.IADD R7, R7, 0x1, -R16 ;  /* 0x000000010707c824 */ /* 0x000fe200078e0a10 */
[C---:B------:R-:W-:Y:S01]  /*6d70*/  ISETP.GT.U32.AND P4, PT, R16.reuse, R12, PT ;  /* 0x0000000c1000720c */ /* 0x040fe20003f84070 */
[----:B------:R-:W-:Y:S01]  /*6d80*/  IMAD.HI.U32 R17, R3, R13, RZ ;  /* 0x0000000d03117227 */ /* 0x000fe200078e00ff */
[----:B------:R-:W-:-:S03]  /*6d90*/  ISETP.GT.U32.AND P0, PT, R16, R9, PT ;  /* 0x000000091000720c */ /* 0x000fc60003f04070 */
[--C-:B------:R-:W-:Y:S01]  /*6da0*/  @!P5 IMAD.IADD R6, R6, 0x1, -R16.reuse ;  /* 0x000000010606d824 */ /* 0x100fe200078e0a10 */
[----:B------:R-:W-:Y:S01]  /*6db0*/  ISETP.GE.AND P5, PT, R8, RZ, PT ;  /* 0x000000ff0800720c */ /* 0x000fe20003fa6270 */
[----:B------:R-:W-:Y:S01]  /*6dc0*/  @!P2 IMAD.IADD R10, R10, 0x1, -R16 ;  /* 0x000000010a0aa824 */ /* 0x000fe200078e0a10 */
[----:B------:R-:W-:Y:S01]  /*6dd0*/  ISETP.GE.AND P2, PT, R5, RZ, PT ;  /* 0x000000ff0500720c */ /* 0x000fe20003f46270 */
[----:B------:R-:W-:Y:S01]  /*6de0*/  IMAD.MOV R17, RZ, RZ, -R17 ;  /* 0x000000ffff117224 */ /* 0x000fe200078e0a11 */
[----:B------:R-:W-:Y:S01]  /*6df0*/  IADD3 R5, R24, 0x3c, RZ ;  /* 0x0000003c18057810 */ /* 0x000fe20007ffe0ff */
[----:B------:R-:W-:-:S03]  /*6e00*/  IMAD.HI.U32 R8, R3, R15, RZ ;  /* 0x0000000f03087227 */ /* 0x000fc600078e00ff */
[----:B------:R-:W-:Y:S01]  /*6e10*/  IABS R19, R5 ;  /* 0x0000000500137213 */ /* 0x000fe20000000000 */
[--C-:B------:R-:W-:Y:S01]  /*6e20*/  @!P4 IMAD.IADD R12, R12, 0x1, -R16.reuse ;  /* 0x000000010c0cc824 */ /* 0x100fe200078e0a10 */
[----:B------:R-:W-:Y:S01]  /*6e30*/  ISETP.GT.U32.AND P4, PT, R16, R10, PT ;  /* 0x0000000a1000720c */ /* 0x000fe20003f84070 */
[----:B------:R-:W-:Y:S01]  /*6e40*/  @!P0 IMAD.IADD R9, R9, 0x1, -R16 ;  /* 0x0000000109098824 */ /* 0x000fe200078e0a10 */
[----:B------:R-:W-:Y:S01]  /*6e50*/  ISETP.GE.AND P0, PT, R14, RZ, PT ;  /* 0x000000ff0e00720c */ /* 0x000fe20003f06270 */
[----:B------:R-:W-:Y:S02]  /*6e60*/  IMAD R13, R16, R17, R13 ;  /* 0x00000011100d7224 */ /* 0x000fe400078e020d */
[----:B------:R-:W-:Y:S01]  /*6e70*/  IMAD.MOV R14, RZ, RZ, -R8 ;  /* 0x000000ffff0e7224 */ /* 0x000fe200078e0a08 */
[----:B------:R-:W-:Y:S01]  /*6e80*/  IADD3 R8, R24, 0x40, RZ ;  /* 0x0000004018087810 */ /* 0x000fe20007ffe0ff */
[----:B0-----:R-:W-:Y:S02]  /*6e90*/  IMAD.MOV.U32 R18, RZ, RZ, R11 ;  /* 0x000000ffff127224 */ /* 0x001fe400078e000b */
[----:B------:R-:W-:Y:S01]  /*6ea0*/  @!P1 IMAD.MOV R6, RZ, RZ, -R6 ;  /* 0x000000ffff069224 */ /* 0x000fe200078e0a06 */
[C---:B------:R-:W-:Y:S01]  /*6eb0*/  ISETP.GT.U32.AND P1, PT, R16.reuse, R13, PT ;  /* 0x0000000d1000720c */ /* 0x040fe20003f24070 */
[C---:B------:R-:W-:Y:S01]  /*6ec0*/  IMAD R15, R16.reuse, R14, R15 ;  /* 0x0000000e100f7224 */ /* 0x040fe200078e020f */
[----:B------:R-:W-:Y:S01]  /*6ed0*/  IABS R17, R8 ;  /* 0x0000000800117213 */ /* 0x000fe20000000000 */
[----:B------:R-:W-:Y:S01]  /*6ee0*/  @!P6 IMAD.MOV R18, RZ, RZ, -R18 ;  /* 0x000000ffff12e224 */ /* 0x000fe200078e0a12 */
[----:B------:R-:W-:Y:S01]  /*6ef0*/  ISETP.GT.U32.AND P6, PT, R16, R12, PT ;  /* 0x0000000c1000720c */ /* 0x000fe20003fc4070 */
[----:B------:R-:W-:Y:S01]  /*6f00*/  @!P3 IMAD.MOV R7, RZ, RZ, -R7 ;  /* 0x000000ffff07b224 */ /* 0x000fe200078e0a07 */
[----:B------:R-:W-:Y:S01]  /*6f10*/  ISETP.GE.AND P3, PT, R4, RZ, PT ;  /* 0x000000ff0400720c */ /* 0x000fe20003f66270 */
[----:B------:R-:W-:Y:S01]  /*6f20*/  @!P5 IMAD.MOV R9, RZ, RZ, -R9 ;  /* 0x000000ffff09d224 */ /* 0x000fe200078e0a09 */
[----:B------:R-:W-:Y:S01]  /*6f30*/  ISETP.GT.U32.AND P5, PT, R16, R15, PT ;  /* 0x0000000f1000720c */ /* 0x000fe20003fa4070 */
[----:B------:R-:W-:Y:S01]  /*6f40*/  @!P4 IMAD.IADD R10, R10, 0x1, -R16 ;  /* 0x000000010a0ac824 */ /* 0x000fe200078e0a10 */
[----:B------:R-:W-:Y:S01]  /*6f50*/  ISETP.GE.AND P4, PT, R0, RZ, PT ;  /* 0x000000ff0000720c */ /* 0x000fe20003f86270 */
[C---:B------:R-:W-:Y:S01]  /*6f60*/  IMAD.HI.U32 R4, R3.reuse, R17, RZ ;  /* 0x0000001103047227 */ /* 0x040fe200078e00ff */
[----:B------:R-:W-:Y:S03]  /*6f70*/  STL [R1+0x18], R18 ;  /* 0x0000181201007387 */ /* 0x000fe60000100800 */
[----:B------:R-:W-:Y:S01]  /*6f80*/  IMAD.HI.U32 R0, R3, R19, RZ ;  /* 0x0000001303007227 */ /* 0x000fe200078e00ff */
[----:B------:R-:W-:Y:S03]  /*6f90*/  STL [R1+0x1658], R6 ;  /* 0x0016580601007387 */ /* 0x000fe60000100800 */
[----:B------:R-:W-:Y:S01]  /*6fa0*/  IMAD.MOV R4, RZ, RZ, -R4 ;  /* 0x000000ffff047224 */ /* 0x000fe200078e0a04 */
[----:B------:R0:W-:Y:S01]  /*6fb0*/  STL [R1+0x165c], R7 ;  /* 0x00165c0701007387 */ /* 0x0001e20000100800 */
[----:B------:R-:W-:-:S02]  /*6fc0*/  IMAD.MOV R0, RZ, RZ, -R0 ;  /* 0x000000ffff007224 */ /* 0x000fc400078e0a00 */
[--C-:B------:R-:W-:Y:S01]  /*6fd0*/  @!P1 IMAD.IADD R13, R13, 0x1, -R16.reuse ;  /* 0x000000010d0d9824 */ /* 0x100fe200078e0a10 */
[----:B------:R-:W-:Y:S01]  /*6fe0*/  STL [R1+0x1660], R9 ;  /* 0x0016600901007387 */ /* 0x000fe20000100800 */
[--C-:B------:R-:W-:Y:S01]  /*6ff0*/  @!P6 IMAD.IADD R12, R12, 0x1, -R16.reuse ;  /* 0x000000010c0ce824 */ /* 0x100fe200078e0a10 */
[----:B------:R-:W-:Y:S01]  /*7000*/  ISETP.GE.AND P6, PT, R8, RZ, PT ;  /* 0x000000ff0800720c */ /* 0x000fe20003fc6270 */
[C---:B------:R-:W-:Y:S01]  /*7010*/  IMAD R17, R16.reuse, R4, R17 ;  /* 0x0000000410117224 */ /* 0x040fe200078e0211 */
[C---:B------:R-:W-:Y:S01]  /*7020*/  ISETP.GT.U32.AND P1, PT, R16.reuse, R13, PT ;  /* 0x0000000d1000720c */ /* 0x040fe20003f24070 */
[----:B------:R-:W-:Y:S01]  /*7030*/  IMAD R19, R16, R0, R19 ;  /* 0x0000000010137224 */ /* 0x000fe200078e0213 */
[C---:B------:R-:W-:Y:S01]  /*7040*/  IADD3 R8, R24.reuse, 0x38, RZ ;  /* 0x0000003818087810 */ /* 0x040fe20007ffe0ff */
[----:B------:R-:W-:Y:S01]  /*7050*/  @!P5 IMAD.IADD R15, R15, 0x1, -R16 ;  /* 0x000000010f0fd824 */ /* 0x000fe200078e0a10 */
[----:B------:R-:W-:Y:S01]  /*7060*/  IADD3 R4, R24, 0x34, RZ ;  /* 0x0000003418047810 */ /* 0x000fe20007ffe0ff */
[----:B------:R-:W-:Y:S01]  /*7070*/  @!P0 IMAD.MOV R10, RZ, RZ, -R10 ;  /* 0x000000ffff0a8224 */ /* 0x000fe200078e0a0a */
[C---:B------:R-:W-:Y:S01]  /*7080*/  ISETP.GT.U32.AND P0, PT, R16.reuse, R17, PT ;  /* 0x000000111000720c */ /* 0x040fe20003f04070 */
[----:B------:R-:W-:Y:S01]  /*7090*/  @!P2 IMAD.MOV R12, RZ, RZ, -R12 ;  /* 0x000000ffff0ca224 */ /* 0x000fe200078e0a0c */
[----:B------:R-:W-:-:S02]  /*70a0*/  ISETP.GT.U32.AND P2, PT, R16, R19, PT ;  /* 0x000000131000720c */ /* 0x000fc40003f44070 */
[----:B------:R-:W-:Y:S01]  /*70b0*/  ISETP.GT.U32.AND P5, PT, R16, R15, PT ;  /* 0x0000000f1000720c */ /* 0x000fe20003fa4070 */
[----:B------:R1:W-:Y:S01]  /*70c0*/  STL [R1+0x1664], R10 ;  /* 0x0016640a01007387 */ /* 0x0003e20000100800 */
[----:B------:R-:W-:Y:S01]  /*70d0*/  IABS R21, R8 ;  /* 0x0000000800157213 */ /* 0x000fe20000000000 */
[--C-:B------:R-:W-:Y:S01]  /*70e0*/  @!P1 IMAD.IADD R13, R13, 0x1, -R16.reuse ;  /* 0x000000010d0d9824 */ /* 0x100fe200078e0a10 */
[----:B------:R-:W-:Y:S01]  /*70f0*/  ISETP.GE.AND P1, PT, R5, RZ, PT ;  /* 0x000000ff0500720c */ /* 0x000fe20003f26270 */
[----:B------:R2:W-:Y:S01]  /*7100*/  STL [R1+0x1668], R12 ;  /* 0x0016680c01007387 */ /* 0x0005e20000100800 */
[C---:B------:R-:W-:Y:S01]  /*7110*/  IADD3 R5, R24.reuse, 0x30, RZ ;  /* 0x0000003018057810 */ /* 0x040fe20007ffe0ff */
[----:B------:R-:W-:Y:S01]  /*7120*/  IMAD.HI.U32 R0, R3, R21, RZ ;  /* 0x0000001503007227 */ /* 0x000fe200078e00ff */
[----:B------:R-:W-:Y:S02]  /*7130*/  IABS R22, R4 ;  /* 0x0000000400167213 */ /* 0x000fe40000000000 */
[----:B------:R-:W-:Y:S01]  /*7140*/  IABS R23, R5 ;  /* 0x0000000500177213 */ /* 0x000fe20000000000 */
[--C-:B------:R-:W-:Y:S01]  /*7150*/  @!P0 IMAD.IADD R17, R17, 0x1, -R16.reuse ;  /* 0x0000000111118824 */ /* 0x100fe200078e0a10 */
[C---:B0-----:R-:W-:Y:S01]  /*7160*/  IADD3 R7, R24.reuse, 0x14, RZ ;  /* 0x0000001418077810 */ /* 0x041fe20007ffe0ff */
[--C-:B------:R-:W-:Y:S01]  /*7170*/  @!P2 IMAD.IADD R19, R19, 0x1, -R16.reuse ;  /* 0x000000011313a824 */ /* 0x100fe200078e0a10 */
[----:B-1----:R-:W-:Y:S01]  /*7180*/  IADD3 R10, R24, 0xc, RZ ;  /* 0x0000000c180a7810 */ /* 0x002fe20007ffe0ff */
[----:B------:R-:W-:Y:S01]  /*7190*/  @!P5 IMAD.IADD R15, R15, 0x1, -R16 ;  /* 0x000000010f0fd824 */ /* 0x000fe200078e0a10 */
[----:B------:R-:W-:Y:S01]  /*71a0*/  ISETP.GE.AND P5, PT, R8, RZ, PT ;  /* 0x000000ff0800720c */ /* 0x000fe20003fa6270 */
[----:B------:R-:W-:Y:S01]  /*71b0*/  IMAD.MOV R0, RZ, RZ, -R0 ;  /* 0x000000ffff007224 */ /* 0x000fe200078e0a00 */
[C---:B------:R-:W-:Y:S01]  /*71c0*/  ISETP.GT.U32.AND P0, PT, R16.reuse, R17, PT ;  /* 0x000000111000720c */ /* 0x040fe20003f04070 */
[----:B------:R-:W-:Y:S01]  /*71d0*/  IMAD.HI.U32 R8, R3, R22, RZ ;  /* 0x0000001603087227 */ /* 0x000fe200078e00ff */
[----:B------:R-:W-:-:S02]  /*71e0*/  ISETP.GT.U32.AND P2, PT, R16, R19, PT ;  /* 0x000000131000720c */ /* 0x000fc40003f44070 */
[----:B------:R-:W-:Y:S01]  /*71f0*/  IABS R26, R7 ;  /* 0x00000007001a7213 */ /* 0x000fe20000000000 */
[----:B------:R-:W-:Y:S01]  /*7200*/  IMAD R21, R16, R0, R21 ;  /* 0x0000000010157224 */ /* 0x000fe200078e0215 */
[C---:B--2---:R-:W-:Y:S01]  /*7210*/  IADD3 R12, R24.reuse, 0x10, RZ ;  /* 0x00000010180c7810 */ /* 0x044fe20007ffe0ff */
[----:B------:R-:W-:Y:S01]  /*7220*/  IMAD.HI.U32 R0, R3, R23, RZ ;  /* 0x0000001703007227 */ /* 0x000fe200078e00ff */
[----:B------:R-:W-:Y:S02]  /*7230*/  IABS R29, R10 ;  /* 0x0000000a001d7213 */ /* 0x000fe40000000000 */
[----:B------:R-:W-:Y:S01]  /*7240*/  IABS R28, R12 ;  /* 0x0000000c001c7213 */ /* 0x000fe20000000000 */
[----:B------:R-:W-:Y:S01]  /*7250*/  IMAD.MOV R8, RZ, RZ, -R8 ;  /* 0x000000ffff087224 */ /* 0x000fe200078e0a08 */
[C---:B------:R-:W-:Y:S01]  /*7260*/  IADD3 R9, R24.reuse, 0x8, RZ ;  /* 0x0000000818097810 */ /* 0x040fe20007ffe0ff */
[----:B------:R-:W-:Y:S01]  /*7270*/  IMAD.MOV R0, RZ, RZ, -R0 ;  /* 0x000000ffff007224 */ /* 0x000fe200078e0a00 */
[----:B------:R-:W-:Y:S01]  /*7280*/  IADD3 R6, R24, 0x4, RZ ;  /* 0x0000000418067810 */ /* 0x000fe20007ffe0ff */
[----:B------:R-:W-:Y:S01]  /*7290*/  IMAD R22, R16, R8, R22 ;  /* 0x0000000810167224 */ /* 0x000fe200078e0216 */
[----:B------:R-:W-:Y:S01]  /*72a0*/  IADD3 R8, R24, 0x2c, RZ ;  /* 0x0000002c18087810 */ /* 0x000fe20007ffe0ff */
[----:B------:R-:W-:Y:S01]  /*72b0*/  @!P3 IMAD.MOV R13, RZ, RZ, -R13 ;  /* 0x000000ffff0db224 */ /* 0x000fe200078e0a0d */
[C---:B------:R-:W-:Y:S01]  /*72c0*/  ISETP.GT.U32.AND P3, PT, R16.reuse, R21, PT ;  /* 0x000000151000720c */ /* 0x040fe20003f64070 */
[--C-:B------:R-:W-:Y:S01]  /*72d0*/  @!P0 IMAD.IADD R17, R17, 0x1, -R16.reuse ;  /* 0x0000000111118824 */ /* 0x100fe200078e0a10 */
[----:B------:R-:W-:Y:S01]  /*72e0*/  ISETP.GE.AND P0, PT, R5, RZ, PT ;  /* 0x000000ff0500720c */ /* 0x000fe20003f06270 */
[----:B------:R-:W-:Y:S01]  /*72f0*/  IMAD R23, R16, R0, R23 ;  /* 0x0000000010177224 */ /* 0x000fe200078e0217 */
[----:B------:R-:W-:Y:S01]  /*7300*/  IADD3 R5, R24, 0x28, RZ ;  /* 0x0000002818057810 */ /* 0x000fe20007ffe0ff */
[--C-:B------:R-:W-:Y:S01]  /*7310*/  @!P2 IMAD.IADD R19, R19, 0x1, -R16.reuse ;  /* 0x000000011313a824 */ /* 0x100fe200078e0a10 */
[C---:B------:R-:W-:Y:S01]  /*7320*/  ISETP.GT.U32.AND P2, PT, R16.reuse, R22, PT ;  /* 0x000000161000720c */ /* 0x040fe20003f44070 */
[----:B------:R-:W-:Y:S01]  /*7330*/  @!P6 IMAD.MOV R17, RZ, RZ, -R17 ;  /* 0x000000ffff11e224 */ /* 0x000fe200078e0a11 */
[----:B------:R-:W-:Y:S01]  /*7340*/  ISETP.GT.U32.AND P6, PT, R16, R23, PT ;  /* 0x000000171000720c */ /* 0x000fe20003fc4070 */
[----:B------:R-:W-:Y:S01]  /*7350*/  @!P4 IMAD.MOV R15, RZ, RZ, -R15 ;  /* 0x000000ffff0fc224 */ /* 0x000fe200078e0a0f */
[----:B------:R-:W-:Y:S01]  /*7360*/  IABS R0, R8 ;  /* 0x0000000800007213 */ /* 0x000fe20000000000 */
[----:B------:R-:W-:Y:S01]  /*7370*/  @!P1 IMAD.MOV R19, RZ, RZ, -R19 ;  /* 0x000000ffff139224 */ /* 0x000fe200078e0a13 */
[----:B------:R-:W-:Y:S01]  /*7380*/  ISETP.GE.AND P4, PT, R4, RZ, PT ;  /* 0x000000ff0400720c */ /* 0x000fe20003f86270 */
[----:B------:R-:W-:Y:S01]  /*7390*/  @!P3 IMAD.IADD R21, R21, 0x1, -R16 ;  /* 0x000000011515b824 */ /* 0x000fe200078e0a10 */
[----:B------:R-:W-:Y:S01]  /*73a0*/  IABS R4, R5 ;  /* 0x0000000500047213 */ /* 0x000fe20000000000 */
[----:B------:R-:W-:Y:S01]  /*73b0*/  IMAD.HI.U32 R14, R3, R0, RZ ;  /* 0x00000000030e7227 */ /* 0x000fe200078e00ff */
[----:B------:R0:W-:Y:S01]  /*73c0*/  STL [R1+0x166c], R13 ;  /* 0x00166c0d01007387 */ /* 0x0001e20000100800 */
[----:B------:R-:W-:-:S02]  /*73d0*/  ISETP.GE.AND P1, PT, R8, RZ, PT ;  /* 0x000000ff0800720c */ /* 0x000fc40003f26270 */
[--C-:B------:R-:W-:Y:S01]  /*73e0*/  @!P2 IMAD.IADD R22, R22, 0x1, -R16.reuse ;  /* 0x000000011616a824 */ /* 0x100fe200078e0a10 */
[C---:B------:R-:W-:Y:S01]  /*73f0*/  ISETP.GT.U32.AND P3, PT, R16.reuse, R21, PT ;  /* 0x000000151000720c */ /* 0x040fe20003f64070 */
[----:B------:R-:W-:Y:S01]  /*7400*/  @!P6 IMAD.IADD R23, R23, 0x1, -R16 ;  /* 0x000000011717e824 */ /* 0x000fe200078e0a10 */
[----:B------:R1:W-:Y:S01]  /*7410*/  STL [R1+0x1670], R15 ;  /* 0x0016700f01007387 */ /* 0x0003e20000100800 */
[----:B------:R-:W-:Y:S01]  /*7420*/  IMAD.HI.U32 R11, R3, R4, RZ ;  /* 0x00000004030b7227 */ /* 0x000fe200078e00ff */
[C---:B------:R-:W-:Y:S02]  /*7430*/  ISETP.GT.U32.AND P2, PT, R16.reuse, R22, PT ;  /* 0x000000161000720c */ /* 0x040fe40003f44070 */
[----:B------:R2:W-:Y:S01]  /*7440*/  STL [R1+0x1674], R17 ;  /* 0x0016741101007387 */ /* 0x0005e20000100800 */
[----:B------:R-:W-:Y:S01]  /*7450*/  ISETP.GT.U32.AND P6, PT, R16, R23, PT ;  /* 0x000000171000720c */ /* 0x000fe20003fc4070 */
[----:B------:R-:W-:Y:S01]  /*7460*/  IMAD.MOV R14, RZ, RZ, -R14 ;  /* 0x000000ffff0e7224 */ /* 0x000fe200078e0a0e */
[C---:B0-----:R-:W-:Y:S01]  /*7470*/  IADD3 R13, R24.reuse, 0x18, RZ ;  /* 0x00000018180d7810 */ /* 0x041fe20007ffe0ff */
[----:B------:R0:W-:Y:S01]  /*7480*/  STL [R1+0x1678], R19 ;  /* 0x0016781301007387 */ /* 0x0001e20000100800 */
[----:B------:R-:W-:Y:S01]  /*7490*/  IMAD.MOV R11, RZ, RZ, -R11 ;  /* 0x000000ffff0b7224 */ /* 0x000fe200078e0a0b */
[----:B-1----:R-:W-:Y:S01]  /*74a0*/  IADD3 R15, R24, 0x1c, RZ ;  /* 0x0000001c180f7810 */ /* 0x002fe20007ffe0ff */
[C---:B------:R-:W-:Y:S01]  /*74b0*/  IMAD R0, R16.reuse, R14, R0 ;  /* 0x0000000e10007224 */ /* 0x040fe200078e0200 */
[----:B------:R-:W-:Y:S01]  /*74c0*/  IABS R27, R13 ;  /* 0x0000000d001b7213 */ /* 0x000fe20000000000 */
[----:B------:R-:W-:Y:S01]  /*74d0*/  @!P3 IMAD.IADD R21, R21, 0x1, -R16 ;  /* 0x000000011515b824 */ /* 0x000fe200078e0a10 */
[----:B------:R-:W-:Y:S01]  /*74e0*/  ISETP.GE.AND P3, PT, R5, RZ, PT ;  /* 0x000000ff0500720c */ /* 0x000fe20003f66270 */
[----:B------:R-:W-:Y:S01]  /*74f0*/  IMAD R4, R16, R11, R4 ;  /* 0x0000000b10047224 */ /* 0x000fe200078e0204 */
[----:B--2---:R-:W-:Y:S01]  /*7500*/  IADD3 R17, R24, 0x20, RZ ;  /* 0x0000002018117810 */ /* 0x004fe20007ffe0ff */
[--C-:B------:R-:W-:Y:S01]  /*7510*/  @!P2 IMAD.IADD R22, R22, 0x1, -R16.reuse ;  /* 0x000000011616a824 */ /* 0x100fe200078e0a10 */
[----:B0-----:R-:W-:Y:S01]  /*7520*/  IADD3 R19, R24, 0x24, RZ ;  /* 0x0000002418137810 */ /* 0x001fe20007ffe0ff */
[----:B------:R-:W-:Y:S01]  /*7530*/  @!P6 IMAD.IADD R23, R23, 0x1, -R16 ;  /* 0x000000011717e824 */ /* 0x000fe200078e0a10 */
[C---:B------:R-:W-:Y:S01]  /*7540*/  ISETP.GT.U32.AND P2, PT, R16.reuse, R0, PT ;  /* 0x000000001000720c */ /* 0x040fe20003f44070 */
[----:B------:R-:W-:Y:S01]  /*7550*/  @!P5 IMAD.MOV R21, RZ, RZ, -R21 ;  /* 0x000000ffff15d224 */ /* 0x000fe200078e0a15 */
[----:B------:R-:W-:Y:S01]  /*7560*/  IABS R8, R19 ;  /* 0x0000001300087213 */ /* 0x000fe20000000000 */
[----:B------:R-:W-:Y:S01]  /*7570*/  IMAD.HI.U32 R20, R3, R27, RZ ;  /* 0x0000001b03147227 */ /* 0x000fe200078e00ff */
[----:B------:R-:W-:-:S02]  /*7580*/  ISETP.GT.U32.AND P6, PT, R16, R4, PT ;  /* 0x000000041000720c */ /* 0x000fc40003fc4070 */
[----:B------:R-:W-:Y:S01]  /*7590*/  IABS R11, R17 ;  /* 0x00000011000b7213 */ /* 0x000fe20000000000 */
[----:B------:R-:W-:Y:S01]  /*75a0*/  IMAD.MOV.U32 R5, RZ, RZ, R8 ;  /* 0x000000ffff057224 */ /* 0x000fe200078e0008 */
[----:B------:R-:W-:Y:S01]  /*75b0*/  IABS R14, R15 ;  /* 0x0000000f000e7213 */ /* 0x000fe20000000000 */
[C---:B------:R-:W-:Y:S01]  /*75c0*/  IMAD.HI.U32 R18, R3.reuse, R26, RZ ;  /* 0x0000001a03127227 */ /* 0x040fe200078e00ff */
[----:B------:R-:W-:Y:S03]  /*75d0*/  STL [R1+0x167c], R21 ;  /* 0x00167c1501007387 */ /* 0x000fe60000100800 */
[----:B------:R-:W-:-:S04]  /*75e0*/  IMAD.HI.U32 R8, R3, R5, RZ ;  /* 0x0000000503087227 */ /* 0x000fc800078e00ff */
[----:B------:R-:W-:Y:S02]  /*75f0*/  IMAD.MOV R8, RZ, RZ, -R8 ;  /* 0x000000ffff087224 */ /* 0x000fe400078e0a08 */
[----:B------:R-:W-:Y:S02]  /*7600*/  @!P2 IMAD.IADD R0, R0, 0x1, -R16 ;  /* 0x000000010000a824 */ /* 0x000fe400078e0a10 */
[----:B------:R-:W-:Y:S02]  /*7610*/  IMAD R5, R16, R8, R5 ;  /* 0x0000000810057224 */ /* 0x000fe400078e0205 */
[----:B------:R-:W-:-:S03]  /*7620*/  IMAD.HI.U32 R8, R3, R11, RZ ;  /* 0x0000000b03087227 */ /* 0x000fc600078e00ff */
[----:B------:R-:W-:Y:S01]  /*7630*/  ISETP.GT.U32.AND P2, PT, R16, R5, PT ;  /* 0x000000051000720c */ /* 0x000fe20003f44070 */
[----:B------:R-:W-:Y:S01]  /*7640*/  @!P6 IMAD.IADD R4, R4, 0x1, -R16 ;  /* 0x000000010404e824 */ /* 0x000fe200078e0a10 */
[C---:B------:R-:W-:Y:S01]  /*7650*/  ISETP.GT.U32.AND P6, PT, R16.reuse, R0, PT ;  /* 0x000000001000720c */ /* 0x040fe20003fc4070 */
[----:B------:R-:W-:Y:S02]  /*7660*/  IMAD.MOV R8, RZ, RZ, -R8 ;  /* 0x000000ffff087224 */ /* 0x000fe400078e0a08 */
[----:B------:R-:W-:Y:S01]  /*7670*/  IMAD.MOV R18, RZ, RZ, -R18 ;  /* 0x000000ffff127224 */ /* 0x000fe200078e0a12 */
[C---:B------:R-:W-:Y:S01]  /*7680*/  ISETP.GT.U32.AND P5, PT, R16.reuse, R4, PT ;  /* 0x000000041000720c */ /* 0x040fe20003fa4070 */
[----:B------:R-:W-:Y:S02]  /*7690*/  IMAD R8, R16, R8, R11 ;  /* 0x0000000810087224 */ /* 0x000fe400078e020b */
[----:B------:R-:W-:-:S04]  /*76a0*/  IMAD.HI.U32 R11, R3, R14, RZ ;  /* 0x0000000e030b7227 */ /* 0x000fc800078e00ff */
[----:B------:R-:W-:Y:S02]  /*76b0*/  IMAD.MOV R11, RZ, RZ, -R11 ;  /* 0x000000ffff0b7224 */ /* 0x000fe400078e0a0b */
[----:B------:R-:W-:Y:S01]  /*76c0*/  @!P6 IMAD.IADD R0, R0, 0x1, -R16 ;  /* 0x000000010000e824 */ /* 0x000fe200078e0a10 */
[C---:B------:R-:W-:Y:S01]  /*76d0*/  ISETP.GT.U32.AND P6, PT, R16.reuse, R8, PT ;  /* 0x000000081000720c */ /* 0x040fe20003fc4070 */
[----:B------:R-:W-:Y:S02]  /*76e0*/  IMAD R11, R16, R11, R14 ;  /* 0x0000000b100b7224 */ /* 0x000fe400078e020e */
[----:B------:R-:W-:Y:S02]  /*76f0*/  IMAD.MOV R14, RZ, RZ, -R20 ;  /* 0x000000ffff0e7224 */ /* 0x000fe400078e0a14 */
[----:B------:R-:W-:Y:S01]  /*7700*/  IMAD.MOV.U32 R20, RZ, RZ, R28 ;  /* 0x000000ffff147224 */ /* 0x000fe200078e001c */
[----:B------:R-:W-:Y:S01]  /*7710*/  IABS R28, R6 ;  /* 0x00000006001c7213 */ /* 0x000fe20000000000 */
[----:B------:R-:W-:Y:S01]  /*7720*/  @!P5 IMAD.IADD R4, R4, 0x1, -R16 ;  /* 0x000000010404d824 */ /* 0x000fe200078e0a10 */
[C---:B------:R-:W-:Y:S01]  /*7730*/  ISETP.GT.U32.AND P5, PT, R16.reuse, R11, PT ;  /* 0x0000000b1000720c */ /* 0x040fe20003fa4070 */
[----:B------:R-:W-:-:S02]  /*7740*/  IMAD R18, R16, R18, R26 ;  /* 0x0000001210127224 */ /* 0x000fc400078e021a */
[----:B------:R-:W-:-:S04]  /*7750*/  IMAD.HI.U32 R26, R3, R20, RZ ;  /* 0x00000014031a7227 */ /* 0x000fc800078e00ff */
[----:B------:R-:W-:Y:S02]  /*7760*/  IMAD.MOV R26, RZ, RZ, -R26 ;  /* 0x000000ffff1a7224 */ /* 0x000fe400078e0a1a */
[----:B------:R-:W-:Y:S01]  /*7770*/  @!P6 IMAD.IADD R8, R8, 0x1, -R16 ;  /* 0x000000010808e824 */ /* 0x000fe200078e0a10 */
[C---:B------:R-:W-:Y:S01]  /*7780*/  ISETP.GT.U32.AND P6, PT, R16.reuse, R18, PT ;  /* 0x000000121000720c */ /* 0x040fe20003fc4070 */
[C---:B------:R-:W-:Y:S01]  /*7790*/  IMAD R20, R16.reuse, R26, R20 ;  /* 0x0000001a10147224 */ /* 0x040fe200078e0214 */
[----:B------:R-:W-:Y:S01]  /*77a0*/  IABS R26, R9 ;  /* 0x00000009001a7213 */ /* 0x000fe20000000000 */
[--C-:B------:R-:W-:Y:S02]  /*77b0*/  @!P5 IMAD.IADD R11, R11, 0x1, -R16.reuse ;  /* 0x000000010b0bd824 */ /* 0x100fe400078e0a10 */
[----:B------:R-:W-:Y:S01]  /*77c0*/  @!P2 IMAD.IADD R5, R5, 0x1, -R16 ;  /* 0x000000010505a824 */ /* 0x000fe200078e0a10 */
[C---:B------:R-:W-:Y:S01]  /*77d0*/  ISETP.GT.U32.AND P5, PT, R16.reuse, R20, PT ;  /* 0x000000141000720c */ /* 0x040fe20003fa4070 */
[----:B------:R-:W-:Y:S01]  /*77e0*/  @!P4 IMAD.MOV R22, RZ, RZ, -R22 ;  /* 0x000000ffff16c224 */ /* 0x000fe200078e0a16 */
[C---:B------:R-:W-:Y:S01]  /*77f0*/  ISETP.GT.U32.AND P4, PT, R16.reuse, R8, PT ;  /* 0x000000081000720c */ /* 0x040fe20003f84070 */
[C---:B------:R-:W-:Y:S01]  /*7800*/  IMAD R14, R16.reuse, R14, R27 ;  /* 0x0000000e100e7224 */ /* 0x040fe200078e021b */
[----:B------:R-:W-:Y:S01]  /*7810*/  ISETP.GT.U32.AND P2, PT, R16, R5, PT ;  /* 0x000000051000720c */ /* 0x000fe20003f44070 */
[----:B------:R-:W-:Y:S01]  /*7820*/  IMAD.HI.U32 R24, R3, R29, RZ ;  /* 0x0000001d03187227 */ /* 0x000fe200078e00ff */
[----:B------:R-:W-:Y:S03]  /*7830*/  STL [R1+0x1680], R22 ;  /* 0x0016801601007387 */ /* 0x000fe60000100800 */
[----:B------:R-:W-:Y:S01]  /*7840*/  @!P6 IMAD.IADD R18, R18, 0x1, -R16 ;  /* 0x000000011212e824 */ /* 0x000fe200078e0a10 */
[----:B------:R-:W-:Y:S01]  /*7850*/  ISETP.GE.AND P6, PT, R17, RZ, PT ;  /* 0x000000ff1100720c */ /* 0x000fe20003fc6270 */
[----:B------:R-:W-:-:S02]  /*7860*/  IMAD.MOV R24, RZ, RZ, -R24 ;  /* 0x000000ffff187224 */ /* 0x000fc400078e0a18 */
[--C-:B------:R-:W-:Y:S01]  /*7870*/  @!P5 IMAD.IADD R20, R20, 0x1, -R16.reuse ;  /* 0x000000011414d824 */ /* 0x100fe200078e0a10 */
[----:B------:R-:W-:Y:S01]  /*7880*/  ISETP.GT.U32.AND P5, PT, R16, R18, PT ;  /* 0x000000121000720c */ /* 0x000fe20003fa4070 */
[--C-:B------:R-:W-:Y:S02]  /*7890*/  @!P4 IMAD.IADD R8, R8, 0x1, -R16.reuse ;  /* 0x000000010808c824 */ /* 0x100fe400078e0a10 */
[----:B------:R-:W-:Y:S01]  /*78a0*/  @!P2 IMAD.IADD R5, R5, 0x1, -R16 ;  /* 0x000000010505a824 */ /* 0x000fe200078e0a10 */
[----:B------:R-:W-:Y:S01]  /*78b0*/  ISETP.GT.U32.AND P2, PT, R16, R14, PT ;  /* 0x0000000e1000720c */ /* 0x000fe20003f44070 */
[----:B------:R-:W-:-:S04]  /*78c0*/  IMAD.HI.U32 R27, R3, R26, RZ ;  /* 0x0000001a031b7227 */ /* 0x000fc800078e00ff */
[----:B------:R-:W-:Y:S01]  /*78d0*/  @!P6 IMAD.MOV R8, RZ, RZ, -R8 ;  /* 0x000000ffff08e224 */ /* 0x000fe200078e0a08 */
[----:B------:R-:W-:Y:S01]  /*78e0*/  ISETP.GE.AND P6, PT, R10, RZ, PT ;  /* 0x000000ff0a00720c */ /* 0x000fe20003fc6270 */
[----:B------:R-:W-:Y:S01]  /*78f0*/  IMAD R29, R16, R24, R29 ;  /* 0x00000018101d7224 */ /* 0x000fe200078e021d */
[----:B------:R-:W0:Y:S01]  /*7900*/  S2R R10, SR_TID.X ;  /* 0x00000000000a7919 */ /* 0x000e220000002100 */
[----:B------:R-:W-:Y:S01]  /*7910*/  @!P5 IMAD.IADD R18, R18, 0x1, -R16 ;  /* 0x000000011212d824 */ /* 0x000fe200078e0a10 */
[----:B------:R-:W-:Y:S01]  /*7920*/  ISETP.GE.AND P5, PT, R7, RZ, PT ;  /* 0x000000ff0700720c */ /* 0x000fe20003fa6270 */
[----:B------:R-:W-:Y:S01]  /*7930*/  IMAD.MOV R27, RZ, RZ, -R27 ;  /* 0x000000ffff1b7224 */ /* 0x000fe200078e0a1b */
[----:B------:R-:W1:Y:S01]  /*7940*/  S2R R7, SR_TID.X ;  /* 0x0000000000077919 */ /* 0x000e620000002100 */
[----:B------:R-:W-:Y:S01]  /*7950*/  IMAD.MOV.U32 R24, RZ, RZ, R28 ;  /* 0x000000ffff187224 */ /* 0x000fe200078e001c */
[C---:B------:R-:W-:Y:S01]  /*7960*/  ISETP.GT.U32.AND P4, PT, R16.reuse, R29, PT ;  /* 0x0000001d1000720c */ /* 0x040fe20003f84070 */
[----:B------:R-:W-:-:S02]  /*7970*/  IMAD R27, R16, R27, R26 ;  /* 0x0000001b101b7224 */ /* 0x000fc400078e021a */
[----:B------:R-:W-:-:S04]  /*7980*/  IMAD.HI.U32 R26, R3, R24, RZ ;  /* 0x00000018031a7227 */ /* 0x000fc800078e00ff */
[----:B------:R-:W-:Y:S01]  /*7990*/  @!P2 IMAD.IADD R14, R14, 0x1, -R16 ;  /* 0x000000010e0ea824 */ /* 0x000fe200078e0a10 */
[----:B------:R-:W-:Y:S01]  /*79a0*/  ISETP.GE.AND P2, PT, R19, RZ, PT ;  /* 0x000000ff1300720c */ /* 0x000fe20003f46270 */
[----:B------:R-:W-:Y:S01]  /*79b0*/  @!P0 IMAD.MOV R23, RZ, RZ, -R23 ;  /* 0x000000ffff178224 */ /* 0x000fe200078e0a17 */
[C---:B------:R-:W-:Y:S01]  /*79c0*/  ISETP.GT.U32.AND P0, PT, R16.reuse, R11, PT ;  /* 0x0000000b1000720c */ /* 0x040fe20003f04070 */
[----:B------:R-:W-:Y:S01]  /*79d0*/  @!P1 IMAD.MOV R0, RZ, RZ, -R0 ;  /* 0x000000ffff009224 */ /* 0x000fe200078e0a00 */
[C---:B------:R-:W-:Y:S01]  /*79e0*/  ISETP.GT.U32.AND P1, PT, R16.reuse, R14, PT ;  /* 0x0000000e1000720c */ /* 0x040fe20003f24070 */
[----:B------:R-:W-:Y:S01]  /*79f0*/  IMAD.MOV R26, RZ, RZ, -R26 ;  /* 0x000000ffff1a7224 */ /* 0x000fe200078e0a1a */
[----:B------:R-:W-:Y:S01]  /*7a00*/  STL [R1+0x1684], R23 ;  /* 0x0016841701007387 */ /* 0x000fe20000100800 */
[----:B------:R-:W-:Y:S01]  /*7a10*/  @!P3 IMAD.MOV R4, RZ, RZ, -R4 ;  /* 0x000000ffff04b224 */ /* 0x000fe200078e0a04 */
[C---:B------:R-:W-:Y:S01]  /*7a20*/  ISETP.GT.U32.AND P3, PT, R16.reuse, R20, PT ;  /* 0x000000141000720c */ /* 0x040fe20003f64070 */
[----:B------:R-:W-:Y:S01]  /*7a30*/  IMAD R26, R16, R26, R24 ;  /* 0x0000001a101a7224 */ /* 0x000fe200078e0218 */
[----:B------:R2:W-:Y:S01]  /*7a40*/  STL [R1+0x1688], R0 ;  /* 0x0016880001007387 */ /* 0x0005e20000100800 */
[----:B0-----:R-:W-:Y:S01]  /*7a50*/  LOP3.LUT R10, R10, 0x180, RZ, 0xc0, !PT ;  /* 0x000001800a0a7812 */ /* 0x001fe200078ec0ff */
[--C-:B------:R-:W-:Y:S01]  /*7a60*/  @!P4 IMAD.IADD R29, R29, 0x1, -R16.reuse ;  /* 0x000000011d1dc824 */ /* 0x100fe200078e0a10 */
[C---:B-1----:R-:W-:Y:S01]  /*7a70*/  LOP3.LUT R24, R7.reuse, 0x7, RZ, 0xc0, !PT ;  /* 0x0000000707187812 */ /* 0x042fe200078ec0ff */
[----:B------:R-:W-:Y:S01]  /*7a80*/  IMAD.SHL.U32 R3, R7, 0x2, RZ ;  /* 0x0000000207037824 */ /* 0x000fe200078e00ff */
[----:B------:R0:W-:Y:S01]  /*7a90*/  STL [R1+0x168c], R4 ;  /* 0x00168c0401007387 */ /* 0x0001e20000100800 */
[----:B------:R-:W-:Y:S01]  /*7aa0*/  @!P2 IMAD.MOV R5, RZ, RZ, -R5 ;  /* 0x000000ffff05a224 */ /* 0x000fe200078e0a05 */
[----:B------:R-:W-:Y:S01]  /*7ab0*/  ISETP.GE.AND P2, PT, R15, RZ, PT ;  /* 0x000000ff0f00720c */ /* 0x000fe20003f46270 */
[----:B------:R-:W-:Y:S01]  /*7ac0*/  IMAD.SHL.U32 R28, R24, 0x10, RZ ;  /* 0x00000010181c7824 */ /* 0x000fe200078e00ff */
[----:B------:R-:W-:Y:S01]  /*7ad0*/  ISETP.GT.U32.AND P4, PT, R16, R26, PT ;  /* 0x0000001a1000720c */ /* 0x000fe20003f84070 */
[----:B--2---:R-:W-:Y:S01]  /*7ae0*/  IMAD.SHL.U32 R0, R7, 0x40, RZ ;  /* 0x0000004007007824 */ /* 0x004fe200078e00ff */
[----:B------:R-:W-:Y:S01]  /*7af0*/  STL [R1+0x1690], R5 ;  /* 0x0016900501007387 */ /* 0x000fe20000100800 */
[--C-:B------:R-:W-:Y:S01]  /*7b00*/  @!P1 IMAD.IADD R14, R14, 0x1, -R16.reuse ;  /* 0x000000010e0e9824 */ /* 0x100fe200078e0a10 */
[----:B------:R-:W-:Y:S01]  /*7b10*/  LOP3.LUT R28, R28, 0x30, R3, 0x78, !PT ;  /* 0x000000301c1c7812 */ /* 0x000fe200078e7803 */
[--C-:B------:R-:W-:Y:S01]  /*7b20*/  @!P0 IMAD.IADD R11, R11, 0x1, -R16.reuse ;  /* 0x000000010b0b8824 */ /* 0x100fe200078e0a10 */
[----:B------:R-:W-:Y:S01]  /*7b30*/  LOP3.LUT R0, R0, 0x1800, RZ, 0xc0, !PT ;  /* 0x0000180000007812 */ /* 0x000fe200078ec0ff */
[----:B------:R-:W-:Y:S01]  /*7b40*/  STL [R1+0x1694], R8 ;  /* 0x0016940801007387 */ /* 0x000fe20000100800 */
[----:B0-----:R-:W-:Y:S01]  /*7b50*/  LOP3.LUT R4, R3, 0x10, RZ, 0xc0, !PT ;  /* 0x0000001003047812 */ /* 0x001fe200078ec0ff */
[----:B------:R-:W-:Y:S01]  /*7b60*/  @!P3 IMAD.IADD R20, R20, 0x1, -R16 ;  /* 0x000000011414b824 */ /* 0x000fe200078e0a10 */
[----:B------:R-:W-:Y:S01]  /*7b70*/  ISETP.GT.U32.AND P1, PT, R16, R27, PT ;  /* 0x0000001b1000720c */ /* 0x000fe20003f24070 */
[C---:B------:R-:W-:Y:S01]  /*7b80*/  IMAD R3, R24.reuse, 0x100, R0 ;  /* 0x0000010018037824 */ /* 0x040fe200078e0200 */
[----:B------:R-:W-:Y:S01]  /*7b90*/  ISETP.GE.AND P0, PT, R13, RZ, PT ;  /* 0x000000ff0d00720c */ /* 0x000fe20003f06270 */
[----:B------:R-:W-:Y:S01]  /*7ba0*/  IMAD R0, R24, 0x410, RZ ;  /* 0x0000041018007824 */ /* 0x000fe200078e02ff */
[----:B------:R-:W-:Y:S01]  /*7bb0*/  LEA.HI R24, R10, R4, RZ, 0x1e ;  /* 0x000000040a187211 */ /* 0x000fe200078ff0ff */
[----:B------:R-:W-:Y:S01]  /*7bc0*/  IMAD.SHL.U32 R4, R7, 0x200, RZ ;  /* 0x0000020007047824 */ /* 0x000fe200078e00ff */
[----:B------:R-:W-:Y:S01]  /*7bd0*/  ISETP.GE.AND P3, PT, R12, RZ, PT ;  /* 0x000000ff0c00720c */ /* 0x000fe20003f66270 */
[----:B------:R-:W-:Y:S01]  /*7be0*/  @!P2 IMAD.MOV R11, RZ, RZ, -R11 ;  /* 0x000000ffff0ba224 */ /* 0x000fe200078e0a0b */
[----:B------:R-:W-:Y:S01]  /*7bf0*/  LOP3.LUT R24, R0, R24, RZ, 0x3c, !PT ;  /* 0x0000001800187212 */ /* 0x000fe200078e3cff */
[----:B------:R-:W-:Y:S01]  /*7c00*/  IMAD.IADD R28, R3, 0x1, R28 ;  /* 0x00000001031c7824 */ /* 0x000fe200078e021c */
[----:B------:R-:W-:Y:S01]  /*7c10*/  LOP3.LUT R4, R4, 0x2000, RZ, 0xc0, !PT ;  /* 0x0000200004047812 */ /* 0x000fe200078ec0ff */
[--C-:B------:R-:W-:Y:S01]  /*7c20*/  @!P4 IMAD.IADD R26, R26, 0x1, -R16.reuse ;  /* 0x000000011a1ac824 */ /* 0x100fe200078e0a10 */
[----:B------:R-:W-:Y:S01]  /*7c30*/  STL [R1+0x1698], R11 ;  /* 0x0016980b01007387 */ /* 0x000fe20000100800 */
[----:B------:R-:W-:Y:S01]  /*7c40*/  @!P1 IMAD.IADD R27, R27, 0x1, -R16 ;  /* 0x000000011b1b9824 */ /* 0x000fe200078e0a10 */
[----:B------:R-:W-:Y:S01]  /*7c50*/  ISETP.GT.U32.AND P1, PT, R16, R29, PT ;  /* 0x0000001d1000720c */ /* 0x000fe20003f24070 */
[----:B------:R-:W-:Y:S01]  /*7c60*/  IMAD.IADD R3, R4, 0x1, R24 ;  /* 0x0000000104037824 */ /* 0x000fe200078e0218 */
[----:B------:R-:W-:Y:S01]  /*7c70*/  STL [R1+0x15ac], R28 ;  /* 0x0015ac1c01007387 */ /* 0x000fe20000100800 */
[----:B------:R-:W-:-:S02]  /*7c80*/  ISETP.GT.U32.AND P4, PT, R16, R26, PT ;  /* 0x0000001a1000720c */ /* 0x000fc40003f84070 */
[----:B------:R-:W-:Y:S01]  /*7c90*/  ISETP.GT.U32.AND P2, PT, R16, R27, PT ;  /* 0x0000001b1000720c */ /* 0x000fe20003f44070 */
[----:B------:R0:W-:Y:S01]  /*7ca0*/  STL [R1+0x15b0], R3 ;  /* 0x0015b00301007387 */ /* 0x0001e20000100800 */
[----:B------:R-:W-:-:S03]  /*7cb0*/  LOP3.LUT R0, R7, 0x7f, RZ, 0xc0, !PT ;  /* 0x0000007f07007812 */ /* 0x000fc600078ec0ff */
[----:B------:R-:W0:Y:S02]  /*7cc0*/  LDL.LU R21, [R1+0x10] ;  /* 0x0000100001157983 */ /* 0x000e240000300800 */
[----:B------:R-:W-:Y:S02]  /*7cd0*/  IMAD R0, R0, c[0x0][0x18c], RZ ;  /* 0x0000630000007a24 */ /* 0x000fe400078e02ff */
[----:B------:R-:W2:Y:S01]  /*7ce0*/  LDL.LU R19, [R1+0xc] ;  /* 0x00000c0001137983 */ /* 0x000ea20000300800 */
[--C-:B------:R-:W-:Y:S01]  /*7cf0*/  @!P1 IMAD.IADD R29, R29, 0x1, -R16.reuse ;  /* 0x000000011d1d9824 */ /* 0x100fe200078e0a10 */
[----:B------:R-:W-:Y:S02]  /*7d00*/  ISETP.GE.AND P1, PT, R9, RZ, PT ;  /* 0x000000ff0900720c */ /* 0x000fe40003f26270 */
[----:B------:R-:W3:Y:S01]  /*7d10*/  LDL.LU R17, [R1+0x8] ;  /* 0x0000080001117983 */ /* 0x000ee20000300800 */
[----:B------:R-:W-:Y:S01]  /*7d20*/  @!P2 IMAD.IADD R27, R27, 0x1, -R16 ;  /* 0x000000011b1ba824 */ /* 0x000fe200078e0a10 */
[----:B------:R-:W-:-:S02]  /*7d30*/  ISETP.GE.AND P2, PT, R6, RZ, PT ;  /* 0x000000ff0600720c */ /* 0x000fc40003f46270 */
[----:B------:R-:W4:Y:S04]  /*7d40*/  LDL.LU R15, [R1+0x4] ;  /* 0x00000400010f7983 */ /* 0x000f280000300800 */
[----:B------:R-:W4:Y:S04]  /*7d50*/  LDL.LU R13, [R1] ;  /* 0x00000000010d7983 */ /* 0x000f280000300800 */
[----:B------:R-:W4:Y:S04]  /*7d60*/  LDL.LU R12, [R1+0x74] ;  /* 0x00007400010c7983 */ /* 0x000f280000300800 */
[----:B------:R-:W4:Y:S04]  /*7d70*/  LDL.LU R10, [R1+0x78] ;  /* 0x00007800010a7983 */ /* 0x000f280000300800 */
[----:B------:R-:W4:Y:S01]  /*7d80*/  LDL.LU R9, [R1+0x98] ;  /* 0x0000980001097983 */ /* 0x000f220000300800 */
[----:B------:R-:W-:Y:S01]  /*7d90*/  @!P4 IMAD.IADD R26, R26, 0x1, -R16 ;  /* 0x000000011a1ac824 */ /* 0x000fe200078e0a10 */
[----:B------:R-:W-:Y:S01]  /*7da0*/  LEA R16, P4, R0, c[0x0][0x168], 0x1 ;  /* 0x00005a0000107a11 */ /* 0x000fe200078808ff */
[----:B------:R-:W-:Y:S01]  /*7db0*/  @!P0 IMAD.MOV R14, RZ, RZ, -R14 ;  /* 0x000000ffff0e8224 */ /* 0x000fe200078e0a0e */
[----:B------:R-:W4:Y:S01]  /*7dc0*/  LDL.LU R7, [R1+0xa8] ;  /* 0x0000a80001077983 */ /* 0x000f220000300800 */
[----:B------:R-:W-:Y:S01]  /*7dd0*/  @!P5 IMAD.MOV R18, RZ, RZ, -R18 ;  /* 0x000000ffff12d224 */ /* 0x000fe200078e0a12 */
[----:B------:R-:W-:Y:S01]  /*7de0*/  ISETP.NE.AND P0, PT, RZ, c[0x0][0x17c], PT ;  /* 0x00005f00ff007a0c */ /* 0x000fe20003f05270 */
[----:B------:R-:W-:Y:S01]  /*7df0*/  @!P3 IMAD.MOV R20, RZ, RZ, -R20 ;  /* 0x000000ffff14b224 */ /* 0x000fe200078e0a14 */
[----:B------:R-:W-:Y:S01]  /*7e00*/  LOP3.LUT R24, RZ, c[0x0][0x17c], RZ, 0x33, !PT ;  /* 0x00005f00ff187a12 */ /* 0x000fe200078e33ff */
[----:B------:R-:W4:Y:S01]  /*7e10*/  LDL.LU R6, [R1+0x1a8] ;  /* 0x0001a80001067983 */ /* 0x000f220000300800 */
[----:B------:R-:W-:-:S02]  /*7e20*/  @!P6 IMAD.MOV R29, RZ, RZ, -R29 ;  /* 0x000000ffff1de224 */ /* 0x000fc400078e0a1d */
[----:B------:R-:W-:Y:S01]  /*7e30*/  @!P1 IMAD.MOV R27, RZ, RZ, -R27 ;  /* 0x000000ffff1b9224 */ /* 0x000fe200078e0a1b */
[----:B------:R-:W-:Y:S01]  /*7e40*/  STL [R1+0x169c], R14 ;  /* 0x00169c0e01007387 */ /* 0x000fe20000100800 */
[----:B------:R-:W-:Y:S01]  /*7e50*/  @!P2 IMAD.MOV R26, RZ, RZ, -R26 ;  /* 0x000000ffff1aa224 */ /* 0x000fe200078e0a1a */
[C---:B------:R-:W-:Y:S02]  /*7e60*/  SEL R4, R24.reuse, R25, !P0 ;  /* 0x0000001918047207 */ /* 0x040fe40004000000 */
[----:B------:R-:W-:Y:S04]  /*7e70*/  STL [R1+0x15f0], R16 ;  /* 0x0015f01001007387 */ /* 0x000fe80000100800 */
[----:B------:R-:W-:Y:S04]  /*7e80*/  STL [R1+0x16a0], R18 ;  /* 0x0016a01201007387 */ /* 0x000fe80000100800 */
[----:B------:R-:W-:Y:S04]  /*7e90*/  STL [R1+0x16a4], R20 ;  /* 0x0016a41401007387 */ /* 0x000fe80000100800 */
[----:B------:R-:W-:Y:S04]  /*7ea0*/  STL [R1+0x16a8], R29 ;  /* 0x0016a81d01007387 */ /* 0x000fe80000100800 */
[----:B------:R-:W-:Y:S04]  /*7eb0*/  STL [R1+0x16ac], R27 ;  /* 0x0016ac1b01007387 */ /* 0x000fe80000100800 */
[----:B------:R-:W-:Y:S01]  /*7ec0*/  STL [R1+0x16b0], R26 ;  /* 0x0016b01a01007387 */ /* 0x000fe20000100800 */
[----:B------:R-:W-:-:S03]  /*7ed0*/  SEL R25, R24, R2, !P0 ;  /* 0x0000000218197207 */ /* 0x000fc60004000000 */
[----:B------:R3:W-:Y:S01]  /*7ee0*/  STL [R1+0x20], R4 ;  /* 0x0000200401007387 */ /* 0x0007e20000100800 */
[C---:B0-----:R-:W-:Y:S02]  /*7ef0*/  SEL R3, R24.reuse, R21, !P0 ;  /* 0x0000001518037207 */ /* 0x041fe40004000000 */
[----:B--2---:R-:W-:-:S03]  /*7f00*/  SEL R0, R24, R19, !P0 ;  /* 0x0000001318007207 */ /* 0x004fc60004000000 */
[----:B------:R4:W-:Y:S01]  /*7f10*/  STL [R1+0x14], R3 ;  /* 0x0000140301007387 */ /* 0x0009e20000100800 */
[----:B---3--:R-:W-:-:S03]  /*7f20*/  SEL R4, R24, R17, !P0 ;  /* 0x0000001118047207 */ /* 0x008fc60004000000 */
[----:B------:R0:W-:Y:S01]  /*7f30*/  STL [R1+0x10], R0 ;  /* 0x0000100001007387 */ /* 0x0001e20000100800 */
[----:B----4-:R-:W-:-:S03]  /*7f40*/  SEL R3, R24, R15, !P0 ;  /* 0x0000000f18037207 */ /* 0x010fc60004000000 */
[----:B------:R-:W-:Y:S01]  /*7f50*/  STL [R1+0xc], R4 ;  /* 0x00000c0401007387 */ /* 0x000fe20000100800 */
[C---:B0-----:R-:W-:Y:S02]  /*7f60*/  SEL R0, R24.reuse, R13, !P0 ;  /* 0x0000000d18007207 */ /* 0x041fe40004000000 */
[C---:B------:R-:W-:Y:S01]  /*7f70*/  SEL R2, R24.reuse, R12, !P0 ;  /* 0x0000000c18027207 */ /* 0x040fe20004000000 */
[----:B------:R-:W-:Y:S04]  /*7f80*/  STL [R1+0x4], R3 ;  /* 0x0000040301007387 */ /* 0x000fe80000100800 */
[----:B------:R-:W-:Y:S04]  /*7f90*/  STL [R1+0x16b4], R25 ;  /* 0x0016b41901007387 */ /* 0x000fe80000100800 */
[----:B------:R0:W-:Y:S04]  /*7fa0*/  STL [R1], R0 ;  /* 0x0000000001007387 */ /* 0x0001e80000100800 */
[----:B------:R1:W-:Y:S01]  /*7fb0*/  STL [R1+0x16b8], R2 ;  /* 0x0016b80201007387 */ /* 0x0003e20000100800 */
[----:B0-----:R-:W-:-:S02]  /*7fc0*/  SEL R0, R24, R10, !P0 ;  /* 0x0000000a18007207 */ /* 0x001fc40004000000 */
[----:B-1----:R-:W-:-:S03]  /*7fd0*/  SEL R2, R24, R9, !P0 ;  /* 0x0000000918027207 */ /* 0x002fc60004000000 */
[----:B------:R-:W-:Y:S04]  /*7fe0*/  STL [R1+0x24], R0 ;  /* 0x0000240001007387 */ /* 0x000fe80000100800 */
[----:B------:R0:W-:Y:S04]  /*7ff0*/  STL [R1+0x38], R2 ;  /* 0x0000380201007387 */ /* 0x0001e80000100800 */
[----:B0-----:R-:W2:Y:S01]  /*8000*/  LDL.LU R2, [R1+0x1b0] ;  /* 0x0001b00001027983 */ /* 0x001ea20000300800 */
[C---:B------:R-:W-:Y:S02]  /*8010*/  SEL R3, R24.reuse, R7, !P0 ;  /* 0x0000000718037207 */ /* 0x040fe40004000000 */
[----:B------:R-:W-:-:S03]  /*8020*/  SEL R0, R24, R6, !P0 ;  /* 0x0000000618007207 */ /* 0x000fc60004000000 */
[----:B------:R-:W-:Y:S04]  /*8030*/  STL [R1+0x40], R3 ;  /* 0x0000400301007387 */ /* 0x000fe80000100800 */
[----:B--2---:R0:W-:Y:S04]  /*8040*/  STL [R1+0x16d4], R2 ;  /* 0x0016d40201007387 */ /* 0x0041e80000100800 */
[----:B------:R-:W-:Y:S04]  /*8050*/  STL [R1+0x48], R0 ;  /* 0x0000480001007387 */ /* 0x000fe80000100800 */
[----:B0-----:R-:W2:Y:S04]  /*8060*/  LDL.LU R2, [R1+0x1bc] ;  /* 0x0001bc0001027983 */ /* 0x001ea80000300800 */
[----:B--2---:R0:W-:Y:S04]  /*8070*/  STL [R1+0x16d8], R2 ;  /* 0x0016d80201007387 */ /* 0x0041e80000100800 */
[----:B0-----:R-:W2:Y:S04]  /*8080*/  LDL.LU R2, [R1+0x1b8] ;  /* 0x0001b80001027983 */ /* 0x001ea80000300800 */
[----:B--2---:R0:W-:Y:S04]  /*8090*/  STL [R1+0x16dc], R2 ;  /* 0x0016dc0201007387 */ /* 0x0041e80000100800 */
[----:B0-----:R-:W2:Y:S04]  /*80a0*/  LDL.LU R2, [R1+0x1ac] ;  /* 0x0001ac0001027983 */ /* 0x001ea80000300800 */
[----:B------:R-:W3:Y:S04]  /*80b0*/  LDL.LU R25, [R1+0x1b4] ;  /* 0x0001b40001197983 */ /* 0x000ee80000300800 */
[----:B------:R-:W4:Y:S04]  /*80c0*/  LDL.LU R26, [R1+0x1a4] ;  /* 0x0001a400011a7983 */ /* 0x000f280000300800 */
[----:B------:R-:W3:Y:S04]  /*80d0*/  LDL.LU R27, [R1+0xc8] ;  /* 0x0000c800011b7983 */ /* 0x000ee80000300800 */
        /* <DEDUP_REMOVED lines=23> */
[----:B------:R-:W3:Y:S01]  /*8250*/  LDL.LU R6, [R1+0x154] ;  /* 0x0001540001067983 */ /* 0x000ee20000300800 */
[----:B--2---:R-:W-:-:S05]  /*8260*/  SEL R2, R24, R2, !P0 ;  /* 0x0000000218027207 */ /* 0x004fca0004000000 */
[----:B------:R0:W-:Y:S04]  /*8270*/  STL [R1+0x50], R2 ;  /* 0x0000500201007387 */ /* 0x0001e80000100800 */
[----:B0-----:R-:W2:Y:S02]  /*8280*/  LDL.LU R2, [R1+0x16dc] ;  /* 0x0016dc0001027983 */ /* 0x001ea40000300800 */
[----:B--2---:R-:W-:-:S05]  /*8290*/  SEL R2, R24, R2, !P0 ;  /* 0x0000000218027207 */ /* 0x004fca0004000000 */
[----:B------:R0:W-:Y:S04]  /*82a0*/  STL [R1+0x58], R2 ;  /* 0x0000580201007387 */ /* 0x0001e80000100800 */
[----:B0-----:R-:W2:Y:S02]  /*82b0*/  LDL.LU R2, [R1+0x16d8] ;  /* 0x0016d80001027983 */ /* 0x001ea40000300800 */
[----:B--2---:R-:W-:-:S05]  /*82c0*/  SEL R2, R24, R2, !P0 ;  /* 0x0000000218027207 */ /* 0x004fca0004000000 */
[----:B------:R0:W-:Y:S04]  /*82d0*/  STL [R1+0x60], R2 ;  /* 0x0000600201007387 */ /* 0x0001e80000100800 */
[----:B0-----:R-:W2:Y:S01]  /*82e0*/  LDL.LU R2, [R1+0x16d4] ;  /* 0x0016d40001027983 */ /* 0x001ea20000300800 */
[C---:B----4-:R-:W-:Y:S02]  /*82f0*/  SEL R26, R24.reuse, R26, !P0 ;  /* 0x0000001a181a7207 */ /* 0x050fe40004000000 */
[C---:B---3--:R-:W-:Y:S02]  /*8300*/  SEL R20, R24.reuse, R20, !P0 ;  /* 0x0000001418147207 */ /* 0x048fe40004000000 */
[C---:B------:R-:W-:Y:S02]  /*8310*/  SEL R18, R24.reuse, R18, !P0 ;  /* 0x0000001218127207 */ /* 0x040fe40004000000 */
[----:B------:R-:W-:-:S02]  /*8320*/  SEL R8, R24, R8, !P0 ;  /* 0x0000000818087207 */ /* 0x000fc40004000000 */
[C---:B------:R-:W-:Y:S02]  /*8330*/  SEL R0, R24.reuse, R0, !P0 ;  /* 0x0000000018007207 */ /* 0x040fe40004000000 */
[----:B--2---:R-:W-:-:S05]  /*8340*/  SEL R2, R24, R2, !P0 ;  /* 0x0000000218027207 */ /* 0x004fca0004000000 */
[----:B------:R0:W-:Y:S02]  /*8350*/  STL [R1+0x78], R2 ;  /* 0x0000780201007387 */ /* 0x0001e40000100800 */
[C---:B0-----:R-:W-:Y:S02]  /*8360*/  SEL R2, R24.reuse, R25, !P0 ;  /* 0x0000001918027207 */ /* 0x041fe40004000000 */
[----:B------:R-:W-:-:S03]  /*8370*/  SEL R25, R24, R27, !P0 ;  /* 0x0000001b18197207 */ /* 0x000fc60004000000 */
[----:B------:R0:W-:Y:S04]  /*8380*/  STL [R1+0x98], R2 ;  /* 0x0000980201007387 */ /* 0x0001e80000100800 */
[----:B------:R-:W-:Y:S01]  /*8390*/  STL [R1+0xa8], R26 ;  /* 0x0000a81a01007387 */ /* 0x000fe20000100800 */
[----:B0-----:R-:W-:-:S03]  /*83a0*/  SEL R2, R24, R29, !P0 ;  /* 0x0000001d18027207 */ /* 0x001fc60004000000 */
[----:B------:R-:W-:Y:S04]  /*83b0*/  STL [R1+0xc8], R25 ;  /* 0x0000c81901007387 */ /* 0x000fe80000100800 */
[----:B------:R0:W-:Y:S04]  /*83c0*/  STL [R1+0xe0], R2 ;  /* 0x0000e00201007387 */ /* 0x0001e80000100800 */
[----:B------:R-:W-:Y:S01]  /*83d0*/  STL [R1+0xe8], R20 ;  /* 0x0000e81401007387 */ /* 0x000fe20000100800 */
[----:B0-----:R-:W-:-:S03]  /*83e0*/  SEL R2, R24, R16, !P0 ;  /* 0x0000001018027207 */ /* 0x001fc60004000000 */
[----:B------:R-:W-:Y:S01]  /*83f0*/  STL [R1+0xf0], R18 ;  /* 0x0000f01201007387 */ /* 0x000fe20000100800 */
[C---:B------:R-:W-:Y:S02]  /*8400*/  SEL R16, R24.reuse, R14, !P0 ;  /* 0x0000000e18107207 */ /* 0x040fe40004000000 */
[C---:B------:R-:W-:Y:S01]  /*8410*/  SEL R14, R24.reuse, R3, !P0 ;  /* 0x00000003180e7207 */ /* 0x040fe20004000000 */
[----:B------:R0:W-:Y:S01]  /*8420*/  STL [R1+0x124], R2 ;  /* 0x0001240201007387 */ /* 0x0001e20000100800 */
[----:B------:R-:W-:-:S03]  /*8430*/  SEL R3, R24, R11, !P0 ;  /* 0x0000000b18037207 */ /* 0x000fc60004000000 */
[----:B------:R-:W-:Y:S01]  /*8440*/  STL [R1+0x1d4], R16 ;  /* 0x0001d41001007387 */ /* 0x000fe20000100800 */
[----:B0-----:R-:W-:-:S03]  /*8450*/  SEL R2, R24, R28, !P0 ;  /* 0x0000001c18027207 */ /* 0x001fc60004000000 */
[----:B------:R-:W-:Y:S04]  /*8460*/  STL [R1+0x1d0], R14 ;  /* 0x0001d00e01007387 */ /* 0x000fe80000100800 */
[----:B------:R0:W-:Y:S04]  /*8470*/  STL [R1+0x1cc], R2 ;  /* 0x0001cc0201007387 */ /* 0x0001e80000100800 */
[----:B------:R1:W-:Y:S01]  /*8480*/  STL [R1+0x1c8], R3 ;  /* 0x0001c80301007387 */ /* 0x0003e20000100800 */
[----:B0-----:R-:W-:-:S03]  /*8490*/  SEL R2, R24, R5, !P0 ;  /* 0x0000000518027207 */ /* 0x001fc60004000000 */
[----:B------:R-:W-:Y:S01]  /*84a0*/  STL [R1+0x1c4], R8 ;  /* 0x0001c40801007387 */ /* 0x000fe20000100800 */
[----:B-1----:R-:W-:-:S03]  /*84b0*/  SEL R3, R24, R4, !P0 ;  /* 0x0000000418037207 */ /* 0x002fc60004000000 */
[----:B------:R0:W-:Y:S04]  /*84c0*/  STL [R1+0x1c0], R2 ;  /* 0x0001c00201007387 */ /* 0x0001e80000100800 */
[----:B------:R1:W-:Y:S01]  /*84d0*/  STL [R1+0x1bc], R3 ;  /* 0x0001bc0301007387 */ /* 0x0003e20000100800 */
[----:B0-----:R-:W-:-:S03]  /*84e0*/  SEL R2, R24, R23, !P0 ;  /* 0x0000001718027207 */ /* 0x001fc60004000000 */
[----:B------:R0:W-:Y:S01]  /*84f0*/  STL [R1+0x1b8], R0 ;  /* 0x0001b80001007387 */ /* 0x0001e20000100800 */
[----:B-1----:R-:W-:-:S03]  /*8500*/  SEL R3, R24, R22, !P0 ;  /* 0x0000001618037207 */ /* 0x002fc60004000000 */
[----:B------:R1:W-:Y:S01]  /*8510*/  STL [R1+0x1b4], R2 ;  /* 0x0001b40201007387 */ /* 0x0003e20000100800 */
[----:B0-----:R-:W-:-:S03]  /*8520*/  SEL R0, R24, R21, !P0 ;  /* 0x0000001518007207 */ /* 0x001fc60004000000 */
[----:B------:R0:W-:Y:S01]  /*8530*/  STL [R1+0x1b0], R3 ;  /* 0x0001b00301007387 */ /* 0x0001e20000100800 */
[----:B-1----:R-:W-:-:S03]  /*8540*/  SEL R2, R24, R19, !P0 ;  /* 0x0000001318027207 */ /* 0x002fc60004000000 */
[----:B------:R1:W-:Y:S04]  /*8550*/  STL [R1+0x1ac], R0 ;  /* 0x0001ac0001007387 */ /* 0x0003e80000100800 */
[----:B------:R2:W-:Y:S01]  /*8560*/  STL [R1+0x1a8], R2 ;  /* 0x0001a80201007387 */ /* 0x0005e20000100800 */
[C---:B0-----:R-:W-:Y:S02]  /*8570*/  SEL R3, R24.reuse, R17, !P0 ;  /* 0x0000001118037207 */ /* 0x041fe40004000000 */
[----:B-1----:R-:W-:-:S03]  /*8580*/  SEL R0, R24, R15, !P0 ;  /* 0x0000000f18007207 */ /* 0x002fc60004000000 */
[----:B------:R0:W-:Y:S01]  /*8590*/  STL [R1+0x1a4], R3 ;  /* 0x0001a40301007387 */ /* 0x0001e20000100800 */
[----:B--2---:R-:W-:-:S03]  /*85a0*/  SEL R2, R24, R13, !P0 ;  /* 0x0000000d18027207 */ /* 0x004fc60004000000 */
[----:B------:R1:W-:Y:S04]  /*85b0*/  STL [R1+0x1a0], R0 ;  /* 0x0001a00001007387 */ /* 0x0003e80000100800 */
[----:B------:R2:W-:Y:S01]  /*85c0*/  STL [R1+0x19c], R2 ;  /* 0x00019c0201007387 */ /* 0x0005e20000100800 */
[C---:B0-----:R-:W-:Y:S02]  /*85d0*/  SEL R3, R24.reuse, R12, !P0 ;  /* 0x0000000c18037207 */ /* 0x041fe40004000000 */
[----:B-1----:R-:W-:-:S03]  /*85e0*/  SEL R0, R24, R10, !P0 ;  /* 0x0000000a18007207 */ /* 0x002fc60004000000 */
[----:B------:R-:W-:Y:S01]  /*85f0*/  STL [R1+0x198], R3 ;  /* 0x0001980301007387 */ /* 0x000fe20000100800 */
[----:B--2---:R-:W-:-:S03]  /*8600*/  SEL R2, R24, R9, !P0 ;  /* 0x0000000918027207 */ /* 0x004fc60004000000 */
        /* <DEDUP_REMOVED lines=148> */
[C---:B---3--:R-:W-:Y:S02]  /*8f50*/  SEL R25, R24.reuse, R25, !P0 ;  /* 0x0000001918197207 */ /* 0x048fe40004000000 */
[C---:B----4-:R-:W-:Y:S02]  /*8f60*/  SEL R26, R24.reuse, R26, !P0 ;  /* 0x0000001a181a7207 */ /* 0x050fe40004000000 */
[C---:B------:R-:W-:Y:S02]  /*8f70*/  SEL R27, R24.reuse, R27, !P0 ;  /* 0x0000001b181b7207 */ /* 0x040fe40004000000 */
[----:B------:R-:W-:-:S02]  /*8f80*/  SEL R29, R24, R29, !P0 ;  /* 0x0000001d181d7207 */ /* 0x000fc40004000000 */
[C---:B------:R-:W-:Y:S02]  /*8f90*/  SEL R20, R24.reuse, R20, !P0 ;  /* 0x0000001418147207 */ /* 0x040fe40004000000 */
[C---:B------:R-:W-:Y:S02]  /*8fa0*/  SEL R18, R24.reuse, R18, !P0 ;  /* 0x0000001218127207 */ /* 0x040fe40004000000 */
[C---:B------:R-:W-:Y:S02]  /*8fb0*/  SEL R14, R24.reuse, R14, !P0 ;  /* 0x0000000e180e7207 */ /* 0x040fe40004000000 */
[C---:B------:R-:W-:Y:S02]  /*8fc0*/  SEL R11, R24.reuse, R11, !P0 ;  /* 0x0000000b180b7207 */ /* 0x040fe40004000000 */
        /* <DEDUP_REMOVED lines=16> */
[----:B--2---:R-:W-:-:S05]  /*90d0*/  SEL R2, R24, R2, !P0 ;  /* 0x0000000218027207 */ /* 0x004fca0004000000 */
[----:B------:R0:W-:Y:S04]  /*90e0*/  STL [R1+0xf8], R2 ;  /* 0x0000f80201007387 */ /* 0x0001e80000100800 */
[----:B0-----:R-:W2:Y:S04]  /*90f0*/  LDL.LU R2, [R1+0x16b8] ;  /* 0x0016b80001027983 */ /* 0x001ea80000300800 */
[----:B------:R0:W-:Y:S04]  /*9100*/  STL [R1+0xf4], R25 ;  /* 0x0000f41901007387 */ /* 0x0001e80000100800 */
[----:B0-----:R-:W3:Y:S04]  /*9110*/  LDL.LU R25, [R1+0x16b4] ;  /* 0x0016b40001197983 */ /* 0x001ee80000300800 */
[----:B------:R0:W-:Y:S04]  /*9120*/  STL [R1+0xec], R26 ;  /* 0x0000ec1a01007387 */ /* 0x0001e80000100800 */
[----:B0-----:R-:W4:Y:S04]  /*9130*/  LDL.LU R26, [R1+0x16b0] ;  /* 0x0016b000011a7983 */ /* 0x001f280000300800 */
[----:B------:R0:W-:Y:S04]  /*9140*/  STL [R1+0xe4], R27 ;  /* 0x0000e41b01007387 */ /* 0x0001e80000100800 */
[----:B0-----:R-:W2:Y:S04]  /*9150*/  LDL.LU R27, [R1+0x16ac] ;  /* 0x0016ac00011b7983 */ /* 0x001ea80000300800 */
        /* <DEDUP_REMOVED lines=19> */
[----:B0-----:R-:W3:Y:S04]  /*9290*/  LDL.LU R23, [R1+0x1684] ;  /* 0x0016840001177983 */ /* 0x001ee80000300800 */
        /* <DEDUP_REMOVED lines=19> */
[----:B0-----:R-:W4:Y:S04]  /*93d0*/  LDL.LU R7, [R1+0x165c] ;  /* 0x00165c0001077983 */ /* 0x001f280000300800 */
[----:B------:R0:W-:Y:S04]  /*93e0*/  STL [R1+0x80], R6 ;  /* 0x0000800601007387 */ /* 0x0001e80000100800 */
[----:B0-----:R-:W4:Y:S01]  /*93f0*/  LDL.LU R6, [R1+0x1658] ;  /* 0x0016580001067983 */ /* 0x001f220000300800 */
[----:B------:R-:W-:-:S05]  /*9400*/  SEL R16, R24, R16, !P0 ;  /* 0x0000001018107207 */ /* 0x000fca0004000000 */
[----:B------:R0:W-:Y:S02]  /*9410*/  STL [R1+0x7c], R16 ;  /* 0x00007c1001007387 */ /* 0x0001e40000100800 */
[C---:B0-----:R-:W-:Y:S02]  /*9420*/  SEL R16, R24.reuse, R3, !P0 ;  /* 0x0000000318107207 */ /* 0x041fe40004000000 */
[----:B------:R-:W-:-:S03]  /*9430*/  SEL R3, R24, R28, !P0 ;  /* 0x0000001c18037207 */ /* 0x000fc60004000000 */
[----:B------:R-:W-:Y:S04]  /*9440*/  STL [R1+0x74], R16 ;  /* 0x0000741001007387 */ /* 0x000fe80000100800 */
[----:B------:R3:W-:Y:S01]  /*9450*/  STL [R1+0x70], R3 ;  /* 0x0000700301007387 */ /* 0x0007e20000100800 */
[C---:B--2---:R-:W-:Y:S02]  /*9460*/  SEL R0, R24.reuse, R0, !P0 ;  /* 0x0000000018007207 */ /* 0x044fe40004000000 */
[C---:B---3--:R-:W-:Y:S02]  /*9470*/  SEL R3, R24.reuse, R9, !P0 ;  /* 0x0000000918037207 */ /* 0x048fe40004000000 */
[C---:B----4-:R-:W-:Y:S02]  /*9480*/  SEL R16, R24.reuse, R6, !P0 ;  /* 0x0000000618107207 */ /* 0x050fe40004000000 */
[----:B------:R-:W-:-:S03]  /*9490*/  SEL R6, R24, R7, !P0 ;  /* 0x0000000718067207 */ /* 0x000fc60004000000 */
[----:B------:R-:W-:Y:S01]  /*94a0*/  STL [R1+0x6c], R16 ;  /* 0x00006c1001007387 */ /* 0x000fe20000100800 */
[----:B------:R-:W-:-:S03]  /*94b0*/  SEL R7, R24, R10, !P0 ;  /* 0x0000000a18077207 */ /* 0x000fc60004000000 */
[----:B------:R0:W-:Y:S04]  /*94c0*/  STL [R1+0x68], R6 ;  /* 0x0000680601007387 */ /* 0x0001e80000100800 */
[----:B------:R1:W-:Y:S01]  /*94d0*/  STL [R1+0x64], R3 ;  /* 0x0000640301007387 */ /* 0x0003e20000100800 */
[C---:B0-----:R-:W-:Y:S02]  /*94e0*/  SEL R6, R24.reuse, R12, !P0 ;  /* 0x0000000c18067207 */ /* 0x041fe40004000000 */
[C---:B-1----:R-:W-:Y:S01]  /*94f0*/  SEL R3, R24.reuse, R13, !P0 ;  /* 0x0000000d18037207 */ /* 0x042fe20004000000 */
[----:B------:R0:W-:Y:S04]  /*9500*/  STL [R1+0x5c], R7 ;  /* 0x00005c0701007387 */ /* 0x0001e80000100800 */
[----:B------:R1:W-:Y:S04]  /*9510*/  STL [R1+0x160c], R3 ;  /* 0x00160c0301007387 */ /* 0x0003e80000100800 */
[----:B------:R2:W-:Y:S01]  /*9520*/  STL [R1+0x54], R6 ;  /* 0x0000540601007387 */ /* 0x0005e20000100800 */
[----:B0-----:R-:W-:-:S02]  /*9530*/  SEL R7, R24, R15, !P0 ;  /* 0x0000000f18077207 */ /* 0x001fc40004000000 */
[C---:B-1----:R-:W-:Y:S02]  /*9540*/  SEL R3, R24.reuse, R19, !P0 ;  /* 0x0000001318037207 */ /* 0x042fe40004000000 */
[C---:B--2---:R-:W-:Y:S01]  /*9550*/  SEL R6, R24.reuse, R17, !P0 ;  /* 0x0000001118067207 */ /* 0x044fe20004000000 */
[----:B------:R0:W-:Y:S04]  /*9560*/  STL [R1+0x44], R7 ;  /* 0x0000440701007387 */ /* 0x0001e80000100800 */
[----:B------:R1:W-:Y:S04]  /*9570*/  STL [R1+0x3c], R6 ;  /* 0x00003c0601007387 */ /* 0x0003e80000100800 */
[----:B------:R2:W-:Y:S01]  /*9580*/  STL [R1+0x34], R3 ;  /* 0x0000340301007387 */ /* 0x0005e20000100800 */
[----:B0-----:R-:W-:-:S02]  /*9590*/  SEL R7, R24, R21, !P0 ;  /* 0x0000001518077207 */ /* 0x001fc40004000000 */
[----:B-1----:R-:W-:-:S03]  /*95a0*/  SEL R6, R24, R22, !P0 ;  /* 0x0000001618067207 */ /* 0x002fc60004000000 */
[----:B------:R-:W-:Y:S01]  /*95b0*/  STL [R1+0x30], R7 ;  /* 0x0000300701007387 */ /* 0x000fe20000100800 */
[----:B--2---:R-:W-:-:S03]  /*95c0*/  SEL R3, R24, R23, !P0 ;  /* 0x0000001718037207 */ /* 0x004fc60004000000 */
[----:B------:R-:W-:Y:S04]  /*95d0*/  STL [R1+0x2c], R6 ;  /* 0x00002c0601007387 */ /* 0x000fe80000100800 */
[----:B------:R-:W2:Y:S04]  /*95e0*/  LDL.LU R12, [R1+0x20] ;  /* 0x00002000010c7983 */ /* 0x000ea80000300800 */
[----:B------:R0:W-:Y:S04]  /*95f0*/  STL [R1+0x28], R3 ;  /* 0x0000280301007387 */ /* 0x0001e80000100800 */
[----:B------:R-:W3:Y:S04]  /*9600*/  LDL.LU R13, [R1+0x14] ;  /* 0x00001400010d7983 */ /* 0x000ee80000300800 */
[----:B------:R1:W-:Y:S04]  /*9610*/  STL [R1+0x1c], R0 ;  /* 0x00001c0001007387 */ /* 0x0003e80000100800 */
[----:B------:R-:W4:Y:S04]  /*9620*/  LDL.LU R15, [R1+0x10] ;  /* 0x00001000010f7983 */ /* 0x000f280000300800 */
[----:B------:R-:W4:Y:S04]  /*9630*/  LDL.LU R17, [R1+0xc] ;  /* 0x00000c0001117983 */ /* 0x000f280000300800 */
[----:B------:R-:W4:Y:S04]  /*9640*/  LDL.LU R21, [R1+0x4] ;  /* 0x0000040001157983 */ /* 0x000f280000300800 */
[----:B0-----:R-:W4:Y:S04]  /*9650*/  LDL.LU R3, [R1] ;  /* 0x0000000001037983 */ /* 0x001f280000300800 */
[----:B------:R-:W0:Y:S04]  /*9660*/  S2R R9, SR_TID.X ;  /* 0x0000000000097919 */ /* 0x000e280000002100 */
[----:B------:R-:W4:Y:S01]  /*9670*/  LDL.LU R22, [R1+0x24] ;  /* 0x0000240001167983 */ /* 0x000f220000300800 */
[----:B------:R-:W-:-:S02]  /*9680*/  SEL R16, R24, R4, !P0 ;  /* 0x0000000418107207 */ /* 0x000fc40004000000 */
[C---:B------:R-:W-:Y:S01]  /*9690*/  SEL R28, R24.reuse, R5, !P0 ;  /* 0x00000005181c7207 */ /* 0x040fe20004000000 */
[----:B------:R-:W4:Y:S01]  /*96a0*/  LDL.LU R19, [R1+0x38] ;  /* 0x0000380001137983 */ /* 0x000f220000300800 */
[C---:B------:R-:W-:Y:S02]  /*96b0*/  SEL R8, R24.reuse, R8, !P0 ;  /* 0x0000000818087207 */ /* 0x040fe40004000000 */
[C---:B------:R-:W-:Y:S01]  /*96c0*/  SEL R11, R24.reuse, R11, !P0 ;  /* 0x0000000b180b7207 */ /* 0x040fe20004000000 */
[----:B------:R-:W4:Y:S01]  /*96d0*/  LDL.LU R6, [R1+0x40] ;  /* 0x0000400001067983 */ /* 0x000f220000300800 */
[C---:B------:R-:W-:Y:S02]  /*96e0*/  SEL R14, R24.reuse, R14, !P0 ;  /* 0x0000000e180e7207 */ /* 0x040fe40004000000 */
[C---:B------:R-:W-:Y:S01]  /*96f0*/  SEL R18, R24.reuse, R18, !P0 ;  /* 0x0000001218127207 */ /* 0x040fe20004000000 */
[----:B------:R-:W4:Y:S01]  /*9700*/  LDL.LU R7, [R1+0x48] ;  /* 0x0000480001077983 */ /* 0x000f220000300800 */
[----:B------:R-:W-:-:S03]  /*9710*/  SEL R20, R24, R20, !P0 ;  /* 0x0000001418147207 */ /* 0x000fc60004000000 */
[----:B------:R-:W-:Y:S01]  /*9720*/  STL [R1+0x15f4], R16 ;  /* 0x0015f41001007387 */ /* 0x000fe20000100800 */
[----:B0-----:R-:W-:-:S03]  /*9730*/  LOP3.LUT R9, R9, 0x7f, RZ, 0xc0, !PT ;  /* 0x0000007f09097812 */ /* 0x001fc600078ec0ff */
[----:B------:R-:W-:Y:S01]  /*9740*/  STL [R1+0x15f8], R28 ;  /* 0x0015f81c01007387 */ /* 0x000fe20000100800 */
[C---:B------:R-:W-:Y:S02]  /*9750*/  SEL R29, R24.reuse, R29, !P0 ;  /* 0x0000001d181d7207 */ /* 0x040fe40004000000 */
[C---:B------:R-:W-:Y:S01]  /*9760*/  SEL R27, R24.reuse, R27, !P0 ;  /* 0x0000001b181b7207 */ /* 0x040fe20004000000 */
[----:B------:R-:W-:Y:S01]  /*9770*/  STL [R1+0x15fc], R8 ;  /* 0x0015fc0801007387 */ /* 0x000fe20000100800 */
[----:B------:R-:W-:Y:S01]  /*9780*/  IMAD R9, R9, c[0x0][0x18c], RZ ;  /* 0x0000630009097a24 */ /* 0x000fe200078e02ff */
[----:B------:R-:W-:Y:S02]  /*9790*/  SEL R24, R24, R26, !P0 ;  /* 0x0000001a18187207 */ /* 0x000fe40004000000 */
[----:B------:R-:W-:Y:S04]  /*97a0*/  STL [R1+0x1600], R11 ;  /* 0x0016000b01007387 */ /* 0x000fe80000100800 */
[----:B------:R-:W-:Y:S01]  /*97b0*/  STL [R1+0x1604], R14 ;  /* 0x0016040e01007387 */ /* 0x000fe20000100800 */
[----:B-1----:R-:W-:-:S03]  /*97c0*/  LEA.HI.X.SX32 R0, R9, c[0x0][0x16c], 0x1, P4 ;  /* 0x00005b0009007a11 */ /* 0x002fc600020f0eff */
[----:B------:R-:W-:Y:S04]  /*97d0*/  STL [R1+0x1608], R18 ;  /* 0x0016081201007387 */ /* 0x000fe80000100800 */
[----:B------:R-:W-:Y:S04]  /*97e0*/  STL [R1+0x1610], R20 ;  /* 0x0016101401007387 */ /* 0x000fe80000100800 */
[----:B------:R-:W-:Y:S04]  /*97f0*/  STL [R1+0x1614], R29 ;  /* 0x0016141d01007387 */ /* 0x000fe80000100800 */
[----:B------:R-:W-:Y:S04]  /*9800*/  STL [R1+0x1618], R27 ;  /* 0x0016181b01007387 */ /* 0x000fe80000100800 */
[----:B------:R-:W-:Y:S04]  /*9810*/  STL [R1+0x161c], R24 ;  /* 0x00161c1801007387 */ /* 0x000fe80000100800 */
[----:B------:R-:W4:Y:S04]  /*9820*/  LDL.LU R9, [R1+0x50] ;  /* 0x0000500001097983 */ /* 0x000f280000300800 */
[----:B------:R-:W4:Y:S04]  /*9830*/  LDL.LU R10, [R1+0x58] ;  /* 0x00005800010a7983 */ /* 0x000f280000300800 */
[----:B------:R3:W-:Y:S01]  /*9840*/  STL [R1+0x15ec], R0 ;  /* 0x0015ec0001007387 */ /* 0x0007e20000100800 */
[----:B--2---:R-:W-:-:S03]  /*9850*/  IMAD R4, R12, c[0x0][0x190], RZ ;  /* 0x000064000c047a24 */ /* 0x004fc600078e02ff */
[----:B------:R-:W2:Y:S01]  /*9860*/  LDL.LU R12, [R1+0x60] ;  /* 0x00006000010c7983 */ /* 0x000ea20000300800 */
[----:B---3--:R-:W-:-:S03]  /*9870*/  IMAD R0, R13, c[0x0][0x190], RZ ;  /* 0x000064000d007a24 */ /* 0x008fc600078e02ff */
[----:B------:R4:W-:Y:S04]  /*9880*/  STL [R1+0x20], R4 ;  /* 0x0000200401007387 */ /* 0x0009e80000100800 */
[----:B------:R-:W3:Y:S04]  /*9890*/  LDL.LU R13, [R1+0x78] ;  /* 0x00007800010d7983 */ /* 0x000ee80000300800 */
[----:B------:R0:W-:Y:S01]  /*98a0*/  STL [R1+0x14], R0 ;  /* 0x0000140001007387 */ /* 0x0001e20000100800 */
[----:B----4-:R-:W-:-:S03]  /*98b0*/  IMAD R4, R15, c[0x0][0x190], RZ ;  /* 0x000064000f047a24 */ /* 0x010fc600078e02ff */
[----:B------:R-:W4:Y:S04]  /*98c0*/  LDL.LU R15, [R1+0x98] ;  /* 0x00009800010f7983 */ /* 0x000f280000300800 */
[----:B------:R-:W-:Y:S01]  /*98d0*/  STL [R1+0x10], R4 ;  /* 0x0000100401007387 */ /* 0x000fe20000100800 */
[----:B0-----:R-:W-:-:S03]  /*98e0*/  IMAD R0, R17, c[0x0][0x190], RZ ;  /* 0x0000640011007a24 */ /* 0x001fc600078e02ff */
[----:B------:R-:W4:Y:S04]  /*98f0*/  LDL.LU R17, [R1+0xa8] ;  /* 0x0000a80001117983 */ /* 0x000f280000300800 */
[----:B------:R0:W-:Y:S02]  /*9900*/  STL [R1+0xc], R0 ;  /* 0x00000c0001007387 */ /* 0x0001e40000100800 */
[----:B0-----:R-:W-:Y:S02]  /*9910*/  IMAD R0, R3, c[0x0][0x190], RZ ;  /* 0x0000640003007a24 */ /* 0x001fe400078e02ff */
[----:B------:R-:W4:Y:S01]  /*9920*/  LDL.LU R3, [R1+0xc8] ;  /* 0x0000c80001037983 */ /* 0x000f220000300800 */
[----:B------:R-:W-:Y:S02]  /*9930*/  IMAD R4, R21, c[0x0][0x190], RZ ;  /* 0x0000640015047a24 */ /* 0x000fe400078e02ff */
[----:B------:R-:W-:-:S02]  /*9940*/  IMAD R26, R25, c[0x0][0x190], RZ ;  /* 0x00006400191a7a24 */ /* 0x000fc400078e02ff */
[----:B------:R-:W-:Y:S01]  /*9950*/  IMAD R2, R2, c[0x0][0x190], RZ ;  /* 0x0000640002027a24 */ /* 0x000fe200078e02ff */
[----:B------:R0:W-:Y:S04]  /*9960*/  STL [R1+0x4], R4 ;  /* 0x0000040401007387 */ /* 0x0001e80000100800 */
[----:B------:R-:W4:Y:S04]  /*9970*/  LDL.LU R21, [R1+0xe0] ;  /* 0x0000e00001157983 */ /* 0x000f280000300800 */
[----:B------:R1:W-:Y:S01]  /*9980*/  STL [R1], R0 ;  /* 0x0000000001007387 */ /* 0x0003e20000100800 */
[----:B0-----:R-:W-:-:S03]  /*9990*/  IMAD R4, R22, c[0x0][0x190], RZ ;  /* 0x0000640016047a24 */ /* 0x001fc600078e02ff */
[----:B------:R-:W-:Y:S04]  /*99a0*/  STL [R1+0x1620], R26 ;  /* 0x0016201a01007387 */ /* 0x000fe80000100800 */
[----:B------:R-:W-:Y:S04]  /*99b0*/  STL [R1+0x1624], R2 ;  /* 0x0016240201007387 */ /* 0x000fe80000100800 */
[----:B------:R-:W4:Y:S04]  /*99c0*/  LDL.LU R22, [R1+0xe8] ;  /* 0x0000e80001167983 */ /* 0x000f280000300800 */
[----:B------:R-:W4:Y:S04]  /*99d0*/  LDL.LU R23, [R1+0xf0] ;  /* 0x0000f00001177983 */ /* 0x000f280000300800 */
[----:B------:R-:W4:Y:S04]  /*99e0*/  LDL.LU R14, [R1+0x124] ;  /* 0x00012400010e7983 */ /* 0x000f280000300800 */
[----:B------:R-:W1:Y:S01]  /*99f0*/  LDL.LU R16, [R1+0x1d4] ;  /* 0x0001d40001107983 */ /* 0x000e620000300800 */
[----:B------:R-:W-:-:S02]  /*9a00*/  IMAD R5, R19, c[0x0][0x190], RZ ;  /* 0x0000640013057a24 */ /* 0x000fc400078e02ff */
[----:B------:R-:W-:Y:S02]  /*9a10*/  IMAD R6, R6, c[0x0][0x190], RZ ;  /* 0x0000640006067a24 */ /* 0x000fe400078e02ff */
[----:B------:R-:W-:Y:S01]  /*9a20*/  IMAD R7, R7, c[0x0][0x190], RZ ;  /* 0x0000640007077a24 */ /* 0x000fe200078e02ff */
[----:B------:R-:W-:Y:S01]  /*9a30*/  STL [R1+0x15e8], R4 ;  /* 0x0015e80401007387 */ /* 0x000fe20000100800 */
[----:B------:R-:W-:-:S03]  /*9a40*/  IMAD R9, R9, c[0x0][0x190], RZ ;  /* 0x0000640009097a24 */ /* 0x000fc600078e02ff */
[----:B------:R-:W-:Y:S01]  /*9a50*/  STL [R1+0x1628], R5 ;  /* 0x0016280501007387 */ /* 0x000fe20000100800 */
[----:B------:R-:W-:-:S03]  /*9a60*/  IMAD R10, R10, c[0x0][0x190], RZ ;  /* 0x000064000a0a7a24 */ /* 0x000fc600078e02ff */
[----:B------:R-:W-:Y:S04]  /*9a70*/  STL [R1+0x162c], R6 ;  /* 0x00162c0601007387 */ /* 0x000fe80000100800 */
[----:B------:R-:W-:Y:S04]  /*9a80*/  STL [R1+0x1630], R7 ;  /* 0x0016300701007387 */ /* 0x000fe80000100800 */
[----:B------:R-:W-:Y:S04]  /*9a90*/  STL [R1+0x1634], R9 ;  /* 0x0016340901007387 */ /* 0x000fe80000100800 */
[----:B------:R-:W-:Y:S01]  /*9aa0*/  STL [R1+0x1638], R10 ;  /* 0x0016380a01007387 */ /* 0x000fe20000100800 */
[----:B--2---:R-:W-:-:S05]  /*9ab0*/  IMAD R12, R12, c[0x0][0x190], RZ ;  /* 0x000064000c0c7a24 */ /* 0x004fca00078e02ff */
[----:B------:R-:W-:Y:S01]  /*9ac0*/  STL [R1+0x163c], R12 ;  /* 0x00163c0c01007387 */ /* 0x000fe20000100800 */
[----:B---3--:R-:W-:Y:S02]  /*9ad0*/  IMAD R13, R13, c[0x0][0x190], RZ ;  /* 0x000064000d0d7a24 */ /* 0x008fe400078e02ff */
[----:B----4-:R-:W-:-:S03]  /*9ae0*/  IMAD R15, R15, c[0x0][0x190], RZ ;  /* 0x000064000f0f7a24 */ /* 0x010fc600078e02ff */
[----:B------:R-:W-:Y:S04]  /*9af0*/  STL [R1+0x1640], R13 ;  /* 0x0016400d01007387 */ /* 0x000fe80000100800 */
[----:B------:R-:W-:Y:S04]  /*9b00*/  STL [R1+0x1644], R15 ;  /* 0x0016440f01007387 */ /* 0x000fe80000100800 */
[----:B------:R-:W2:Y:S01]  /*9b10*/  LDL.LU R11, [R1+0x1d0] ;  /* 0x0001d000010b7983 */ /* 0x000ea20000300800 */
[----:B------:R-:W-:-:S05]  /*9b20*/  IMAD R17, R17, c[0x0][0x190], RZ ;  /* 0x0000640011117a24 */ /* 0x000fca00078e02ff */
[----:B------:R-:W-:Y:S04]  /*9b30*/  STL [R1+0x1648], R17 ;  /* 0x0016481101007387 */ /* 0x000fe80000100800 */
[----:B------:R-:W3:Y:S04]  /*9b40*/  LDL.LU R8, [R1+0x1cc] ;  /* 0x0001cc0001087983 */ /* 0x000ee80000300800 */
[----:B------:R-:W4:Y:S01]  /*9b50*/  LDL.LU R28, [R1+0x1c8] ;  /* 0x0001c800011c7983 */ /* 0x000f220000300800 */
[----:B------:R-:W-:-:S03]  /*9b60*/  IMAD R19, R3, c[0x0][0x190], RZ ;  /* 0x0000640003137a24 */ /* 0x000fc600078e02ff */
[----:B------:R-:W4:Y:S01]  /*9b70*/  LDL.LU R3, [R1+0x1c4] ;  /* 0x0001c40001037983 */ /* 0x000f220000300800 */
[----:B------:R-:W-:-:S03]  /*9b80*/  IMAD R21, R21, c[0x0][0x190], RZ ;  /* 0x0000640015157a24 */ /* 0x000fc600078e02ff */
[----:B------:R-:W-:Y:S04]  /*9b90*/  STL [R1+0x164c], R19 ;  /* 0x00164c1301007387 */ /* 0x000fe80000100800 */
[----:B------:R-:W-:Y:S01]  /*9ba0*/  STL [R1+0x1650], R21 ;  /* 0x0016501501007387 */ /* 0x000fe20000100800 */
[----:B------:R-:W-:-:S05]  /*9bb0*/  IMAD R22, R22, c[0x0][0x190], RZ ;  /* 0x0000640016167a24 */ /* 0x000fca00078e02ff */
[----:B------:R0:W-:Y:S01]  /*9bc0*/  STL [R1+0x1654], R22 ;  /* 0x0016541601007387 */ /* 0x0001e20000100800 */
[----:B-1----:R-:W-:-:S03]  /*9bd0*/  IMAD R0, R16, c[0x0][0x190], RZ ;  /* 0x0000640010007a24 */ /* 0x002fc600078e02ff */
[----:B0-----:R-:W4:Y:S04]  /*9be0*/  LDL.LU R22, [R1+0x1c0] ;  /* 0x0001c00001167983 */ /* 0x001f280000300800 */
[----:B------:R-:W4:Y:S04]  /*9bf0*/  LDL.LU R21, [R1+0x1bc] ;  /* 0x0001bc0001157983 */ /* 0x000f280000300800 */
[----:B------:R0:W-:Y:S04]  /*9c00*/  STL [R1+0x24], R0 ;  /* 0x0000240001007387 */ /* 0x0001e80000100800 */
[----:B------:R-:W4:Y:S04]  /*9c10*/  LDL.LU R19, [R1+0x1b8] ;  /* 0x0001b80001137983 */ /* 0x000f280000300800 */
        /* <DEDUP_REMOVED lines=12> */
[----:B0-----:R-:W4:Y:S04]  /*9ce0*/  LDL.LU R0, [R1+0x184] ;  /* 0x0001840001007983 */ /* 0x001f280000300800 */
[----:B------:R-:W4:Y:S01]  /*9cf0*/  LDL.LU R18, [R1+0x180] ;  /* 0x0001800001127983 */ /* 0x000f220000300800 */
[----:B------:R-:W-:-:S03]  /*9d00*/  IMAD R25, R14, c[0x0][0x190], RZ ;  /* 0x000064000e197a24 */ /* 0x000fc600078e02ff */
[----:B------:R-:W4:Y:S04]  /*9d10*/  LDL.LU R16, [R1+0x17c] ;  /* 0x00017c0001107983 */ /* 0x000f280000300800 */
[----:B------:R-:W4:Y:S01]  /*9d20*/  LDL.LU R14, [R1+0x178] ;  /* 0x00017800010e7983 */ /* 0x000f220000300800 */
[----:B--2---:R-:W-:-:S03]  /*9d30*/  IMAD R20, R11, c[0x0][0x190], RZ ;  /* 0x000064000b147a24 */ /* 0x004fc600078e02ff */
[----:B------:R-:W2:Y:S04]  /*9d40*/  LDL.LU R11, [R1+0x174] ;  /* 0x00017400010b7983 */ /* 0x000ea80000300800 */
[----:B------:R3:W-:Y:S02]  /*9d50*/  STL [R1+0x38], R20 ;  /* 0x0000381401007387 */ /* 0x0007e40000100800 */
[----:B---3--:R-:W-:Y:S02]  /*9d60*/  IMAD R20, R8, c[0x0][0x190], RZ ;  /* 0x0000640008147a24 */ /* 0x008fe400078e02ff */
[----:B----4-:R-:W-:Y:S02]  /*9d70*/  IMAD R8, R28, c[0x0][0x190], RZ ;  /* 0x000064001c087a24 */ /* 0x010fe400078e02ff */
[----:B------:R-:W-:Y:S01]  /*9d80*/  IMAD R3, R3, c[0x0][0x190], RZ ;  /* 0x0000640003037a24 */ /* 0x000fe200078e02ff */
[----:B------:R0:W-:Y:S04]  /*9d90*/  STL [R1+0x40], R20 ;  /* 0x0000401401007387 */ /* 0x0001e80000100800 */
[----:B------:R-:W3:Y:S04]  /*9da0*/  LDL.LU R24, [R1+0x170] ;  /* 0x0001700001187983 */ /* 0x000ee80000300800 */
[----:B------:R1:W-:Y:S04]  /*9db0*/  STL [R1+0x48], R8 ;  /* 0x0000480801007387 */ /* 0x0003e80000100800 */
[----:B------:R-:W4:Y:S04]  /*9dc0*/  LDL.LU R27, [R1+0x16c] ;  /* 0x00016c00011b7983 */ /* 0x000f280000300800 */
[----:B------:R1:W-:Y:S04]  /*9dd0*/  STL [R1+0x50], R3 ;  /* 0x0000500301007387 */ /* 0x0003e80000100800 */
[----:B------:R-:W4:Y:S04]  /*9de0*/  LDL.LU R29, [R1+0x168] ;  /* 0x00016800011d7983 */ /* 0x000f280000300800 */
[----:B0-----:R-:W4:Y:S04]  /*9df0*/  LDL.LU R20, [R1+0x164] ;  /* 0x0001640001147983 */ /* 0x001f280000300800 */
[----:B-1----:R-:W4:Y:S04]  /*9e00*/  LDL.LU R8, [R1+0x160] ;  /* 0x0001600001087983 */ /* 0x002f280000300800 */
[----:B------:R-:W4:Y:S04]  /*9e10*/  LDL.LU R28, [R1+0x15c] ;  /* 0x00015c00011c7983 */ /* 0x000f280000300800 */
[----:B------:R-:W4:Y:S01]  /*9e20*/  LDL.LU R3, [R1+0x158] ;  /* 0x0001580001037983 */ /* 0x000f220000300800 */
[----:B------:R-:W-:-:S02]  /*9e30*/  IMAD R22, R22, c[0x0][0x190], RZ ;  /* 0x0000640016167a24 */ /* 0x000fc400078e02ff */
[----:B------:R-:W-:-:S03]  /*9e40*/  IMAD R21, R21, c[0x0][0x190], RZ ;  /* 0x0000640015157a24 */ /* 0x000fc600078e02ff */
[----:B------:R-:W-:Y:S01]  /*9e50*/  STL [R1+0x58], R22 ;  /* 0x0000581601007387 */ /* 0x000fe20000100800 */
        /* <DEDUP_REMOVED lines=21> */
[----:B------:R0:W-:Y:S01]  /*9fb0*/  STL [R1+0x194], R5 ;  /* 0x0001940501007387 */ /* 0x0001e20000100800 */
[----:B------:R-:W-:-:S03]  /*9fc0*/  IMAD R2, R2, c[0x0][0x190], RZ ;  /* 0x0000640002027a24 */ /* 0x000fc600078e02ff */
[----:B------:R1:W-:Y:S04]  /*9fd0*/  STL [R1+0x190], R4 ;  /* 0x0001900401007387 */ /* 0x0003e80000100800 */
[----:B------:R1:W-:Y:S01]  /*9fe0*/  STL [R1+0x18c], R2 ;  /* 0x00018c0201007387 */ /* 0x0003e20000100800 */
[----:B0-----:R-:W-:Y:S02]  /*9ff0*/  IMAD R5, R26, c[0x0][0x190], RZ ;  /* 0x000064001a057a24 */ /* 0x001fe400078e02ff */
[----:B-1----:R-:W-:-:S03]  /*a000*/  IMAD R4, R0, c[0x0][0x190], RZ ;  /* 0x0000640000047a24 */ /* 0x002fc600078e02ff */
[----:B------:R-:W-:Y:S01]  /*a010*/  STL [R1+0x188], R5 ;  /* 0x0001880501007387 */ /* 0x000fe20000100800 */
[----:B------:R-:W-:-:S03]  /*a020*/  IMAD R2, R18, c[0x0][0x190], RZ ;  /* 0x0000640012027a24 */ /* 0x000fc600078e02ff */
[----:B------:R-:W-:Y:S01]  /*a030*/  STL [R1+0x184], R4 ;  /* 0x0001840401007387 */ /* 0x000fe20000100800 */
[----:B------:R-:W-:-:S03]  /*a040*/  IMAD R0, R16, c[0x0][0x190], RZ ;  /* 0x0000640010007a24 */ /* 0x000fc600078e02ff */
[----:B------:R-:W4:Y:S04]  /*a050*/  LDL.LU R16, [R1+0x154] ;  /* 0x0001540001107983 */ /* 0x000f280000300800 */
[----:B------:R0:W-:Y:S04]  /*a060*/  STL [R1+0x180], R2 ;  /* 0x0001800201007387 */ /* 0x0001e80000100800 */
[----:B------:R2:W-:Y:S04]  /*a070*/  STL [R1+0x17c], R0 ;  /* 0x00017c0001007387 */ /* 0x0005e80000100800 */
[----:B------:R-:W4:Y:S01]  /*a080*/  LDL.LU R18, [R1+0x150] ;  /* 0x0001500001127983 */ /* 0x000f220000300800 */
[----:B0-----:R-:W-:-:S05]  /*a090*/  IMAD R2, R14, c[0x0][0x190], RZ ;  /* 0x000064000e027a24 */ /* 0x001fca00078e02ff */
[----:B------:R-:W-:Y:S04]  /*a0a0*/  STL [R1+0x178], R2 ;  /* 0x0001780201007387 */ /* 0x000fe80000100800 */
[----:B------:R-:W4:Y:S01]  /*a0b0*/  LDL.LU R14, [R1+0x14c] ;  /* 0x00014c00010e7983 */ /* 0x000f220000300800 */
[----:B--2---:R-:W-:-:S05]  /*a0c0*/  IMAD R0, R11, c[0x0][0x190], RZ ;  /* 0x000064000b007a24 */ /* 0x004fca00078e02ff */
[----:B------:R3:W-:Y:S04]  /*a0d0*/  STL [R1+0x174], R0 ;  /* 0x0001740001007387 */ /* 0x0007e80000100800 */
[----:B------:R-:W2:Y:S01]  /*a0e0*/  LDL.LU R11, [R1+0x148] ;  /* 0x00014800010b7983 */ /* 0x000ea20000300800 */
[----:B---3--:R-:W-:-:S05]  /*a0f0*/  IMAD R0, R24, c[0x0][0x190], RZ ;  /* 0x0000640018007a24 */ /* 0x008fca00078e02ff */
[----:B------:R0:W-:Y:S01]  /*a100*/  STL [R1+0x170], R0 ;  /* 0x0001700001007387 */ /* 0x0001e20000100800 */
[----:B----4-:R-:W-:-:S05]  /*a110*/  IMAD R4, R27, c[0x0][0x190], RZ ;  /* 0x000064001b047a24 */ /* 0x010fca00078e02ff */
[----:B------:R1:W-:Y:S01]  /*a120*/  STL [R1+0x16c], R4 ;  /* 0x00016c0401007387 */ /* 0x0003e20000100800 */
[----:B------:R-:W-:Y:S02]  /*a130*/  IMAD R2, R29, c[0x0][0x190], RZ ;  /* 0x000064001d027a24 */ /* 0x000fe400078e02ff */
[----:B0-----:R-:W-:-:S03]  /*a140*/  IMAD R0, R20, c[0x0][0x190], RZ ;  /* 0x0000640014007a24 */ /* 0x001fc600078e02ff */
[----:B------:R0:W-:Y:S01]  /*a150*/  STL [R1+0x168], R2 ;  /* 0x0001680201007387 */ /* 0x0001e20000100800 */
[----:B-1----:R-:W-:-:S03]  /*a160*/  IMAD R4, R8, c[0x0][0x190], RZ ;  /* 0x0000640008047a24 */ /* 0x002fc600078e02ff */
[----:B------:R1:W-:Y:S01]  /*a170*/  STL [R1+0x164], R0 ;  /* 0x0001640001007387 */ /* 0x0003e20000100800 */
[----:B0-----:R-:W-:-:S03]  /*a180*/  IMAD R2, R28, c[0x0][0x190], RZ ;  /* 0x000064001c027a24 */ /* 0x001fc600078e02ff */
[----:B------:R0:W-:Y:S01]  /*a190*/  STL [R1+0x160], R4 ;  /* 0x0001600401007387 */ /* 0x0001e20000100800 */
[----:B-1----:R-:W-:-:S03]  /*a1a0*/  IMAD R0, R3, c[0x0][0x190], RZ ;  /* 0x0000640003007a24 */ /* 0x002fc600078e02ff */
[----:B------:R-:W3:Y:S04]  /*a1b0*/  LDL.LU R22, [R1+0x144] ;  /* 0x0001440001167983 */ /* 0x000ee80000300800 */
[----:B------:R1:W-:Y:S04]  /*a1c0*/  STL [R1+0x15c], R2 ;  /* 0x00015c0201007387 */ /* 0x0003e80000100800 */
[----:B------:R-:W3:Y:S04]  /*a1d0*/  LDL.LU R21, [R1+0x140] ;  /* 0x0001400001157983 */ /* 0x000ee80000300800 */
[----:B------:R0:W-:Y:S04]  /*a1e0*/  STL [R1+0x158], R0 ;  /* 0x0001580001007387 */ /* 0x0001e80000100800 */
        /* <DEDUP_REMOVED lines=10> */
[----:B0-----:R-:W3:Y:S04]  /*a290*/  LDL.LU R4, [R1+0x110] ;  /* 0x0001100001047983 */ /* 0x001ee80000300800 */
[----:B-1----:R-:W3:Y:S04]  /*a2a0*/  LDL.LU R2, [R1+0x10c] ;  /* 0x00010c0001027983 */ /* 0x002ee80000300800 */
[----:B------:R-:W3:Y:S04]  /*a2b0*/  LDL.LU R26, [R1+0x108] ;  /* 0x00010800011a7983 */ /* 0x000ee80000300800 */
[----:B------:R-:W3:Y:S04]  /*a2c0*/  LDL.LU R0, [R1+0x104] ;  /* 0x0001040001007983 */ /* 0x000ee80000300800 */
[----:B------:R-:W3:Y:S04]  /*a2d0*/  LDL.LU R8, [R1+0x100] ;  /* 0x0001000001087983 */ /* 0x000ee80000300800 */
[----:B------:R-:W3:Y:S01]  /*a2e0*/  LDL.LU R3, [R1+0xfc] ;  /* 0x0000fc0001037983 */ /* 0x000ee20000300800 */
[----:B------:R-:W-:-:S03]  /*a2f0*/  IMAD R20, R16, c[0x0][0x190], RZ ;  /* 0x0000640010147a24 */ /* 0x000fc600078e02ff */
[----:B------:R-:W3:Y:S01]  /*a300*/  LDL.LU R28, [R1+0xf8] ;  /* 0x0000f800011c7983 */ /* 0x000ee20000300800 */
[----:B------:R-:W-:-:S03]  /*a310*/  IMAD R18, R18, c[0x0][0x190], RZ ;  /* 0x0000640012127a24 */ /* 0x000fc600078e02ff */
[----:B------:R-:W3:Y:S04]  /*a320*/  LDL.LU R16, [R1+0xf4] ;  /* 0x0000f40001107983 */ /* 0x000ee80000300800 */
[----:B------:R0:W-:Y:S01]  /*a330*/  STL [R1+0x154], R20 ;  /* 0x0001541401007387 */ /* 0x0001e20000100800 */
[----:B------:R-:W-:-:S03]  /*a340*/  IMAD R14, R14, c[0x0][0x190], RZ ;  /* 0x000064000e0e7a24 */ /* 0x000fc600078e02ff */
[----:B------:R1:W-:Y:S04]  /*a350*/  STL [R1+0x150], R18 ;  /* 0x0001501201007387 */ /* 0x0003e80000100800 */
[----:B------:R-:W3:Y:S04]  /*a360*/  LDL.LU R24, [R1+0xec] ;  /* 0x0000ec0001187983 */ /* 0x000ee80000300800 */
[----:B------:R0:W-:Y:S04]  /*a370*/  STL [R1+0x14c], R14 ;  /* 0x00014c0e01007387 */ /* 0x0001e80000100800 */
[----:B------:R-:W3:Y:S01]  /*a380*/  LDL.LU R27, [R1+0xe4] ;  /* 0x0000e400011b7983 */ /* 0x000ee20000300800 */
[----:B--2---:R-:W-:-:S05]  /*a390*/  IMAD R11, R11, c[0x0][0x190], RZ ;  /* 0x000064000b0b7a24 */ /* 0x004fca00078e02ff */
[----:B------:R2:W-:Y:S04]  /*a3a0*/  STL [R1+0x148], R11 ;  /* 0x0001480b01007387 */ /* 0x0005e80000100800 */
[----:B------:R-:W4:Y:S04]  /*a3b0*/  LDL.LU R29, [R1+0xdc] ;  /* 0x0000dc00011d7983 */ /* 0x000f280000300800 */
[----:B0-----:R-:W4:Y:S04]  /*a3c0*/  LDL.LU R20, [R1+0xd8] ;  /* 0x0000d80001147983 */ /* 0x001f280000300800 */
[----:B-1----:R-:W4:Y:S04]  /*a3d0*/  LDL.LU R18, [R1+0xd4] ;  /* 0x0000d40001127983 */ /* 0x002f280000300800 */
[----:B------:R-:W4:Y:S04]  /*a3e0*/  LDL.LU R14, [R1+0xd0] ;  /* 0x0000d000010e7983 */ /* 0x000f280000300800 */
[----:B--2---:R-:W2:Y:S01]  /*a3f0*/  LDL.LU R11, [R1+0xcc] ;  /* 0x0000cc00010b7983 */ /* 0x004ea20000300800 */
[----:B---3--:R-:W-:-:S02]  /*a400*/  IMAD R22, R22, c[0x0][0x190], RZ ;  /* 0x0000640016167a24 */ /* 0x008fc400078e02ff */
        /* <DEDUP_REMOVED lines=25> */
[----:B------:R1:W-:Y:S01]  /*a5a0*/  STL [R1+0x110], R4 ;  /* 0x0001100401007387 */ /* 0x0003e20000100800 */
[----:B0-----:R-:W-:-:S03]  /*a5b0*/  IMAD R5, R26, c[0x0][0x190], RZ ;  /* 0x000064001a057a24 */ /* 0x001fc600078e02ff */
[----:B------:R0:W-:Y:S01]  /*a5c0*/  STL [R1+0x10c], R2 ;  /* 0x00010c0201007387 */ /* 0x0001e20000100800 */
[----:B-1----:R-:W-:-:S03]  /*a5d0*/  IMAD R4, R0, c[0x0][0x190], RZ ;  /* 0x0000640000047a24 */ /* 0x002fc600078e02ff */
[----:B------:R-:W-:Y:S01]  /*a5e0*/  STL [R1+0x108], R5 ;  /* 0x0001080501007387 */ /* 0x000fe20000100800 */
[----:B------:R-:W-:-:S03]  /*a5f0*/  IMAD R0, R3, c[0x0][0x190], RZ ;  /* 0x0000640003007a24 */ /* 0x000fc600078e02ff */
[----:B------:R-:W-:Y:S04]  /*a600*/  STL [R1+0x104], R4 ;  /* 0x0001040401007387 */ /* 0x000fe80000100800 */
[----:B------:R-:W3:Y:S01]  /*a610*/  LDL.LU R3, [R1+0xc4] ;  /* 0x0000c40001037983 */ /* 0x000ee20000300800 */
[----:B0-----:R-:W-:-:S05]  /*a620*/  IMAD R2, R8, c[0x0][0x190], RZ ;  /* 0x0000640008027a24 */ /* 0x001fca00078e02ff */
[----:B------:R0:W-:Y:S04]  /*a630*/  STL [R1+0x100], R2 ;  /* 0x0001000201007387 */ /* 0x0001e80000100800 */
[----:B------:R1:W-:Y:S04]  /*a640*/  STL [R1+0xfc], R0 ;  /* 0x0000fc0001007387 */ /* 0x0003e80000100800 */
[----:B------:R-:W3:Y:S01]  /*a650*/  LDL.LU R8, [R1+0xc0] ;  /* 0x0000c00001087983 */ /* 0x000ee20000300800 */
[----:B0-----:R-:W-:Y:S02]  /*a660*/  IMAD R2, R28, c[0x0][0x190], RZ ;  /* 0x000064001c027a24 */ /* 0x001fe400078e02ff */
[----:B-1----:R-:W-:-:S03]  /*a670*/  IMAD R0, R16, c[0x0][0x190], RZ ;  /* 0x0000640010007a24 */ /* 0x002fc600078e02ff */
[----:B------:R-:W-:Y:S04]  /*a680*/  STL [R1+0xf8], R2 ;  /* 0x0000f80201007387 */ /* 0x000fe80000100800 */
[----:B------:R-:W3:Y:S01]  /*a690*/  LDL.LU R28, [R1+0xbc] ;  /* 0x0000bc00011c7983 */ /* 0x000ee20000300800 */
[----:B------:R-:W-:-:S03]  /*a6a0*/  IMAD R4, R27, c[0x0][0x190], RZ ;  /* 0x000064001b047a24 */ /* 0x000fc600078e02ff */
[----:B------:R0:W-:Y:S04]  /*a6b0*/  STL [R1+0xf4], R0 ;  /* 0x0000f40001007387 */ /* 0x0001e80000100800 */
[----:B------:R-:W3:Y:S01]  /*a6c0*/  LDL.LU R16, [R1+0xb8] ;  /* 0x0000b80001107983 */ /* 0x000ee20000300800 */
[----:B0-----:R-:W-:-:S05]  /*a6d0*/  IMAD R0, R24, c[0x0][0x190], RZ ;  /* 0x0000640018007a24 */ /* 0x001fca00078e02ff */
[----:B------:R0:W-:Y:S04]  /*a6e0*/  STL [R1+0xec], R0 ;  /* 0x0000ec0001007387 */ /* 0x0001e80000100800 */
[----:B------:R1:W-:Y:S01]  /*a6f0*/  STL [R1+0xe4], R4 ;  /* 0x0000e40401007387 */ /* 0x0003e20000100800 */
[----:B----4-:R-:W-:Y:S02]  /*a700*/  IMAD R2, R29, c[0x0][0x190], RZ ;  /* 0x000064001d027a24 */ /* 0x010fe400078e02ff */
[----:B0-----:R-:W-:-:S03]  /*a710*/  IMAD R0, R20, c[0x0][0x190], RZ ;  /* 0x0000640014007a24 */ /* 0x001fc600078e02ff */
[----:B------:R0:W-:Y:S01]  /*a720*/  STL [R1+0xdc], R2 ;  /* 0x0000dc0201007387 */ /* 0x0001e20000100800 */
[----:B-1----:R-:W-:-:S03]  /*a730*/  IMAD R4, R18, c[0x0][0x190], RZ ;  /* 0x0000640012047a24 */ /* 0x002fc600078e02ff */
[----:B------:R2:W-:Y:S01]  /*a740*/  STL [R1+0xd8], R0 ;  /* 0x0000d80001007387 */ /* 0x0005e20000100800 */
[----:B0-----:R-:W-:-:S03]  /*a750*/  IMAD R2, R14, c[0x0][0x190], RZ ;  /* 0x000064000e027a24 */ /* 0x001fc600078e02ff */
[----:B------:R-:W-:Y:S01]  /*a760*/  STL [R1+0xd4], R4 ;  /* 0x0000d40401007387 */ /* 0x000fe20000100800 */
[----:B--2---:R-:W-:-:S03]  /*a770*/  IMAD R0, R11, c[0x0][0x190], RZ ;  /* 0x000064000b007a24 */ /* 0x004fc600078e02ff */
[----:B------:R-:W2:Y:S04]  /*a780*/  LDL.LU R22, [R1+0xb4] ;  /* 0x0000b40001167983 */ /* 0x000ea80000300800 */
[----:B------:R0:W-:Y:S04]  /*a790*/  STL [R1+0xd0], R2 ;  /* 0x0000d00201007387 */ /* 0x0001e80000100800 */
        /* <DEDUP_REMOVED lines=13> */
[----:B------:R-:W4:Y:S04]  /*a870*/  LDL.LU R26, [R1+0x74] ;  /* 0x00007400011a7983 */ /* 0x000f280000300800 */
[----:B------:R-:W4:Y:S04]  /*a880*/  LDL.LU R24, [R1+0x70] ;  /* 0x0000700001187983 */ /* 0x000f280000300800 */
[----:B------:R-:W4:Y:S04]  /*a890*/  LDL.LU R27, [R1+0x6c] ;  /* 0x00006c00011b7983 */ /* 0x000f280000300800 */
[----:B------:R-:W4:Y:S04]  /*a8a0*/  LDL.LU R29, [R1+0x68] ;  /* 0x00006800011d7983 */ /* 0x000f280000300800 */
[----:B------:R-:W4:Y:S04]  /*a8b0*/  LDL.LU R4, [R1+0x64] ;  /* 0x0000640001047983 */ /* 0x000f280000300800 */
[----:B------:R-:W4:Y:S01]  /*a8c0*/  LDL.LU R20, [R1+0x5c] ;  /* 0x00005c0001147983 */ /* 0x000f220000300800 */
[----:B---3--:R-:W-:-:S03]  /*a8d0*/  IMAD R0, R3, c[0x0][0x190], RZ ;  /* 0x0000640003007a24 */ /* 0x008fc600078e02ff */
[----:B------:R-:W3:Y:S04]  /*a8e0*/  LDL.LU R3, [R1+0x54] ;  /* 0x0000540001037983 */ /* 0x000ee80000300800 */
[----:B------:R0:W-:Y:S01]  /*a8f0*/  STL [R1+0xc4], R0 ;  /* 0x0000c40001007387 */ /* 0x0001e20000100800 */
[----:B------:R-:W-:-:S05]  /*a900*/  IMAD R11, R8, c[0x0][0x190], RZ ;  /* 0x00006400080b7a24 */ /* 0x000fca00078e02ff */
[----:B------:R1:W-:Y:S04]  /*a910*/  STL [R1+0xc0], R11 ;  /* 0x0000c00b01007387 */ /* 0x0003e80000100800 */
[----:B------:R-:W3:Y:S01]  /*a920*/  LDL.LU R18, [R1+0x44] ;  /* 0x0000440001127983 */ /* 0x000ee20000300800 */
[----:B------:R-:W-:-:S05]  /*a930*/  IMAD R8, R28, c[0x0][0x190], RZ ;  /* 0x000064001c087a24 */ /* 0x000fca00078e02ff */
[----:B------:R1:W-:Y:S01]  /*a940*/  STL [R1+0xbc], R8 ;  /* 0x0000bc0801007387 */ /* 0x0003e20000100800 */
[----:B0-----:R-:W-:-:S03]  /*a950*/  IMAD R0, R16, c[0x0][0x190], RZ ;  /* 0x0000640010007a24 */ /* 0x001fc600078e02ff */
[----:B------:R-:W3:Y:S04]  /*a960*/  LDL.LU R14, [R1+0x3c] ;  /* 0x00003c00010e7983 */ /* 0x000ee80000300800 */
[----:B------:R0:W-:Y:S04]  /*a970*/  STL [R1+0xb8], R0 ;  /* 0x0000b80001007387 */ /* 0x0001e80000100800 */
[----:B-1----:R-:W3:Y:S04]  /*a980*/  LDL.LU R11, [R1+0x34] ;  /* 0x00003400010b7983 */ /* 0x002ee80000300800 */
[----:B------:R-:W3:Y:S04]  /*a990*/  LDL.LU R8, [R1+0x30] ;  /* 0x0000300001087983 */ /* 0x000ee80000300800 */
[----:B------:R-:W3:Y:S04]  /*a9a0*/  LDL.LU R28, [R1+0x2c] ;  /* 0x00002c00011c7983 */ /* 0x000ee80000300800 */
[----:B------:R-:W3:Y:S04]  /*a9b0*/  LDL.LU R16, [R1+0x28] ;  /* 0x0000280001107983 */ /* 0x000ee80000300800 */
[----:B0-----:R-:W3:Y:S01]  /*a9c0*/  LDL.LU R0, [R1+0x1c] ;  /* 0x00001c0001007983 */ /* 0x001ee20000300800 */
[----:B--2---:R-:W-:-:S05]  /*a9d0*/  IMAD R22, R22, c[0x0][0x190], RZ ;  /* 0x0000640016167a24 */ /* 0x004fca00078e02ff */
[----:B------:R0:W-:Y:S01]  /*a9e0*/  STL [R1+0xb4], R22 ;  /* 0x0000b41601007387 */ /* 0x0001e20000100800 */
[----:B----4-:R-:W-:-:S03]  /*a9f0*/  IMAD R21, R21, c[0x0][0x190], RZ ;  /* 0x0000640015157a24 */ /* 0x010fc600078e02ff */
[----:B0-----:R-:W2:Y:S01]  /*aa00*/  LDL.LU R22, [R1+0x1654] ;  /* 0x0016540001167983 */ /* 0x001ea20000300800 */
[----:B------:R-:W-:-:S03]  /*aa10*/  IMAD R19, R19, c[0x0][0x190], RZ ;  /* 0x0000640013137a24 */ /* 0x000fc600078e02ff */
[----:B------:R0:W-:Y:S01]  /*aa20*/  STL [R1+0xb0], R21 ;  /* 0x0000b01501007387 */ /* 0x0001e20000100800 */
[----:B------:R-:W-:Y:S02]  /*aa30*/  IMAD R17, R17, c[0x0][0x190], RZ ;  /* 0x0000640011117a24 */ /* 0x000fe400078e02ff */
[----:B------:R-:W-:Y:S01]  /*aa40*/  IMAD R15, R15, c[0x0][0x190], RZ ;  /* 0x000064000f0f7a24 */ /* 0x000fe200078e02ff */
[----:B0-----:R-:W4:Y:S01]  /*aa50*/  LDL.LU R21, [R1+0x1650] ;  /* 0x0016500001157983 */ /* 0x001f220000300800 */
[----:B------:R-:W-:-:S03]  /*aa60*/  IMAD R13, R13, c[0x0][0x190], RZ ;  /* 0x000064000d0d7a24 */ /* 0x000fc600078e02ff */
[----:B------:R0:W-:Y:S01]  /*aa70*/  STL [R1+0xac], R19 ;  /* 0x0000ac1301007387 */ /* 0x0001e20000100800 */
[----:B------:R-:W-:Y:S02]  /*aa80*/  IMAD R12, R12, c[0x0][0x190], RZ ;  /* 0x000064000c0c7a24 */ /* 0x000fe400078e02ff */
[----:B------:R-:W-:Y:S01]  /*aa90*/  IMAD R10, R10, c[0x0][0x190], RZ ;  /* 0x000064000a0a7a24 */ /* 0x000fe200078e02ff */
[----:B0-----:R-:W2:Y:S04]  /*aaa0*/  LDL.LU R19, [R1+0x164c] ;  /* 0x00164c0001137983 */ /* 0x001ea80000300800 */
[----:B------:R0:W-:Y:S01]  /*aab0*/  STL [R1+0xa4], R17 ;  /* 0x0000a41101007387 */ /* 0x0001e20000100800 */
[----:B------:R-:W-:Y:S02]  /*aac0*/  IMAD R9, R9, c[0x0][0x190], RZ ;  /* 0x0000640009097a24 */ /* 0x000fe400078e02ff */
[----:B------:R-:W-:Y:S01]  /*aad0*/  IMAD R7, R7, c[0x0][0x190], RZ ;  /* 0x0000640007077a24 */ /* 0x000fe200078e02ff */
[----:B0-----:R-:W2:Y:S04]  /*aae0*/  LDL.LU R17, [R1+0x1648] ;  /* 0x0016480001117983 */ /* 0x001ea80000300800 */
[----:B------:R0:W-:Y:S01]  /*aaf0*/  STL [R1+0xa0], R15 ;  /* 0x0000a00f01007387 */ /* 0x0001e20000100800 */
[----:B------:R-:W-:-:S03]  /*ab00*/  IMAD R6, R6, c[0x0][0x190], RZ ;  /* 0x0000640006067a24 */ /* 0x000fc600078e02ff */
        /* <DEDUP_REMOVED lines=26> */
[----:B---3--:R-:W-:-:S03]  /*acb0*/  IMAD R3, R3, c[0x0][0x190], RZ ;  /* 0x0000640003037a24 */ /* 0x008fc600078e02ff */
[----:B0-----:R-:W3:Y:S04]  /*acc0*/  LDL.LU R26, [R1+0x1620] ;  /* 0x00162000011a7983 */ /* 0x001ee80000300800 */
        /* <DEDUP_REMOVED lines=11> */
[----:B0-----:R-:W2:Y:S01]  /*ad80*/  LDL.LU R3, [R1+0x160c] ;  /* 0x00160c0001037983 */ /* 0x001ea20000300800 */
[----:B------:R-:W-:-:S02]  /*ad90*/  IMAD R18, R18, c[0x0][0x190], RZ ;  /* 0x0000640012127a24 */ /* 0x000fc400078e02ff */
[----:B------:R-:W-:Y:S02]  /*ada0*/  IMAD R14, R14, c[0x0][0x190], RZ ;  /* 0x000064000e0e7a24 */ /* 0x000fe400078e02ff */
[----:B------:R-:W-:Y:S02]  /*adb0*/  IMAD R11, R11, c[0x0][0x190], RZ ;  /* 0x000064000b0b7a24 */ /* 0x000fe400078e02ff */
[----:B------:R-:W-:Y:S02]  /*adc0*/  IMAD R8, R8, c[0x0][0x190], RZ ;  /* 0x0000640008087a24 */ /* 0x000fe400078e02ff */
[----:B------:R-:W-:Y:S02]  /*add0*/  IMAD R28, R28, c[0x0][0x190], RZ ;  /* 0x000064001c1c7a24 */ /* 0x000fe400078e02ff */
[----:B------:R-:W-:Y:S02]  /*ade0*/  IMAD R16, R16, c[0x0][0x190], RZ ;  /* 0x0000640010107a24 */ /* 0x000fe400078e02ff */
[----:B--2---:R-:W-:-:S05]  /*adf0*/  IMAD R3, R3, c[0x0][0x190], RZ ;  /* 0x0000640003037a24 */ /* 0x004fca00078e02ff */
[----:B------:R0:W-:Y:S04]  /*ae00*/  STL [R1+0x15d4], R3 ;  /* 0x0015d40301007387 */ /* 0x0001e80000100800 */
[----:B0-----:R-:W2:Y:S04]  /*ae10*/  LDL.LU R3, [R1] ;  /* 0x0000000001037983 */ /* 0x001ea80000300800 */
[----:B------:R0:W-:Y:S04]  /*ae20*/  STL [R1+0x44], R18 ;  /* 0x0000441201007387 */ /* 0x0001e80000100800 */
[----:B0-----:R-:W2:Y:S04]  /*ae30*/  LDL.LU R18, [R1+0x1608] ;  /* 0x0016080001127983 */ /* 0x001ea80000300800 */
[----:B------:R0:W-:Y:S04]  /*ae40*/  STL [R1+0x3c], R14 ;  /* 0x00003c0e01007387 */ /* 0x0001e80000100800 */
[----:B0-----:R-:W2:Y:S04]  /*ae50*/  LDL.LU R14, [R1+0x1604] ;  /* 0x00160400010e7983 */ /* 0x001ea80000300800 */
[----:B------:R0:W-:Y:S04]  /*ae60*/  STL [R1+0x34], R11 ;  /* 0x0000340b01007387 */ /* 0x0001e80000100800 */
[----:B0-----:R-:W3:Y:S04]  /*ae70*/  LDL.LU R11, [R1+0x1600] ;  /* 0x00160000010b7983 */ /* 0x001ee80000300800 */
[----:B------:R0:W-:Y:S04]  /*ae80*/  STL [R1+0x30], R8 ;  /* 0x0000300801007387 */ /* 0x0001e80000100800 */
[----:B0-----:R-:W4:Y:S04]  /*ae90*/  LDL.LU R8, [R1+0x15fc] ;  /* 0x0015fc0001087983 */ /* 0x001f280000300800 */
[----:B------:R0:W-:Y:S04]  /*aea0*/  STL [R1+0x2c], R28 ;  /* 0x00002c1c01007387 */ /* 0x0001e80000100800 */
[----:B0-----:R-:W4:Y:S04]  /*aeb0*/  LDL.LU R28, [R1+0x15f8] ;  /* 0x0015f800011c7983 */ /* 0x001f280000300800 */
[----:B------:R0:W-:Y:S04]  /*aec0*/  STL [R1+0x28], R16 ;  /* 0x0000281001007387 */ /* 0x0001e80000100800 */
[----:B0-----:R-:W4:Y:S01]  /*aed0*/  LDL.LU R16, [R1+0x15f4] ;  /* 0x0015f40001107983 */ /* 0x001f220000300800 */
[----:B------:R-:W-:-:S05]  /*aee0*/  IMAD R0, R0, c[0x0][0x190], RZ ;  /* 0x0000640000007a24 */ /* 0x000fca00078e02ff */
[----:B------:R0:W-:Y:S01]  /*aef0*/  STL [R1+0x1c], R0 ;  /* 0x00001c0001007387 */ /* 0x0001e20000100800 */
[----:B--2---:R-:W-:Y:S02]  /*af00*/  IMAD R14, R14, c[0x0][0x190], RZ ;  /* 0x000064000e0e7a24 */ /* 0x004fe400078e02ff */
[----:B---3--:R-:W-:Y:S02]  /*af10*/  IMAD R11, R11, c[0x0][0x190], RZ ;  /* 0x000064000b0b7a24 */ /* 0x008fe400078e02ff */
[----:B----4-:R-:W-:Y:S02]  /*af20*/  IMAD R8, R8, c[0x0][0x190], RZ ;  /* 0x0000640008087a24 */ /* 0x010fe400078e02ff */
[----:B------:R-:W-:Y:S02]  /*af30*/  IMAD R28, R28, c[0x0][0x190], RZ ;  /* 0x000064001c1c7a24 */ /* 0x000fe400078e02ff */
[----:B0-----:R-:W-:Y:S02]  /*af40*/  IMAD R0, R16, c[0x0][0x190], RZ ;  /* 0x0000640010007a24 */ /* 0x001fe400078e02ff */
[----:B------:R-:W2:Y:S04]  /*af50*/  LDL.LU R16, [R1+0x15f0] ;  /* 0x0015f00001107983 */ /* 0x000ea80000300800 */
[----:B------:R0:W-:Y:S04]  /*af60*/  STL [R1+0x15d8], R28 ;  /* 0x0015d81c01007387 */ /* 0x0001e80000100800 */
[----:B------:R-:W-:Y:S04]  /*af70*/  STL [R1+0x18], R0 ;  /* 0x0000180001007387 */ /* 0x000fe80000100800 */
[----:B0-----:R-:W3:Y:S04]  /*af80*/  LDL.LU R28, [R1+0x4] ;  /* 0x00000400011c7983 */ /* 0x001ee80000300800 */
[----:B------:R0:W-:Y:S04]  /*af90*/  STL [R1+0x15dc], R8 ;  /* 0x0015dc0801007387 */ /* 0x0001e80000100800 */
[----:B0-----:R-:W4:Y:S04]  /*afa0*/  LDL.LU R8, [R1+0xc] ;  /* 0x00000c0001087983 */ /* 0x001f280000300800 */
[----:B------:R0:W-:Y:S04]  /*afb0*/  STL [R1+0x15e0], R11 ;  /* 0x0015e00b01007387 */ /* 0x0001e80000100800 */
[----:B0-----:R-:W3:Y:S04]  /*afc0*/  LDL.LU R11, [R1+0x10] ;  /* 0x00001000010b7983 */ /* 0x001ee80000300800 */
[----:B------:R0:W-:Y:S04]  /*afd0*/  STL [R1+0x15e4], R14 ;  /* 0x0015e40e01007387 */ /* 0x0001e80000100800 */
[----:B0-----:R-:W3:Y:S01]  /*afe0*/  LDL.LU R14, [R1+0x14] ;  /* 0x00001400010e7983 */ /* 0x001ee20000300800 */
[----:B--2---:R-:W-:-:S05]  /*aff0*/  LEA R0, P2, R4, R16, 0x1 ;  /* 0x0000001004007211 */ /* 0x004fca00078408ff */
[----:B------:R3:W-:Y:S02]  /*b000*/  STL [R1+0x157c], R0 ;  /* 0x00157c0001007387 */ /* 0x0007e40000100800 */
[----:B---3--:R-:W-:-:S05]  /*b010*/  LEA R0, P3, R14, R16, 0x1 ;  /* 0x000000100e007211 */ /* 0x008fca00078608ff */
[----:B------:R0:W-:Y:S02]  /*b020*/  STL [R1+0x1564], R0 ;  /* 0x0015640001007387 */ /* 0x0001e40000100800 */
[----:B0-----:R-:W-:-:S05]  /*b030*/  LEA R0, P4, R11, R16, 0x1 ;  /* 0x000000100b007211 */ /* 0x001fca00078808ff */
[----:B------:R4:W-:Y:S02]  /*b040*/  STL [R1+0x1568], R0 ;  /* 0x0015680001007387 */ /* 0x0009e40000100800 */
[----:B----4-:R-:W-:-:S05]  /*b050*/  LEA R0, P5, R8, R16, 0x1 ;  /* 0x0000001008007211 */ /* 0x010fca00078a08ff */
[----:B------:R0:W-:Y:S02]  /*b060*/  STL [R1+0x156c], R0 ;  /* 0x00156c0001007387 */ /* 0x0001e40000100800 */
[----:B0-----:R-:W-:-:S05]  /*b070*/  LEA R0, P6, R28, R16, 0x1 ;  /* 0x000000101c007211 */ /* 0x001fca00078c08ff */
[----:B------:R0:W-:Y:S02]  /*b080*/  STL [R1+0x1570], R0 ;  /* 0x0015700001007387 */ /* 0x0001e40000100800 */
[----:B0-----:R-:W-:-:S05]  /*b090*/  LEA R0, P0, R3, R16, 0x1 ;  /* 0x0000001003007211 */ /* 0x001fca00078008ff */
[----:B------:R0:W-:Y:S02]  /*b0a0*/  STL [R1+0x1574], R0 ;  /* 0x0015740001007387 */ /* 0x0001e40000100800 */
[----:B0-----:R-:W-:-:S05]  /*b0b0*/  LEA R0, P1, R26, R16, 0x1 ;  /* 0x000000101a007211 */ /* 0x001fca00078208ff */
[----:B------:R0:W-:Y:S04]  /*b0c0*/  STL [R1+0x1578], R0 ;  /* 0x0015780001007387 */ /* 0x0001e80000100800 */
[----:B0-----:R-:W2:Y:S02]  /*b0d0*/  LDL.LU R0, [R1+0x15ec] ;  /* 0x0015ec0001007983 */ /* 0x001ea40000300800 */
[----:B--2---:R-:W-:-:S05]  /*b0e0*/  LEA.HI.X.SX32 R4, R4, R0, 0x1, P2 ;  /* 0x0000000004047211 */ /* 0x004fca00010f0eff */
[----:B------:R0:W-:Y:S02]  /*b0f0*/  STL [R1+0x1560], R4 ;  /* 0x0015600401007387 */ /* 0x0001e40000100800 */
[----:B0-----:R-:W-:-:S05]  /*b100*/  LEA R4, P2, R2, R16, 0x1 ;  /* 0x0000001002047211 */ /* 0x001fca00078408ff */
[----:B------:R0:W-:Y:S04]  /*b110*/  STL [R1+0x155c], R4 ;  /* 0x00155c0401007387 */ /* 0x0001e80000100800 */
[----:B0-----:R-:W2:Y:S01]  /*b120*/  LDL.LU R4, [R1+0x15e8] ;  /* 0x0015e80001047983 */ /* 0x001ea20000300800 */
[-C--:B------:R-:W-:Y:S02]  /*b130*/  LEA.HI.X.SX32 R14, R14, R0.reuse, 0x1, P3 ;  /* 0x000000000e0e7211 */ /* 0x080fe400018f0eff */
[----:B------:R-:W-:-:S03]  /*b140*/  LEA.HI.X.SX32 R11, R11, R0, 0x1, P4 ;  /* 0x000000000b0b7211 */ /* 0x000fc600020f0eff */
[----:B------:R2:W-:Y:S01]  /*b150*/  STL [R1+0x1554], R14 ;  /* 0x0015540e01007387 */ /* 0x0005e20000100800 */
[----:B------:R-:W-:Y:S01]  /*b160*/  IMAD R23, R23, c[0x0][0x190], RZ ;  /* 0x0000640017177a24 */ /* 0x000fe200078e02ff */
[----:B--2---:R-:W-:-:S05]  /*b170*/  LEA R14, P3, R4, R16, 0x1 ;  /* 0x00000010040e7211 */ /* 0x004fca00078608ff */
[----:B------:R0:W-:Y:S04]  /*b180*/  STL [R1+0x1558], R14 ;  /* 0x0015580e01007387 */ /* 0x0001e80000100800 */
[----:B------:R1:W-:Y:S01]  /*b190*/  STL [R1+0x154c], R11 ;  /* 0x00154c0b01007387 */ /* 0x0003e20000100800 */
[----:B0-----:R-:W-:Y:S02]  /*b1a0*/  LEA R14, P4, R5, R16, 0x1 ;  /* 0x00000010050e7211 */ /* 0x001fe400078808ff */
[----:B-1----:R-:W-:-:S03]  /*b1b0*/  LEA.HI.X.SX32 R11, R8, R0, 0x1, P5 ;  /* 0x00000000080b7211 */ /* 0x002fc600028f0eff */
[----:B------:R0:W-:Y:S01]  /*b1c0*/  STL [R1+0x1550], R14 ;  /* 0x0015500e01007387 */ /* 0x0001e20000100800 */
[----:B------:R-:W-:-:S03]  /*b1d0*/  LEA R8, P5, R6, R16, 0x1 ;  /* 0x0000001006087211 */ /* 0x000fc600078a08ff */
[----:B------:R1:W-:Y:S01]  /*b1e0*/  STL [R1+0x1544], R11 ;  /* 0x0015440b01007387 */ /* 0x0003e20000100800 */
[----:B0-----:R-:W-:-:S03]  /*b1f0*/  LEA.HI.X.SX32 R14, R28, R0, 0x1, P6 ;  /* 0x000000001c0e7211 */ /* 0x001fc600030f0eff */
[----:B------:R0:W-:Y:S01]  /*b200*/  STL [R1+0x1548], R8 ;  /* 0x0015480801007387 */ /* 0x0001e20000100800 */
[----:B-1----:R-:W-:-:S03]  /*b210*/  LEA R11, P6, R7, R16, 0x1 ;  /* 0x00000010070b7211 */ /* 0x002fc600078c08ff */
[----:B------:R1:W-:Y:S04]  /*b220*/  STL [R1+0x153c], R14 ;  /* 0x00153c0e01007387 */ /* 0x0003e80000100800 */
[----:B------:R2:W-:Y:S01]  /*b230*/  STL [R1+0x1540], R11 ;  /* 0x0015400b01007387 */ /* 0x0005e20000100800 */
[----:B0-----:R-:W-:Y:S02]  /*b240*/  LEA.HI.X.SX32 R8, R3, R0, 0x1, P0 ;  /* 0x0000000003087211 */ /* 0x001fe400000f0eff */
[----:B------:R-:W-:Y:S01]  /*b250*/  LEA R3, P0, R9, R16, 0x1 ;  /* 0x0000001009037211 */ /* 0x000fe200078008ff */
[----:B-1----:R-:W3:Y:S04]  /*b260*/  LDL.LU R14, [R1+0x24] ;  /* 0x00002400010e7983 */ /* 0x002ee80000300800 */
[----:B------:R0:W-:Y:S01]  /*b270*/  STL [R1+0x1534], R8 ;  /* 0x0015340801007387 */ /* 0x0001e20000100800 */
[----:B--2---:R-:W-:-:S03]  /*b280*/  LEA.HI.X.SX32 R11, R26, R0, 0x1, P1 ;  /* 0x000000001a0b7211 */ /* 0x004fc600008f0eff */
[----:B------:R1:W-:Y:S04]  /*b290*/  STL [R1+0x1538], R3 ;  /* 0x0015380301007387 */ /* 0x0003e80000100800 */
[----:B------:R-:W-:Y:S01]  /*b2a0*/  STL [R1+0x152c], R11 ;  /* 0x00152c0b01007387 */ /* 0x000fe20000100800 */
[----:B0-----:R-:W-:Y:S02]  /*b2b0*/  LEA.HI.X.SX32 R8, R2, R0, 0x1, P2 ;  /* 0x0000000002087211 */ /* 0x001fe400010f0eff */
[-C--:B-1----:R-:W-:Y:S02]  /*b2c0*/  LEA R3, P1, R10, R16.reuse, 0x1 ;  /* 0x000000100a037211 */ /* 0x082fe400078208ff */
[----:B------:R-:W-:-:S03]  /*b2d0*/  LEA R2, P2, R12, R16, 0x1 ;  /* 0x000000100c027211 */ /* 0x000fc600078408ff */
[----:B------:R0:W-:Y:S04]  /*b2e0*/  STL [R1+0x1530], R3 ;  /* 0x0015300301007387 */ /* 0x0001e80000100800 */
[----:B------:R-:W-:Y:S01]  /*b2f0*/  STL [R1+0x1524], R8 ;  /* 0x0015240801007387 */ /* 0x000fe20000100800 */
[----:B0-----:R-:W-:-:S03]  /*b300*/  LEA.HI.X.SX32 R3, R4, R0, 0x1, P3 ;  /* 0x0000000004037211 */ /* 0x001fc600018f0eff */
[----:B------:R-:W2:Y:S04]  /*b310*/  LDL.LU R4, [R1+0x40] ;  /* 0x0000400001047983 */ /* 0x000ea80000300800 */
[----:B------:R-:W-:Y:S04]  /*b320*/  STL [R1+0x1528], R2 ;  /* 0x0015280201007387 */ /* 0x000fe80000100800 */
[----:B------:R0:W-:Y:S02]  /*b330*/  STL [R1+0x151c], R3 ;  /* 0x00151c0301007387 */ /* 0x0001e40000100800 */
[----:B0-----:R-:W-:-:S02]  /*b340*/  LEA.HI.X.SX32 R3, R5, R0, 0x1, P4 ;  /* 0x0000000005037211 */ /* 0x001fc400020f0eff */
[----:B------:R-:W4:Y:S01]  /*b350*/  LDL.LU R5, [R1+0x38] ;  /* 0x0000380001057983 */ /* 0x000f220000300800 */
[----:B------:R-:W-:-:S05]  /*b360*/  LEA R2, P3, R13, R16, 0x1 ;  /* 0x000000100d027211 */ /* 0x000fca00078608ff */
[----:B------:R0:W-:Y:S01]  /*b370*/  STL [R1+0x1520], R2 ;  /* 0x0015200201007387 */ /* 0x0001e20000100800 */
[----:B------:R-:W-:-:S03]  /*b380*/  LEA.HI.X.SX32 R6, R6, R0, 0x1, P5 ;  /* 0x0000000006067211 */ /* 0x000fc600028f0eff */
[----:B0-----:R-:W2:Y:S04]  /*b390*/  LDL.LU R2, [R1+0x48] ;  /* 0x0000480001027983 */ /* 0x001ea80000300800 */
[----:B------:R0:W-:Y:S01]  /*b3a0*/  STL [R1+0x1514], R3 ;  /* 0x0015140301007387 */ /* 0x0001e20000100800 */
[----:B------:R-:W-:-:S03]  /*b3b0*/  LEA.HI.X.SX32 R7, R7, R0, 0x1, P6 ;  /* 0x0000000007077211 */ /* 0x000fc600030f0eff */
[----:B------:R-:W2:Y:S01]  /*b3c0*/  LDL.LU R26, [R1+0x50] ;  /* 0x00005000011a7983 */ /* 0x000ea20000300800 */
[----:B0-----:R-:W-:-:S05]  /*b3d0*/  LEA R3, P4, R15, R16, 0x1 ;  /* 0x000000100f037211 */ /* 0x001fca00078808ff */
[----:B------:R0:W-:Y:S04]  /*b3e0*/  STL [R1+0x1518], R3 ;  /* 0x0015180301007387 */ /* 0x0001e80000100800 */
[----:B------:R1:W-:Y:S01]  /*b3f0*/  STL [R1+0x150c], R6 ;  /* 0x00150c0601007387 */ /* 0x0003e20000100800 */
[-C--:B0-----:R-:W-:Y:S02]  /*b400*/  LEA R3, P5, R17, R16.reuse, 0x1 ;  /* 0x0000001011037211 */ /* 0x081fe400078a08ff */
[----:B-1----:R-:W-:-:S03]  /*b410*/  LEA R6, P6, R19, R16, 0x1 ;  /* 0x0000001013067211 */ /* 0x002fc600078c08ff */
[----:B------:R0:W-:Y:S04]  /*b420*/  STL [R1+0x1510], R3 ;  /* 0x0015100301007387 */ /* 0x0001e80000100800 */
[----:B------:R-:W-:Y:S04]  /*b430*/  STL [R1+0x1504], R7 ;  /* 0x0015040701007387 */ /* 0x000fe80000100800 */
[----:B------:R-:W2:Y:S01]  /*b440*/  LDL.LU R11, [R1+0x60] ;  /* 0x00006000010b7983 */ /* 0x000ea20000300800 */
[----:B0-----:R-:W-:-:S03]  /*b450*/  LEA.HI.X.SX32 R3, R9, R0, 0x1, P0 ;  /* 0x0000000009037211 */ /* 0x001fc600000f0eff */
[----:B------:R0:W-:Y:S04]  /*b460*/  STL [R1+0x1508], R6 ;  /* 0x0015080601007387 */ /* 0x0001e80000100800 */
[----:B------:R1:W-:Y:S04]  /*b470*/  STL [R1+0x14fc], R3 ;  /* 0x0014fc0301007387 */ /* 0x0003e80000100800 */
[----:B------:R-:W2:Y:S01]  /*b480*/  LDL.LU R8, [R1+0x78] ;  /* 0x0000780001087983 */ /* 0x000ea20000300800 */
[----:B0-----:R-:W-:Y:S02]  /*b490*/  LEA R6, P0, R21, R16, 0x1 ;  /* 0x0000001015067211 */ /* 0x001fe400078008ff */
[----:B-1----:R-:W-:-:S03]  /*b4a0*/  LEA.HI.X.SX32 R3, R10, R0, 0x1, P1 ;  /* 0x000000000a037211 */ /* 0x002fc600008f0eff */
[----:B------:R0:W-:Y:S04]  /*b4b0*/  STL [R1+0x1500], R6 ;  /* 0x0015000601007387 */ /* 0x0001e80000100800 */
[----:B------:R1:W-:Y:S04]  /*b4c0*/  STL [R1+0x14f4], R3 ;  /* 0x0014f40301007387 */ /* 0x0003e80000100800 */
[----:B------:R-:W2:Y:S01]  /*b4d0*/  LDL.LU R28, [R1+0x98] ;  /* 0x00009800011c7983 */ /* 0x000ea20000300800 */
[----:B0-----:R-:W-:Y:S02]  /*b4e0*/  LEA R6, P1, R22, R16, 0x1 ;  /* 0x0000001016067211 */ /* 0x001fe400078208ff */
[----:B-1----:R-:W-:-:S03]  /*b4f0*/  LEA.HI.X.SX32 R3, R12, R0, 0x1, P2 ;  /* 0x000000000c037211 */ /* 0x002fc600010f0eff */
[----:B------:R0:W-:Y:S01]  /*b500*/  STL [R1+0x14f8], R6 ;  /* 0x0014f80601007387 */ /* 0x0001e20000100800 */
[----:B------:R-:W-:-:S03]  /*b510*/  LEA R7, P2, R23, R16, 0x1 ;  /* 0x0000001017077211 */ /* 0x000fc600078408ff */
[----:B------:R1:W-:Y:S01]  /*b520*/  STL [R1+0x14ec], R3 ;  /* 0x0014ec0301007387 */ /* 0x0003e20000100800 */
[----:B0-----:R-:W-:-:S03]  /*b530*/  LEA.HI.X.SX32 R6, R13, R0, 0x1, P3 ;  /* 0x000000000d067211 */ /* 0x001fc600018f0eff */
[----:B-1----:R-:W2:Y:S04]  /*b540*/  LDL.LU R3, [R1+0xa8] ;  /* 0x0000a80001037983 */ /* 0x002ea80000300800 */
[----:B------:R0:W-:Y:S04]  /*b550*/  STL [R1+0x14f0], R7 ;  /* 0x0014f00701007387 */ /* 0x0001e80000100800 */
[----:B------:R1:W-:Y:S01]  /*b560*/  STL [R1+0x14e4], R6 ;  /* 0x0014e40601007387 */ /* 0x0003e20000100800 */
[----:B0-----:R-:W-:Y:S02]  /*b570*/  LEA R7, P3, R25, R16, 0x1 ;  /* 0x0000001019077211 */ /* 0x001fe400078608ff */
[----:B-1----:R-:W-:-:S02]  /*b580*/  LEA.HI.X.SX32 R6, R15, R0, 0x1, P4 ;  /* 0x000000000f067211 */ /* 0x002fc400020f0eff */
[----:B------:R-:W2:Y:S04]  /*b590*/  LDL.LU R15, [R1+0xc8] ;  /* 0x0000c800010f7983 */ /* 0x000ea80000300800 */
[----:B------:R-:W-:Y:S04]  /*b5a0*/  STL [R1+0x14e8], R7 ;  /* 0x0014e80701007387 */ /* 0x000fe80000100800 */
[----:B------:R0:W-:Y:S02]  /*b5b0*/  STL [R1+0x14dc], R6 ;  /* 0x0014dc0601007387 */ /* 0x0001e40000100800 */
[----:B0-----:R-:W-:-:S02]  /*b5c0*/  LEA.HI.X.SX32 R6, R17, R0, 0x1, P5 ;  /* 0x0000000011067211 */ /* 0x001fc400028f0eff */
[----:B------:R-:W2:Y:S01]  /*b5d0*/  LDL.LU R17, [R1+0x58] ;  /* 0x0000580001117983 */ /* 0x000ea20000300800 */
[----:B---3--:R-:W-:-:S05]  /*b5e0*/  LEA R7, P4, R14, R16, 0x1 ;  /* 0x000000100e077211 */ /* 0x008fca00078808ff */
[----:B------:R-:W-:Y:S04]  /*b5f0*/  STL [R1+0x14e0], R7 ;  /* 0x0014e00701007387 */ /* 0x000fe80000100800 */
[----:B------:R-:W3:Y:S04]  /*b600*/  LDL.LU R13, [R1+0xe0] ;  /* 0x0000e000010d7983 */ /* 0x000ee80000300800 */
[----:B------:R0:W-:Y:S04]  /*b610*/  STL [R1+0x14d4], R6 ;  /* 0x0014d40601007387 */ /* 0x0001e80000100800 */
[----:B------:R-:W3:Y:S01]  /*b620*/  LDL.LU R12, [R1+0xe8] ;  /* 0x0000e800010c7983 */ /* 0x000ee20000300800 */
[----:B0-----:R-:W-:-:S02]  /*b630*/  LEA.HI.X.SX32 R6, R19, R0, 0x1, P6 ;  /* 0x0000000013067211 */ /* 0x001fc400030f0eff */
[----:B----4-:R-:W-:-:S05]  /*b640*/  LEA R7, P5, R5, R16, 0x1 ;  /* 0x0000001005077211 */ /* 0x010fca00078a08ff */
[----:B------:R2:W-:Y:S04]  /*b650*/  STL [R1+0x14d8], R7 ;  /* 0x0014d80701007387 */ /* 0x0005e80000100800 */
[----:B------:R0:W-:Y:S04]  /*b660*/  STL [R1+0x14cc], R6 ;  /* 0x0014cc0601007387 */ /* 0x0001e80000100800 */
[----:B------:R-:W4:Y:S01]  /*b670*/  LDL.LU R10, [R1+0xf0] ;  /* 0x0000f000010a7983 */ /* 0x000f220000300800 */
[----:B--2---:R-:W-:Y:S02]  /*b680*/  LEA R7, P6, R4, R16, 0x1 ;  /* 0x0000001004077211 */ /* 0x004fe400078c08ff */
[----:B0-----:R-:W-:-:S03]  /*b690*/  LEA.HI.X.SX32 R6, R21, R0, 0x1, P0 ;  /* 0x0000000015067211 */ /* 0x001fc600000f0eff */
[----:B------:R0:W-:Y:S04]  /*b6a0*/  STL [R1+0x14d0], R7 ;  /* 0x0014d00701007387 */ /* 0x0001e80000100800 */
[----:B------:R1:W-:Y:S04]  /*b6b0*/  STL [R1+0x14c4], R6 ;  /* 0x0014c40601007387 */ /* 0x0003e80000100800 */
[----:B------:R-:W4:Y:S01]  /*b6c0*/  LDL.LU R9, [R1+0x124] ;  /* 0x0001240001097983 */ /* 0x000f220000300800 */
[----:B0-----:R-:W-:Y:S02]  /*b6d0*/  LEA R7, P0, R2, R16, 0x1 ;  /* 0x0000001002077211 */ /* 0x001fe400078008ff */
[----:B-1----:R-:W-:-:S02]  /*b6e0*/  LEA.HI.X.SX32 R6, R22, R0, 0x1, P1 ;  /* 0x0000000016067211 */ /* 0x002fc400008f0eff */
[----:B------:R-:W-:Y:S01]  /*b6f0*/  LEA R19, P1, R26, R16, 0x1 ;  /* 0x000000101a137211 */ /* 0x000fe200078208ff */
[----:B------:R0:W-:Y:S04]  /*b700*/  STL [R1+0x14c8], R7 ;  /* 0x0014c80701007387 */ /* 0x0001e80000100800 */
[----:B------:R1:W-:Y:S01]  /*b710*/  STL [R1+0x14bc], R6 ;  /* 0x0014bc0601007387 */ /* 0x0003e20000100800 */
[----:B------:R-:W-:-:S03]  /*b720*/  LEA.HI.X.SX32 R21, R25, R0, 0x1, P3 ;  /* 0x0000000019157211 */ /* 0x000fc600018f0eff */
[----:B0-----:R-:W4:Y:S01]  /*b730*/  LDL.LU R7, [R1+0x198] ;  /* 0x0001980001077983 */ /* 0x001f220000300800 */
[----:B-1----:R-:W-:-:S03]  /*b740*/  LEA.HI.X.SX32 R6, R23, R0, 0x1, P2 ;  /* 0x0000000017067211 */ /* 0x002fc600010f0eff */
[----:B------:R-:W-:Y:S04]  /*b750*/  STL [R1+0x14c0], R19 ;  /* 0x0014c01301007387 */ /* 0x000fe80000100800 */
[----:B------:R0:W-:Y:S04]  /*b760*/  STL [R1+0x14b4], R6 ;  /* 0x0014b40601007387 */ /* 0x0001e80000100800 */
[----:B0-----:R-:W4:Y:S01]  /*b770*/  LDL.LU R6, [R1+0x194] ;  /* 0x0001940001067983 */ /* 0x001f220000300800 */
[----:B------:R-:W-:-:S05]  /*b780*/  LEA R19, P2, R17, R16, 0x1 ;  /* 0x0000001011137211 */ /* 0x000fca00078408ff */
[----:B------:R0:W-:Y:S04]  /*b790*/  STL [R1+0x14b8], R19 ;  /* 0x0014b81301007387 */ /* 0x0001e80000100800 */
[----:B------:R1:W-:Y:S01]  /*b7a0*/  STL [R1+0x11a0], R21 ;  /* 0x0011a01501007387 */ /* 0x0003e20000100800 */
[----:B0-----:R-:W-:Y:S02]  /*b7b0*/  LEA R19, P3, R11, R16, 0x1 ;  /* 0x000000100b137211 */ /* 0x001fe400078608ff */
[----:B-1----:R-:W-:Y:S02]  /*b7c0*/  LEA.HI.X.SX32 R21, R14, R0, 0x1, P4 ;  /* 0x000000000e157211 */ /* 0x002fe400020f0eff */
[----:B------:R-:W2:Y:S04]  /*b7d0*/  LDL.LU R14, [R1+0x15e4] ;  /* 0x0015e400010e7983 */ /* 0x000ea80000300800 */
[----:B------:R0:W-:Y:S01]  /*b7e0*/  STL [R1+0x11c0], R19 ;  /* 0x0011c01301007387 */ /* 0x0001e20000100800 */
[----:B------:R-:W-:-:S03]  /*b7f0*/  LEA R22, P4, R8, R16, 0x1 ;  /* 0x0000001008167211 */ /* 0x000fc600078808ff */
[----:B0-----:R-:W2:Y:S04]  /*b800*/  LDL.LU R19, [R1+0x190] ;  /* 0x0001900001137983 */ /* 0x001ea80000300800 */
[----:B------:R0:W-:Y:S02]  /*b810*/  STL [R1+0x11a4], R21 ;  /* 0x0011a41501007387 */ /* 0x0001e40000100800 */
[----:B0-----:R-:W-:Y:S02]  /*b820*/  LEA.HI.X.SX32 R21, R5, R0, 0x1, P5 ;  /* 0x0000000005157211 */ /* 0x001fe400028f0eff */
[----:B------:R-:W2:Y:S04]  /*b830*/  LDL.LU R5, [R1+0x18c] ;  /* 0x00018c0001057983 */ /* 0x000ea80000300800 */
[----:B------:R0:W-:Y:S04]  /*b840*/  STL [R1+0x11c8], R22 ;  /* 0x0011c81601007387 */ /* 0x0001e80000100800 */
[----:B------:R1:W-:Y:S01]  /*b850*/  STL [R1+0x11a8], R21 ;  /* 0x0011a81501007387 */ /* 0x0003e20000100800 */
[----:B0-----:R-:W-:-:S02]  /*b860*/  LEA R22, P5, R28, R16, 0x1 ;  /* 0x000000101c167211 */ /* 0x001fc400078a08ff */
[----:B-1----:R-:W-:Y:S02]  /*b870*/  LEA.HI.X.SX32 R21, R4, R0, 0x1, P6 ;  /* 0x0000000004157211 */ /* 0x002fe400030f0eff */
        /* <DEDUP_REMOVED lines=13> */
[----:B---3--:R-:W-:-:S02]  /*b950*/  LEA R22, P1, R13, R16, 0x1 ;  /* 0x000000100d167211 */ /* 0x008fc400078208ff */
[----:B0-----:R-:W-:Y:S02]  /*b960*/  LEA.HI.X.SX32 R21, R17, R0, 0x1, P2 ;  /* 0x0000000011157211 */ /* 0x001fe400010f0eff */
[----:B------:R-:W3:Y:S04]  /*b970*/  LDL.LU R17, [R1+0x17c] ;  /* 0x00017c0001117983 */ /* 0x000ee80000300800 */
[----:B------:R0:W-:Y:S04]  /*b980*/  STL [R1+0x11e8], R22 ;  /* 0x0011e81601007387 */ /* 0x0001e80000100800 */
[----:B------:R1:W-:Y:S01]  /*b990*/  STL [R1+0x11b8], R21 ;  /* 0x0011b81501007387 */ /* 0x0003e20000100800 */
[----:B0-----:R-:W-:-:S02]  /*b9a0*/  LEA R22, P2, R12, R16, 0x1 ;  /* 0x000000100c167211 */ /* 0x001fc400078408ff */
[-C--:B-1----:R-:W-:Y:S02]  /*b9b0*/  LEA.HI.X.SX32 R21, R11, R0.reuse, 0x1, P3 ;  /* 0x000000000b157211 */ /* 0x082fe400018f0eff */
[----:B------:R-:W3:Y:S04]  /*b9c0*/  LDL.LU R11, [R1+0x178] ;  /* 0x00017800010b7983 */ /* 0x000ee80000300800 */
[----:B------:R-:W-:Y:S04]  /*b9d0*/  STL [R1+0x11f0], R22 ;  /* 0x0011f01601007387 */ /* 0x000fe80000100800 */
[----:B------:R0:W-:Y:S02]  /*b9e0*/  STL [R1+0x11bc], R21 ;  /* 0x0011bc1501007387 */ /* 0x0001e40000100800 */
[----:B0-----:R-:W-:-:S02]  /*b9f0*/  LEA.HI.X.SX32 R21, R8, R0, 0x1, P4 ;  /* 0x0000000008157211 */ /* 0x001fc400020f0eff */
[----:B------:R-:W3:Y:S01]  /*ba00*/  LDL.LU R8, [R1+0x174] ;  /* 0x0001740001087983 */ /* 0x000ee20000300800 */
[----:B----4-:R-:W-:-:S05]  /*ba10*/  LEA R22, P3, R10, R16, 0x1 ;  /* 0x000000100a167211 */ /* 0x010fca00078608ff */
[----:B------:R0:W-:Y:S04]  /*ba20*/  STL [R1+0x11f8], R22 ;  /* 0x0011f81601007387 */ /* 0x0001e80000100800 */
[----:B------:R1:W-:Y:S01]  /*ba30*/  STL [R1+0x11c4], R21 ;  /* 0x0011c41501007387 */ /* 0x0003e20000100800 */
[----:B0-----:R-:W-:Y:S02]  /*ba40*/  LEA R22, P4, R9, R16, 0x1 ;  /* 0x0000001009167211 */ /* 0x001fe400078808ff */
[-C--:B-1----:R-:W-:Y:S02]  /*ba50*/  LEA.HI.X.SX32 R21, R28, R0.reuse, 0x1, P5 ;  /* 0x000000001c157211 */ /* 0x082fe400028f0eff */
[----:B------:R-:W4:Y:S04]  /*ba60*/  LDL.LU R28, [R1+0x170] ;  /* 0x00017000011c7983 */ /* 0x000f280000300800 */
[----:B------:R-:W-:Y:S04]  /*ba70*/  STL [R1+0x1200], R22 ;  /* 0x0012001601007387 */ /* 0x000fe80000100800 */
[----:B------:R0:W-:Y:S02]  /*ba80*/  STL [R1+0x11cc], R21 ;  /* 0x0011cc1501007387 */ /* 0x0001e40000100800 */
[----:B0-----:R-:W-:-:S02]  /*ba90*/  LEA.HI.X.SX32 R21, R3, R0, 0x1, P6 ;  /* 0x0000000003157211 */ /* 0x001fc400030f0eff */
[----:B------:R-:W4:Y:S01]  /*baa0*/  LDL.LU R3, [R1+0x16c] ;  /* 0x00016c0001037983 */ /* 0x000f220000300800 */
[----:B------:R-:W-:-:S05]  /*bab0*/  LEA R22, P5, R7, R16, 0x1 ;  /* 0x0000001007167211 */ /* 0x000fca00078a08ff */
        /* <DEDUP_REMOVED lines=9> */
[----:B--2---:R-:W-:-:S05]  /*bb50*/  LEA R22, P0, R19, R16, 0x1 ;  /* 0x0000001013167211 */ /* 0x004fca00078008ff */
[----:B------:R0:W-:Y:S04]  /*bb60*/  STL [R1+0x1218], R22 ;  /* 0x0012181601007387 */ /* 0x0001e80000100800 */
[----:B------:R1:W-:Y:S01]  /*bb70*/  STL [R1+0x11e4], R21 ;  /* 0x0011e41501007387 */ /* 0x0003e20000100800 */
[----:B0-----:R-:W-:Y:S02]  /*bb80*/  LEA R22, P1, R5, R16, 0x1 ;  /* 0x0000001005167211 */ /* 0x001fe400078208ff */
        /* <DEDUP_REMOVED lines=20> */
[-C--:B0-----:R-:W-:Y:S02]  /*bcd0*/  LEA.HI.X.SX32 R21, R6, R0.reuse, 0x1, P6 ;  /* 0x0000000006157211 */ /* 0x081fe400030f0eff */
[----:B------:R-:W3:Y:S04]  /*bce0*/  LDL.LU R6, [R1+0x150] ;  /* 0x0001500001067983 */ /* 0x000ee80000300800 */
[----:B------:R0:W-:Y:S04]  /*bcf0*/  STL [R1+0x1240], R22 ;  /* 0x0012401601007387 */ /* 0x0001e80000100800 */
[----:B------:R1:W-:Y:S01]  /*bd00*/  STL [R1+0x120c], R21 ;  /* 0x00120c1501007387 */ /* 0x0003e20000100800 */
[----:B------:R-:W-:-:S02]  /*bd10*/  LEA.HI.X.SX32 R19, R19, R0, 0x1, P0 ;  /* 0x0000000013137211 */ /* 0x000fc400000f0eff */
[-C--:B0-----:R-:W-:Y:S01]  /*bd20*/  LEA R22, P6, R11, R16.reuse, 0x1 ;  /* 0x000000100b167211 */ /* 0x081fe200078c08ff */
[----:B-1----:R-:W3:Y:S04]  /*bd30*/  LDL.LU R21, [R1+0x14c] ;  /* 0x00014c0001157983 */ /* 0x002ee80000300800 */
        /* <DEDUP_REMOVED lines=19> */
[----:B------:R-:W-:Y:S02]  /*be70*/  LEA R22, P3, R15, R16, 0x1 ;  /* 0x000000100f167211 */ /* 0x000fe400078608ff */
[----:B------:R-:W-:-:S03]  /*be80*/  LEA.HI.X.SX32 R17, R17, R0, 0x1, P5 ;  /* 0x0000000011117211 */ /* 0x000fc600028f0eff */
[----:B------:R0:W-:Y:S04]  /*be90*/  STL [R1+0x1268], R22 ;  /* 0x0012681601007387 */ /* 0x0001e80000100800 */
[----:B------:R1:W-:Y:S01]  /*bea0*/  STL [R1+0x1234], R19 ;  /* 0x0012341301007387 */ /* 0x0003e20000100800 */
[----:B0-----:R-:W-:-:S03]  /*beb0*/  LEA R22, P4, R13, R16, 0x1 ;  /* 0x000000100d167211 */ /* 0x001fc600078808ff */
[----:B-1----:R-:W4:Y:S04]  /*bec0*/  LDL.LU R19, [R1+0x138] ;  /* 0x0001380001137983 */ /* 0x002f280000300800 */
[----:B------:R-:W-:Y:S04]  /*bed0*/  STL [R1+0x1270], R22 ;  /* 0x0012701601007387 */ /* 0x000fe80000100800 */
[----:B------:R0:W-:Y:S02]  /*bee0*/  STL [R1+0x123c], R17 ;  /* 0x00123c1101007387 */ /* 0x0001e40000100800 */
[----:B0-----:R-:W-:-:S02]  /*bef0*/  LEA.HI.X.SX32 R17, R11, R0, 0x1, P6 ;  /* 0x000000000b117211 */ /* 0x001fc400030f0eff */
[----:B------:R-:W4:Y:S01]  /*bf00*/  LDL.LU R11, [R1+0x134] ;  /* 0x00013400010b7983 */ /* 0x000f220000300800 */
[-C--:B------:R-:W-:Y:S02]  /*bf10*/  LEA.HI.X.SX32 R15, R15, R0.reuse, 0x1, P3 ;  /* 0x000000000f0f7211 */ /* 0x080fe400018f0eff */
[----:B------:R-:W-:Y:S02]  /*bf20*/  LEA.HI.X.SX32 R13, R13, R0, 0x1, P4 ;  /* 0x000000000d0d7211 */ /* 0x000fe400020f0eff */
[----:B--2---:R-:W-:-:S05]  /*bf30*/  LEA R22, P5, R12, R16, 0x1 ;  /* 0x000000100c167211 */ /* 0x004fca00078a08ff */
[----:B------:R-:W-:Y:S04]  /*bf40*/  STL [R1+0x1278], R22 ;  /* 0x0012781601007387 */ /* 0x000fe80000100800 */
[----:B------:R0:W-:Y:S02]  /*bf50*/  STL [R1+0x1244], R17 ;  /* 0x0012441101007387 */ /* 0x0001e40000100800 */
[----:B0-----:R-:W-:Y:S02]  /*bf60*/  LEA.HI.X.SX32 R17, R8, R0, 0x1, P0 ;  /* 0x0000000008117211 */ /* 0x001fe400000f0eff */
[-C--:B------:R-:W-:Y:S01]  /*bf70*/  LEA R22, P6, R10, R16.reuse, 0x1 ;  /* 0x000000100a167211 */ /* 0x080fe200078c08ff */
        /* <DEDUP_REMOVED lines=13> */
[----:B---3--:R-:W-:-:S03]  /*c050*/  LEA R22, P2, R6, R16, 0x1 ;  /* 0x0000001006167211 */ /* 0x008fc600078408ff */
[----:B0-----:R-:W3:Y:S04]  /*c060*/  LDL.LU R17, [R1+0x120] ;  /* 0x0001200001117983 */ /* 0x001ee80000300800 */
[----:B------:R0:W-:Y:S04]  /*c070*/  STL [R1+0x1298], R22 ;  /* 0x0012981601007387 */ /* 0x0001e80000100800 */
[----:B------:R1:W-:Y:S01]  /*c080*/  STL [R1+0x1264], R15 ;  /* 0x0012640f01007387 */ /* 0x0003e20000100800 */
[----:B0-----:R-:W-:-:S03]  /*c090*/  LEA R22, P3, R21, R16, 0x1 ;  /* 0x0000001015167211 */ /* 0x001fc600078608ff */
[----:B-1----:R-:W3:Y:S04]  /*c0a0*/  LDL.LU R15, [R1+0x11c] ;  /* 0x00011c00010f7983 */ /* 0x002ee80000300800 */
[----:B------:R-:W-:Y:S04]  /*c0b0*/  STL [R1+0x12a0], R22 ;  /* 0x0012a01601007387 */ /* 0x000fe80000100800 */
[----:B------:R0:W-:Y:S01]  /*c0c0*/  STL [R1+0x126c], R13 ;  /* 0x00126c0d01007387 */ /* 0x0001e20000100800 */
[----:B------:R-:W-:-:S03]  /*c0d0*/  LEA.HI.X.SX32 R12, R12, R0, 0x1, P5 ;  /* 0x000000000c0c7211 */ /* 0x000fc600028f0eff */
[----:B0-----:R-:W3:Y:S01]  /*c0e0*/  LDL.LU R13, [R1+0x118] ;  /* 0x00011800010d7983 */ /* 0x001ee20000300800 */
[----:B------:R-:W-:Y:S02]  /*c0f0*/  LEA R22, P4, R5, R16, 0x1 ;  /* 0x0000001005167211 */ /* 0x000fe400078808ff */
[----:B------:R-:W-:-:S03]  /*c100*/  LEA.HI.X.SX32 R10, R10, R0, 0x1, P6 ;  /* 0x000000000a0a7211 */ /* 0x000fc600030f0eff */
[----:B------:R-:W-:Y:S04]  /*c110*/  STL [R1+0x12a8], R22 ;  /* 0x0012a81601007387 */ /* 0x000fe80000100800 */
[----:B------:R0:W-:Y:S01]  /*c120*/  STL [R1+0x1274], R12 ;  /* 0x0012740c01007387 */ /* 0x0001e20000100800 */
[----:B------:R-:W-:-:S03]  /*c130*/  LEA.HI.X.SX32 R9, R9, R0, 0x1, P0 ;  /* 0x0000000009097211 */ /* 0x000fc600000f0eff */
[----:B0-----:R-:W3:Y:S01]  /*c140*/  LDL.LU R12, [R1+0x114] ;  /* 0x00011400010c7983 */ /* 0x001ee20000300800 */
[----:B------:R-:W-:-:S05]  /*c150*/  LEA R22, P5, R4, R16, 0x1 ;  /* 0x0000001004167211 */ /* 0x000fca00078a08ff */
[----:B------:R-:W-:Y:S04]  /*c160*/  STL [R1+0x12b0], R22 ;  /* 0x0012b01601007387 */ /* 0x000fe80000100800 */
[----:B------:R0:W-:Y:S04]  /*c170*/  STL [R1+0x127c], R10 ;  /* 0x00127c0a01007387 */ /* 0x0001e80000100800 */
[----:B0-----:R-:W3:Y:S01]  /*c180*/  LDL.LU R10, [R1+0x110] ;  /* 0x00011000010a7983 */ /* 0x001ee20000300800 */
[----:B----4-:R-:W-:-:S05]  /*c190*/  LEA R22, P6, R2, R16, 0x1 ;  /* 0x0000001002167211 */ /* 0x010fca00078c08ff */
[----:B------:R-:W-:Y:S04]  /*c1a0*/  STL [R1+0x12b8], R22 ;  /* 0x0012b81601007387 */ /* 0x000fe80000100800 */
[----:B------:R0:W-:Y:S01]  /*c1b0*/  STL [R1+0x1284], R9 ;  /* 0x0012840901007387 */ /* 0x0001e20000100800 */
[----:B------:R-:W-:-:S03]  /*c1c0*/  LEA.HI.X.SX32 R23, R7, R0, 0x1, P1 ;  /* 0x0000000007177211 */ /* 0x000fc600008f0eff */
[----:B0-----:R-:W4:Y:S01]  /*c1d0*/  LDL.LU R9, [R1+0x10c] ;  /* 0x00010c0001097983 */ /* 0x001f220000300800 */
[----:B------:R-:W-:-:S05]  /*c1e0*/  LEA R22, P0, R26, R16, 0x1 ;  /* 0x000000101a167211 */ /* 0x000fca00078008ff */
[----:B------:R0:W-:Y:S04]  /*c1f0*/  STL [R1+0x12c0], R22 ;  /* 0x0012c01601007387 */ /* 0x0001e80000100800 */
[----:B------:R-:W4:Y:S04]  /*c200*/  LDL.LU R7, [R1+0x108] ;  /* 0x0001080001077983 */ /* 0x000f280000300800 */
[----:B------:R1:W-:Y:S01]  /*c210*/  STL [R1+0x128c], R23 ;  /* 0x00128c1701007387 */ /* 0x0003e20000100800 */
[----:B0-----:R-:W-:Y:S02]  /*c220*/  LEA R22, P1, R19, R16, 0x1 ;  /* 0x0000001013167211 */ /* 0x001fe400078208ff */
[----:B-1----:R-:W-:-:S03]  /*c230*/  LEA.HI.X.SX32 R23, R6, R0, 0x1, P2 ;  /* 0x0000000006177211 */ /* 0x002fc600010f0eff */
[----:B------:R0:W-:Y:S04]  /*c240*/  STL [R1+0x12c8], R22 ;  /* 0x0012c81601007387 */ /* 0x0001e80000100800 */
[----:B------:R-:W4:Y:S04]  /*c250*/  LDL.LU R6, [R1+0x104] ;  /* 0x0001040001067983 */ /* 0x000f280000300800 */
[----:B------:R1:W-:Y:S01]  /*c260*/  STL [R1+0x1294], R23 ;  /* 0x0012941701007387 */ /* 0x0003e20000100800 */
[----:B0-----:R-:W-:Y:S02]  /*c270*/  LEA R22, P2, R11, R16, 0x1 ;  /* 0x000000100b167211 */ /* 0x001fe400078408ff */
[----:B-1----:R-:W-:-:S03]  /*c280*/  LEA.HI.X.SX32 R23, R21, R0, 0x1, P3 ;  /* 0x0000000015177211 */ /* 0x002fc600018f0eff */
[----:B------:R2:W-:Y:S01]  /*c290*/  STL [R1+0x12d0], R22 ;  /* 0x0012d01601007387 */ /* 0x0005e20000100800 */
[----:B------:R-:W-:-:S03]  /*c2a0*/  LEA.HI.X.SX32 R21, R5, R0, 0x1, P4 ;  /* 0x0000000005157211 */ /* 0x000fc600020f0eff */
[----:B------:R-:W-:Y:S04]  /*c2b0*/  STL [R1+0x129c], R23 ;  /* 0x00129c1701007387 */ /* 0x000fe80000100800 */
[----:B------:R-:W4:Y:S01]  /*c2c0*/  LDL.LU R5, [R1+0x100] ;  /* 0x0001000001057983 */ /* 0x000f220000300800 */
[----:B------:R-:W-:Y:S02]  /*c2d0*/  LEA.HI.X.SX32 R19, R19, R0, 0x1, P1 ;  /* 0x0000000013137211 */ /* 0x000fe400008f0eff */
[----:B--2---:R-:W-:-:S05]  /*c2e0*/  LEA R22, P3, R8, R16, 0x1 ;  /* 0x0000001008167211 */ /* 0x004fca00078608ff */
[----:B------:R-:W-:Y:S04]  /*c2f0*/  STL [R1+0x12d8], R22 ;  /* 0x0012d81601007387 */ /* 0x000fe80000100800 */
[----:B------:R0:W-:Y:S02]  /*c300*/  STL [R1+0x12a4], R21 ;  /* 0x0012a41501007387 */ /* 0x0001e40000100800 */
[----:B0-----:R-:W-:Y:S02]  /*c310*/  LEA.HI.X.SX32 R21, R4, R0, 0x1, P5 ;  /* 0x0000000004157211 */ /* 0x001fe400028f0eff */
[----:B------:R-:W2:Y:S01]  /*c320*/  LDL.LU R4, [R1+0xfc] ;  /* 0x0000fc0001047983 */ /* 0x000ea20000300800 */
[----:B------:R-:W-:-:S05]  /*c330*/  LEA R22, P4, R28, R16, 0x1 ;  /* 0x000000101c167211 */ /* 0x000fca00078808ff */
[----:B------:R0:W-:Y:S04]  /*c340*/  STL [R1+0x12e0], R22 ;  /* 0x0012e01601007387 */ /* 0x0001e80000100800 */
[----:B------:R1:W-:Y:S01]  /*c350*/  STL [R1+0x12ac], R21 ;  /* 0x0012ac1501007387 */ /* 0x0003e20000100800 */
[----:B0-----:R-:W-:Y:S02]  /*c360*/  LEA R22, P5, R3, R16, 0x1 ;  /* 0x0000001003167211 */ /* 0x001fe400078a08ff */
        /* <DEDUP_REMOVED lines=9> */
[----:B0-----:R-:W-:-:S03]  /*c400*/  LEA R22, P0, R15, R16, 0x1 ;  /* 0x000000100f167211 */ /* 0x001fc600078008ff */
[----:B-1----:R-:W3:Y:S04]  /*c410*/  LDL.LU R21, [R1+0xec] ;  /* 0x0000ec0001157983 */ /* 0x002ee80000300800 */
[----:B------:R0:W-:Y:S04]  /*c420*/  STL [R1+0x12f8], R22 ;  /* 0x0012f81601007387 */ /* 0x0001e80000100800 */
[----:B------:R1:W-:Y:S01]  /*c430*/  STL [R1+0x12c4], R19 ;  /* 0x0012c41301007387 */ /* 0x0003e20000100800 */
[----:B0-----:R-:W-:Y:S02]  /*c440*/  LEA R22, P1, R13, R16, 0x1 ;  /* 0x000000100d167211 */ /* 0x001fe400078208ff */
[----:B-1----:R-:W-:-:S02]  /*c450*/  LEA.HI.X.SX32 R19, R11, R0, 0x1, P2 ;  /* 0x000000000b137211 */ /* 0x002fc400010f0eff */
[----:B------:R-:W3:Y:S04]  /*c460*/  LDL.LU R11, [R1+0xe4] ;  /* 0x0000e400010b7983 */ /* 0x000ee80000300800 */
[----:B------:R-:W-:Y:S04]  /*c470*/  STL [R1+0x1300], R22 ;  /* 0x0013001601007387 */ /* 0x000fe80000100800 */
[----:B------:R0:W-:Y:S02]  /*c480*/  STL [R1+0x12cc], R19 ;  /* 0x0012cc1301007387 */ /* 0x0001e40000100800 */
[----:B0-----:R-:W-:-:S02]  /*c490*/  LEA.HI.X.SX32 R19, R8, R0, 0x1, P3 ;  /* 0x0000000008137211 */ /* 0x001fc400018f0eff */
[----:B------:R-:W3:Y:S01]  /*c4a0*/  LDL.LU R8, [R1+0xdc] ;  /* 0x0000dc0001087983 */ /* 0x000ee20000300800 */
[----:B------:R-:W-:-:S05]  /*c4b0*/  LEA R22, P2, R12, R16, 0x1 ;  /* 0x000000100c167211 */ /* 0x000fca00078408ff */
[----:B------:R0:W-:Y:S01]  /*c4c0*/  STL [R1+0x1308], R22 ;  /* 0x0013081601007387 */ /* 0x0001e20000100800 */
[----:B------:R-:W-:-:S03]  /*c4d0*/  LEA R23, P3, R10, R16, 0x1 ;  /* 0x000000100a177211 */ /* 0x000fc600078608ff */
[----:B------:R4:W-:Y:S01]  /*c4e0*/  STL [R1+0x12d4], R19 ;  /* 0x0012d41301007387 */ /* 0x0009e20000100800 */
[----:B0-----:R-:W-:-:S03]  /*c4f0*/  LEA.HI.X.SX32 R22, R28, R0, 0x1, P4 ;  /* 0x000000001c167211 */ /* 0x001fc600020f0eff */
[----:B------:R-:W-:Y:S04]  /*c500*/  STL [R1+0x1310], R23 ;  /* 0x0013101701007387 */ /* 0x000fe80000100800 */
[----:B------:R-:W3:Y:S04]  /*c510*/  LDL.LU R28, [R1+0xd8] ;  /* 0x0000d800011c7983 */ /* 0x000ee80000300800 */
[----:B------:R0:W-:Y:S01]  /*c520*/  STL [R1+0x12dc], R22 ;  /* 0x0012dc1601007387 */ /* 0x0001e20000100800 */
[----:B----4-:R-:W-:Y:S02]  /*c530*/  LEA R19, P4, R9, R16, 0x1 ;  /* 0x0000001009137211 */ /* 0x010fe400078808ff */
[----:B0-----:R-:W-:-:S03]  /*c540*/  LEA.HI.X.SX32 R22, R3, R0, 0x1, P5 ;  /* 0x0000000003167211 */ /* 0x001fc600028f0eff */
[----:B------:R0:W-:Y:S04]  /*c550*/  STL [R1+0x1318], R19 ;  /* 0x0013181301007387 */ /* 0x0001e80000100800 */
[----:B------:R-:W4:Y:S01]  /*c560*/  LDL.LU R3, [R1+0xd4] ;  /* 0x0000d40001037983 */ /* 0x000f220000300800 */
[----:B0-----:R-:W-:-:S03]  /*c570*/  LEA R19, P5, R7, R16, 0x1 ;  /* 0x0000001007137211 */ /* 0x001fc600078a08ff */
[----:B------:R-:W-:Y:S04]  /*c580*/  STL [R1+0x12e4], R22 ;  /* 0x0012e41601007387 */ /* 0x000fe80000100800 */
[----:B------:R0:W-:Y:S04]  /*c590*/  STL [R1+0x1320], R19 ;  /* 0x0013201301007387 */ /* 0x0001e80000100800 */
[----:B0-----:R-:W4:Y:S01]  /*c5a0*/  LDL.LU R19, [R1+0xd0] ;  /* 0x0000d00001137983 */ /* 0x001f220000300800 */
[----:B------:R-:W-:Y:S02]  /*c5b0*/  LEA.HI.X.SX32 R22, R17, R0, 0x1, P6 ;  /* 0x0000000011167211 */ /* 0x000fe400030f0eff */
[----:B------:R-:W-:-:S03]  /*c5c0*/  LEA R17, P6, R6, R16, 0x1 ;  /* 0x0000001006117211 */ /* 0x000fc600078c08ff */
[----:B------:R-:W-:Y:S01]  /*c5d0*/  STL [R1+0x12ec], R22 ;  /* 0x0012ec1601007387 */ /* 0x000fe20000100800 */
[----:B------:R-:W-:-:S03]  /*c5e0*/  LEA.HI.X.SX32 R15, R15, R0, 0x1, P0 ;  /* 0x000000000f0f7211 */ /* 0x000fc600000f0eff */
[----:B------:R0:W-:Y:S01]  /*c5f0*/  STL [R1+0x1328], R17 ;  /* 0x0013281101007387 */ /* 0x0001e20000100800 */
[----:B------:R-:W-:-:S03]  /*c600*/  LEA.HI.X.SX32 R13, R13, R0, 0x1, P1 ;  /* 0x000000000d0d7211 */ /* 0x000fc600008f0eff */
[----:B0-----:R-:W4:Y:S01]  /*c610*/  LDL.LU R17, [R1+0xcc] ;  /* 0x0000cc0001117983 */ /* 0x001f220000300800 */
[----:B------:R-:W-:-:S03]  /*c620*/  LEA R22, P0, R5, R16, 0x1 ;  /* 0x0000001005167211 */ /* 0x000fc600078008ff */
[----:B------:R0:W-:Y:S01]  /*c630*/  STL [R1+0x12f4], R15 ;  /* 0x0012f40f01007387 */ /* 0x0001e20000100800 */
[----:B------:R-:W-:-:S03]  /*c640*/  LEA.HI.X.SX32 R12, R12, R0, 0x1, P2 ;  /* 0x000000000c0c7211 */ /* 0x000fc600010f0eff */
[----:B0-----:R-:W4:Y:S04]  /*c650*/  LDL.LU R15, [R1+0xc4] ;  /* 0x0000c400010f7983 */ /* 0x001f280000300800 */
[----:B------:R-:W-:Y:S04]  /*c660*/  STL [R1+0x1330], R22 ;  /* 0x0013301601007387 */ /* 0x000fe80000100800 */
[----:B------:R0:W-:Y:S01]  /*c670*/  STL [R1+0x12fc], R13 ;  /* 0x0012fc0d01007387 */ /* 0x0001e20000100800 */
[----:B------:R-:W-:-:S03]  /*c680*/  LEA.HI.X.SX32 R10, R10, R0, 0x1, P3 ;  /* 0x000000000a0a7211 */ /* 0x000fc600018f0eff */
[----:B0-----:R-:W4:Y:S01]  /*c690*/  LDL.LU R13, [R1+0xc0] ;  /* 0x0000c000010d7983 */ /* 0x001f220000300800 */
[----:B------:R-:W-:Y:S02]  /*c6a0*/  LEA.HI.X.SX32 R9, R9, R0, 0x1, P4 ;  /* 0x0000000009097211 */ /* 0x000fe400020f0eff */
[----:B--2---:R-:W-:-:S05]  /*c6b0*/  LEA R22, P1, R4, R16, 0x1 ;  /* 0x0000001004167211 */ /* 0x004fca00078208ff */
[----:B------:R-:W-:Y:S04]  /*c6c0*/  STL [R1+0x1338], R22 ;  /* 0x0013381601007387 */ /* 0x000fe80000100800 */
[----:B------:R0:W-:Y:S04]  /*c6d0*/  STL [R1+0x1304], R12 ;  /* 0x0013040c01007387 */ /* 0x0001e80000100800 */
[----:B0-----:R-:W2:Y:S01]  /*c6e0*/  LDL.LU R12, [R1+0xbc] ;  /* 0x0000bc00010c7983 */ /* 0x001ea20000300800 */
[----:B------:R-:W-:-:S05]  /*c6f0*/  LEA R22, P2, R2, R16, 0x1 ;  /* 0x0000001002167211 */ /* 0x000fca00078408ff */
[----:B------:R-:W-:Y:S04]  /*c700*/  STL [R1+0x1340], R22 ;  /* 0x0013401601007387 */ /* 0x000fe80000100800 */
[----:B------:R0:W-:Y:S04]  /*c710*/  STL [R1+0x130c], R10 ;  /* 0x00130c0a01007387 */ /* 0x0001e80000100800 */
[----:B0-----:R-:W2:Y:S01]  /*c720*/  LDL.LU R10, [R1+0xb8] ;  /* 0x0000b800010a7983 */ /* 0x001ea20000300800 */
[----:B---3--:R-:W-:-:S05]  /*c730*/  LEA R22, P3, R26, R16, 0x1 ;  /* 0x000000101a167211 */ /* 0x008fca00078608ff */
[----:B------:R-:W-:Y:S04]  /*c740*/  STL [R1+0x1348], R22 ;  /* 0x0013481601007387 */ /* 0x000fe80000100800 */
[----:B------:R0:W-:Y:S01]  /*c750*/  STL [R1+0x1314], R9 ;  /* 0x0013140901007387 */ /* 0x0001e20000100800 */
[----:B------:R-:W-:-:S03]  /*c760*/  LEA R23, P4, R21, R16, 0x1 ;  /* 0x0000001015177211 */ /* 0x000fc600078808ff */
[----:B0-----:R-:W3:Y:S01]  /*c770*/  LDL.LU R9, [R1+0xb4] ;  /* 0x0000b40001097983 */ /* 0x001ee20000300800 */
[----:B------:R-:W-:-:S03]  /*c780*/  LEA.HI.X.SX32 R22, R7, R0, 0x1, P5 ;  /* 0x0000000007167211 */ /* 0x000fc600028f0eff */
[----:B------:R0:W-:Y:S04]  /*c790*/  STL [R1+0x1350], R23 ;  /* 0x0013501701007387 */ /* 0x0001e80000100800 */
[----:B------:R-:W3:Y:S04]  /*c7a0*/  LDL.LU R7, [R1+0xb0] ;  /* 0x0000b00001077983 */ /* 0x000ee80000300800 */
[----:B------:R1:W-:Y:S01]  /*c7b0*/  STL [R1+0x131c], R22 ;  /* 0x00131c1601007387 */ /* 0x0003e20000100800 */
[----:B0-----:R-:W-:Y:S02]  /*c7c0*/  LEA R23, P5, R11, R16, 0x1 ;  /* 0x000000100b177211 */ /* 0x001fe400078a08ff */
[----:B-1----:R-:W-:-:S03]  /*c7d0*/  LEA.HI.X.SX32 R22, R6, R0, 0x1, P6 ;  /* 0x0000000006167211 */ /* 0x002fc600030f0eff */
        /* <DEDUP_REMOVED lines=18> */
[----:B------:R-:W-:Y:S02]  /*c900*/  LEA R25, P2, R19, R16, 0x1 ;  /* 0x0000001013197211 */ /* 0x000fe400078408ff */
[----:B0-----:R-:W-:-:S03]  /*c910*/  LEA.HI.X.SX32 R23, R26, R0, 0x1, P3 ;  /* 0x000000001a177211 */ /* 0x001fc600018f0eff */
[----:B------:R-:W-:Y:S04]  /*c920*/  STL [R1+0x1378], R25 ;  /* 0x0013781901007387 */ /* 0x000fe80000100800 */
[----:B------:R-:W4:Y:S04]  /*c930*/  LDL.LU R26, [R1+0x94] ;  /* 0x00009400011a7983 */ /* 0x000f280000300800 */
[----:B------:R0:W-:Y:S01]  /*c940*/  STL [R1+0x1344], R23 ;  /* 0x0013441701007387 */ /* 0x0001e20000100800 */
[----:B-1----:R-:W-:Y:S02]  /*c950*/  LEA R22, P3, R17, R16, 0x1 ;  /* 0x0000001011167211 */ /* 0x002fe400078608ff */
[----:B0-----:R-:W-:-:S03]  /*c960*/  LEA.HI.X.SX32 R23, R21, R0, 0x1, P4 ;  /* 0x0000000015177211 */ /* 0x001fc600020f0eff */
[----:B------:R0:W-:Y:S01]  /*c970*/  STL [R1+0x1380], R22 ;  /* 0x0013801601007387 */ /* 0x0001e20000100800 */
[----:B------:R-:W-:-:S03]  /*c980*/  LEA.HI.X.SX32 R21, R11, R0, 0x1, P5 ;  /* 0x000000000b157211 */ /* 0x000fc600028f0eff */
[----:B------:R1:W-:Y:S04]  /*c990*/  STL [R1+0x134c], R23 ;  /* 0x00134c1701007387 */ /* 0x0003e80000100800 */
[----:B------:R-:W4:Y:S01]  /*c9a0*/  LDL.LU R11, [R1+0x90] ;  /* 0x00009000010b7983 */ /* 0x000f220000300800 */
[----:B0-----:R-:W-:-:S05]  /*c9b0*/  LEA R22, P4, R15, R16, 0x1 ;  /* 0x000000100f167211 */ /* 0x001fca00078808ff */
[----:B------:R-:W-:Y:S04]  /*c9c0*/  STL [R1+0x1388], R22 ;  /* 0x0013881601007387 */ /* 0x000fe80000100800 */
[----:B------:R0:W-:Y:S01]  /*c9d0*/  STL [R1+0x1354], R21 ;  /* 0x0013541501007387 */ /* 0x0001e20000100800 */
[----:B-1----:R-:W-:Y:S02]  /*c9e0*/  LEA R23, P5, R13, R16, 0x1 ;  /* 0x000000100d177211 */ /* 0x002fe400078a08ff */
[----:B0-----:R-:W-:-:S03]  /*c9f0*/  LEA.HI.X.SX32 R21, R8, R0, 0x1, P6 ;  /* 0x0000000008157211 */ /* 0x001fc600030f0eff */
[----:B------:R-:W-:Y:S04]  /*ca00*/  STL [R1+0x1390], R23 ;  /* 0x0013901701007387 */ /* 0x000fe80000100800 */
[----:B------:R-:W4:Y:S04]  /*ca10*/  LDL.LU R8, [R1+0x8c] ;  /* 0x00008c0001087983 */ /* 0x000f280000300800 */
[----:B------:R0:W-:Y:S02]  /*ca20*/  STL [R1+0x135c], R21 ;  /* 0x00135c1501007387 */ /* 0x0001e40000100800 */
[----:B0-----:R-:W-:-:S02]  /*ca30*/  LEA.HI.X.SX32 R21, R28, R0, 0x1, P0 ;  /* 0x000000001c157211 */ /* 0x001fc400000f0eff */
[-C--:B------:R-:W-:Y:S02]  /*ca40*/  LEA.HI.X.SX32 R17, R17, R0.reuse, 0x1, P3 ;  /* 0x0000000011117211 */ /* 0x080fe400018f0eff */
[----:B------:R-:W-:Y:S02]  /*ca50*/  LEA.HI.X.SX32 R13, R13, R0, 0x1, P5 ;  /* 0x000000000d0d7211 */ /* 0x000fe400028f0eff */
[----:B--2---:R-:W-:-:S05]  /*ca60*/  LEA R22, P6, R12, R16, 0x1 ;  /* 0x000000100c167211 */ /* 0x004fca00078c08ff */
[----:B------:R-:W-:Y:S04]  /*ca70*/  STL [R1+0x1398], R22 ;  /* 0x0013981601007387 */ /* 0x000fe80000100800 */
[----:B------:R-:W2:Y:S04]  /*ca80*/  LDL.LU R28, [R1+0x88] ;  /* 0x00008800011c7983 */ /* 0x000ea80000300800 */
[----:B------:R0:W-:Y:S02]  /*ca90*/  STL [R1+0x1364], R21 ;  /* 0x0013641501007387 */ /* 0x0001e40000100800 */
[----:B0-----:R-:W-:-:S02]  /*caa0*/  LEA.HI.X.SX32 R21, R3, R0, 0x1, P1 ;  /* 0x0000000003157211 */ /* 0x001fc400008f0eff */
[----:B------:R-:W-:-:S05]  /*cab0*/  LEA R23, P0, R10, R16, 0x1 ;  /* 0x000000100a177211 */ /* 0x000fca00078008ff */
[----:B------:R-:W-:Y:S04]  /*cac0*/  STL [R1+0x13a0], R23 ;  /* 0x0013a01701007387 */ /* 0x000fe80000100800 */
[----:B------:R-:W2:Y:S04]  /*cad0*/  LDL.LU R3, [R1+0x84] ;  /* 0x0000840001037983 */ /* 0x000ea80000300800 */
[----:B------:R0:W-:Y:S01]  /*cae0*/  STL [R1+0x136c], R21 ;  /* 0x00136c1501007387 */ /* 0x0001e20000100800 */
[----:B---3--:R-:W-:Y:S02]  /*caf0*/  LEA R22, P1, R9, R16, 0x1 ;  /* 0x0000001009167211 */ /* 0x008fe400078208ff */
[----:B0-----:R-:W-:-:S03]  /*cb00*/  LEA.HI.X.SX32 R21, R19, R0, 0x1, P2 ;  /* 0x0000000013157211 */ /* 0x001fc600010f0eff */
[----:B------:R-:W-:Y:S01]  /*cb10*/  STL [R1+0x13a8], R22 ;  /* 0x0013a81601007387 */ /* 0x000fe20000100800 */
[----:B------:R-:W-:-:S03]  /*cb20*/  LEA R19, P2, R7, R16, 0x1 ;  /* 0x0000001007137211 */ /* 0x000fc600078408ff */
[----:B------:R-:W-:Y:S04]  /*cb30*/  STL [R1+0x1374], R21 ;  /* 0x0013741501007387 */ /* 0x000fe80000100800 */
[----:B------:R-:W3:Y:S04]  /*cb40*/  LDL.LU R25, [R1+0x80] ;  /* 0x0000800001197983 */ /* 0x000ee80000300800 */
[----:B------:R0:W-:Y:S04]  /*cb50*/  STL [R1+0x13b0], R19 ;  /* 0x0013b01301007387 */ /* 0x0001e80000100800 */
[----:B------:R1:W-:Y:S01]  /*cb60*/  STL [R1+0x137c], R17 ;  /* 0x00137c1101007387 */ /* 0x0003e20000100800 */
[----:B0-----:R-:W-:-:S02]  /*cb70*/  LEA R19, P3, R6, R16, 0x1 ;  /* 0x0000001006137211 */ /* 0x001fc400078608ff */
[----:B-1----:R-:W-:-:S03]  /*cb80*/  LEA.HI.X.SX32 R17, R15, R0, 0x1, P4 ;  /* 0x000000000f117211 */ /* 0x002fc600020f0eff */
[----:B------:R-:W-:Y:S04]  /*cb90*/  STL [R1+0x13b8], R19 ;  /* 0x0013b81301007387 */ /* 0x000fe80000100800 */
[----:B------:R-:W3:Y:S04]  /*cba0*/  LDL.LU R23, [R1+0x7c] ;  /* 0x00007c0001177983 */ /* 0x000ee80000300800 */
[----:B------:R-:W-:Y:S01]  /*cbb0*/  STL [R1+0x1384], R17 ;  /* 0x0013841101007387 */ /* 0x000fe20000100800 */
[----:B------:R-:W-:-:S05]  /*cbc0*/  LEA R15, P4, R5, R16, 0x1 ;  /* 0x00000010050f7211 */ /* 0x000fca00078808ff */
[----:B------:R0:W-:Y:S04]  /*cbd0*/  STL [R1+0x13c0], R15 ;  /* 0x0013c00f01007387 */ /* 0x0001e80000100800 */
[----:B------:R-:W3:Y:S01]  /*cbe0*/  LDL.LU R22, [R1+0x74] ;  /* 0x0000740001167983 */ /* 0x000ee20000300800 */
[----:B0-----:R-:W-:-:S03]  /*cbf0*/  LEA R15, P5, R4, R16, 0x1 ;  /* 0x00000010040f7211 */ /* 0x001fc600078a08ff */
[----:B------:R0:W-:Y:S04]  /*cc00*/  STL [R1+0x138c], R13 ;  /* 0x00138c0d01007387 */ /* 0x0001e80000100800 */
[----:B------:R-:W-:Y:S04]  /*cc10*/  STL [R1+0x13c8], R15 ;  /* 0x0013c80f01007387 */ /* 0x000fe80000100800 */
[----:B------:R-:W3:Y:S01]  /*cc20*/  LDL.LU R21, [R1+0x70] ;  /* 0x0000700001157983 */ /* 0x000ee20000300800 */
[----:B0-----:R-:W-:-:S05]  /*cc30*/  LEA.HI.X.SX32 R13, R12, R0, 0x1, P6 ;  /* 0x000000000c0d7211 */ /* 0x001fca00030f0eff */
[----:B------:R-:W-:Y:S01]  /*cc40*/  STL [R1+0x1394], R13 ;  /* 0x0013940d01007387 */ /* 0x000fe20000100800 */
[----:B------:R-:W-:Y:S02]  /*cc50*/  LEA R12, P6, R2, R16, 0x1 ;  /* 0x00000010020c7211 */ /* 0x000fe400078c08ff */
[----:B------:R-:W-:-:S03]  /*cc60*/  LEA.HI.X.SX32 R10, R10, R0, 0x1, P0 ;  /* 0x000000000a0a7211 */ /* 0x000fc600000f0eff */
[----:B------:R4:W-:Y:S04]  /*cc70*/  STL [R1+0x13d0], R12 ;  /* 0x0013d00c01007387 */ /* 0x0009e80000100800 */
[----:B------:R-:W3:Y:S04]  /*cc80*/  LDL.LU R19, [R1+0x6c] ;  /* 0x00006c0001137983 */ /* 0x000ee80000300800 */
[----:B------:R0:W-:Y:S04]  /*cc90*/  STL [R1+0x139c], R10 ;  /* 0x00139c0a01007387 */ /* 0x0001e80000100800 */
[----:B------:R-:W3:Y:S01]  /*cca0*/  LDL.LU R17, [R1+0x68] ;  /* 0x0000680001117983 */ /* 0x000ee20000300800 */
[----:B----4-:R-:W-:-:S05]  /*ccb0*/  LEA R12, P0, R26, R16, 0x1 ;  /* 0x000000101a0c7211 */ /* 0x010fca00078008ff */
[----:B------:R1:W-:Y:S04]  /*ccc0*/  STL [R1+0x13d8], R12 ;  /* 0x0013d80c01007387 */ /* 0x0003e80000100800 */
[----:B------:R-:W4:Y:S01]  /*ccd0*/  LDL.LU R15, [R1+0x64] ;  /* 0x00006400010f7983 */ /* 0x000f220000300800 */
[-C--:B0-----:R-:W-:Y:S02]  /*cce0*/  LEA.HI.X.SX32 R10, R9, R0.reuse, 0x1, P1 ;  /* 0x00000000090a7211 */ /* 0x081fe400008f0eff */
[----:B------:R-:W-:-:S03]  /*ccf0*/  LEA.HI.X.SX32 R7, R7, R0, 0x1, P2 ;  /* 0x0000000007077211 */ /* 0x000fc600010f0eff */
[----:B------:R-:W-:Y:S04]  /*cd00*/  STL [R1+0x13a4], R10 ;  /* 0x0013a40a01007387 */ /* 0x000fe80000100800 */
[----:B------:R-:W4:Y:S01]  /*cd10*/  LDL.LU R13, [R1+0x5c] ;  /* 0x00005c00010d7983 */ /* 0x000f220000300800 */
[----:B------:R-:W-:-:S05]  /*cd20*/  LEA R9, P1, R11, R16, 0x1 ;  /* 0x000000100b097211 */ /* 0x000fca00078208ff */
[----:B------:R-:W-:Y:S04]  /*cd30*/  STL [R1+0x13e0], R9 ;  /* 0x0013e00901007387 */ /* 0x000fe80000100800 */
[----:B-1----:R-:W4:Y:S04]  /*cd40*/  LDL.LU R12, [R1+0x54] ;  /* 0x00005400010c7983 */ /* 0x002f280000300800 */
[----:B------:R0:W-:Y:S01]  /*cd50*/  STL [R1+0x13ac], R7 ;  /* 0x0013ac0701007387 */ /* 0x0001e20000100800 */
[-C--:B------:R-:W-:Y:S02]  /*cd60*/  LEA.HI.X.SX32 R5, R5, R0.reuse, 0x1, P4 ;  /* 0x0000000005057211 */ /* 0x080fe400020f0eff */
[----:B0-----:R-:W-:-:S02]  /*cd70*/  LEA.HI.X.SX32 R7, R6, R0, 0x1, P3 ;  /* 0x0000000006077211 */ /* 0x001fc400018f0eff */
[----:B------:R-:W-:-:S05]  /*cd80*/  LEA R9, P2, R8, R16, 0x1 ;  /* 0x0000001008097211 */ /* 0x000fca00078408ff */
[----:B------:R0:W-:Y:S04]  /*cd90*/  STL [R1+0x13e8], R9 ;  /* 0x0013e80901007387 */ /* 0x0001e80000100800 */
[----:B------:R-:W4:Y:S04]  /*cda0*/  LDL.LU R10, [R1+0x44] ;  /* 0x00004400010a7983 */ /* 0x000f280000300800 */
[----:B------:R1:W-:Y:S01]  /*cdb0*/  STL [R1+0x13b4], R7 ;  /* 0x0013b40701007387 */ /* 0x0003e20000100800 */
[-C--:B------:R-:W-:Y:S02]  /*cdc0*/  LEA.HI.X.SX32 R2, R2, R0.reuse, 0x1, P6 ;  /* 0x0000000002027211 */ /* 0x080fe400030f0eff */
[----:B------:R-:W-:-:S02]  /*cdd0*/  LEA.HI.X.SX32 R26, R26, R0, 0x1, P0 ;  /* 0x000000001a1a7211 */ /* 0x000fc400000f0eff */
[-C--:B------:R-:W-:Y:S02]  /*cde0*/  LEA.HI.X.SX32 R11, R11, R0.reuse, 0x1, P1 ;  /* 0x000000000b0b7211 */ /* 0x080fe400008f0eff */
[----:B------:R-:W-:Y:S02]  /*cdf0*/  LEA.HI.X.SX32 R8, R8, R0, 0x1, P2 ;  /* 0x0000000008087211 */ /* 0x000fe400010f0eff */
[----:B--2---:R-:W-:-:S05]  /*ce00*/  LEA R6, P3, R28, R16, 0x1 ;  /* 0x000000101c067211 */ /* 0x004fca00078608ff */
[----:B------:R-:W-:Y:S04]  /*ce10*/  STL [R1+0x13f0], R6 ;  /* 0x0013f00601007387 */ /* 0x000fe80000100800 */
[----:B0-----:R-:W2:Y:S04]  /*ce20*/  LDL.LU R9, [R1+0x3c] ;  /* 0x00003c0001097983 */ /* 0x001ea80000300800 */
[----:B------:R0:W-:Y:S04]  /*ce30*/  STL [R1+0x13bc], R5 ;  /* 0x0013bc0501007387 */ /* 0x0001e80000100800 */
[----:B-1----:R-:W2:Y:S01]  /*ce40*/  LDL.LU R7, [R1+0x34] ;  /* 0x0000340001077983 */ /* 0x002ea20000300800 */
[----:B0-----:R-:W-:-:S02]  /*ce50*/  LEA.HI.X.SX32 R5, R4, R0, 0x1, P5 ;  /* 0x0000000004057211 */ /* 0x001fc400028f0eff */
[----:B------:R-:W-:-:S05]  /*ce60*/  LEA R6, P4, R3, R16, 0x1 ;  /* 0x0000001003067211 */ /* 0x000fca00078808ff */
[----:B------:R0:W-:Y:S04]  /*ce70*/  STL [R1+0x13f8], R6 ;  /* 0x0013f80601007387 */ /* 0x0001e80000100800 */
[----:B0-----:R-:W2:Y:S04]  /*ce80*/  LDL.LU R6, [R1+0x30] ;  /* 0x0000300001067983 */ /* 0x001ea80000300800 */
[----:B------:R0:W-:Y:S01]  /*ce90*/  STL [R1+0x13c4], R5 ;  /* 0x0013c40501007387 */ /* 0x0001e20000100800 */
[----:B---3--:R-:W-:-:S03]  /*cea0*/  LEA R4, P5, R25, R16, 0x1 ;  /* 0x0000001019047211 */ /* 0x008fc600078a08ff */
[----:B0-----:R-:W3:Y:S04]  /*ceb0*/  LDL.LU R5, [R1+0x2c] ;  /* 0x00002c0001057983 */ /* 0x001ee80000300800 */
[----:B------:R0:W-:Y:S04]  /*cec0*/  STL [R1+0x1400], R4 ;  /* 0x0014000401007387 */ /* 0x0001e80000100800 */
[----:B0-----:R-:W2:Y:S04]  /*ced0*/  LDL.LU R4, [R1+0x28] ;  /* 0x0000280001047983 */ /* 0x001ea80000300800 */
[----:B------:R0:W-:Y:S02]  /*cee0*/  STL [R1+0x13cc], R2 ;  /* 0x0013cc0201007387 */ /* 0x0001e40000100800 */
[----:B0-----:R-:W-:-:S05]  /*cef0*/  LEA R2, P6, R23, R16, 0x1 ;  /* 0x0000001017027211 */ /* 0x001fca00078c08ff */
        /* <DEDUP_REMOVED lines=8> */
[----:B------:R0:W-:Y:S01]  /*cf80*/  STL [R1+0x1418], R11 ;  /* 0x0014180b01007387 */ /* 0x0001e20000100800 */
[----:B------:R-:W-:-:S03]  /*cf90*/  LEA.HI.X.SX32 R28, R28, R0, 0x1, P3 ;  /* 0x000000001c1c7211 */ /* 0x000fc600018f0eff */
        /* <DEDUP_REMOVED lines=8> */
[----:B------:R0:W-:Y:S04]  /*d020*/  STL [R1+0x1428], R28 ;  /* 0x0014281c01007387 */ /* 0x0001e80000100800 */
[----:B0-----:R-:W2:Y:S04]  /*d030*/  LDL.LU R28, [R1+0x15d8] ;  /* 0x0015d800011c7983 */ /* 0x001ea80000300800 */
[----:B------:R4:W-:Y:S02]  /*d040*/  STL [R1+0x13f4], R3 ;  /* 0x0013f40301007387 */ /* 0x0009e40000100800 */
[----:B----4-:R-:W-:-:S05]  /*d050*/  LEA R3, P4, R15, R16, 0x1 ;  /* 0x000000100f037211 */ /* 0x010fca00078808ff */
[----:B------:R0:W-:Y:S04]  /*d060*/  STL [R1+0x1430], R3 ;  /* 0x0014300301007387 */ /* 0x0001e80000100800 */
[----:B0-----:R-:W4:Y:S01]  /*d070*/  LDL.LU R3, [R1+0x15d4] ;  /* 0x0015d40001037983 */ /* 0x001f220000300800 */
[----:B------:R-:W-:-:S05]  /*d080*/  LEA.HI.X.SX32 R25, R25, R0, 0x1, P5 ;  /* 0x0000000019197211 */ /* 0x000fca00028f0eff */
[----:B------:R0:W-:Y:S02]  /*d090*/  STL [R1+0x13fc], R25 ;  /* 0x0013fc1901007387 */ /* 0x0001e40000100800 */
[----:B0-----:R-:W-:-:S05]  /*d0a0*/  LEA R25, P5, R13, R16, 0x1 ;  /* 0x000000100d197211 */ /* 0x001fca00078a08ff */
[----:B------:R0:W-:Y:S02]  /*d0b0*/  STL [R1+0x1438], R25 ;  /* 0x0014381901007387 */ /* 0x0001e40000100800 */
[----:B0-----:R-:W-:Y:S02]  /*d0c0*/  LEA.HI.X.SX32 R25, R23, R0, 0x1, P6 ;  /* 0x0000000017197211 */ /* 0x001fe400030f0eff */
[----:B------:R-:W-:-:S03]  /*d0d0*/  LEA R23, P6, R12, R16, 0x1 ;  /* 0x000000100c177211 */ /* 0x000fc600078c08ff */
[----:B------:R0:W-:Y:S04]  /*d0e0*/  STL [R1+0x1404], R25 ;  /* 0x0014041901007387 */ /* 0x0001e80000100800 */
[----:B------:R4:W-:Y:S01]  /*d0f0*/  STL [R1+0x1440], R23 ;  /* 0x0014401701007387 */ /* 0x0009e20000100800 */
[-C--:B------:R-:W-:Y:S02]  /*d100*/  LEA.HI.X.SX32 R19, R19, R0.reuse, 0x1, P2 ;  /* 0x0000000013137211 */ /* 0x080fe400010f0eff */
[-C--:B0-----:R-:W-:Y:S02]  /*d110*/  LEA.HI.X.SX32 R25, R22, R0.reuse, 0x1, P0 ;  /* 0x0000000016197211 */ /* 0x081fe400000f0eff */
[----:B------:R-:W-:Y:S02]  /*d120*/  LEA.HI.X.SX32 R22, R21, R0, 0x1, P1 ;  /* 0x0000000015167211 */ /* 0x000fe400008f0eff */
[----:B------:R-:W-:Y:S01]  /*d130*/  LEA R21, P1, R10, R16, 0x1 ;  /* 0x000000100a157211 */ /* 0x000fe200078208ff */
[----:B------:R-:W-:Y:S01]  /*d140*/  STL [R1+0x140c], R25 ;  /* 0x00140c1901007387 */ /* 0x000fe20000100800 */
[----:B------:R-:W-:Y:S01]  /*d150*/  LEA.HI.X.SX32 R13, R13, R0, 0x1, P5 ;  /* 0x000000000d0d7211 */ /* 0x000fe200028f0eff */
[----:B------:R-:W-:-:S02]  /*d160*/  IMAD R18, R18, c[0x0][0x190], RZ ;  /* 0x0000640012127a24 */ /* 0x000fc400078e02ff */
[----:B------:R-:W-:Y:S02]  /*d170*/  IMAD R20, R20, c[0x0][0x190], RZ ;  /* 0x0000640014147a24 */ /* 0x000fe400078e02ff */
[----:B------:R-:W-:Y:S02]  /*d180*/  IMAD R29, R29, c[0x0][0x190], RZ ;  /* 0x000064001d1d7a24 */ /* 0x000fe400078e02ff */
[----:B------:R-:W-:Y:S02]  /*d190*/  IMAD R27, R27, c[0x0][0x190], RZ ;  /* 0x000064001b1b7a24 */ /* 0x000fe400078e02ff */
[----:B------:R-:W-:Y:S01]  /*d1a0*/  IMAD R24, R24, c[0x0][0x190], RZ ;  /* 0x0000640018187a24 */ /* 0x000fe200078e02ff */
[----:B----4-:R-:W-:-:S05]  /*d1b0*/  LEA R23, P0, R3, R16, 0x1 ;  /* 0x0000001003177211 */ /* 0x010fca00078008ff */
[----:B------:R-:W-:Y:S04]  /*d1c0*/  STL [R1+0x1448], R23 ;  /* 0x0014481701007387 */ /* 0x000fe80000100800 */
[----:B------:R2:W-:Y:S04]  /*d1d0*/  STL [R1+0x1414], R22 ;  /* 0x0014141601007387 */ /* 0x0005e80000100800 */
[----:B------:R0:W-:Y:S04]  /*d1e0*/  STL [R1+0x1450], R21 ;  /* 0x0014501501007387 */ /* 0x0001e80000100800 */
[----:B------:R1:W-:Y:S01]  /*d1f0*/  STL [R1+0x141c], R19 ;  /* 0x00141c1301007387 */ /* 0x0003e20000100800 */
[----:B--2---:R-:W-:-:S02]  /*d200*/  LEA R22, P2, R9, R16, 0x1 ;  /* 0x0000001009167211 */ /* 0x004fc400078408ff */
[-C--:B0-----:R-:W-:Y:S02]  /*d210*/  LEA.HI.X.SX32 R21, R17, R0.reuse, 0x1, P3 ;  /* 0x0000000011157211 */ /* 0x081fe400018f0eff */
[----:B------:R-:W-:Y:S02]  /*d220*/  LEA.HI.X.SX32 R17, R15, R0, 0x1, P4 ;  /* 0x000000000f117211 */ /* 0x000fe400020f0eff */
[-C--:B-1----:R-:W-:Y:S01]  /*d230*/  LEA R19, P3, R7, R16.reuse, 0x1 ;  /* 0x0000001007137211 */ /* 0x082fe200078608ff */
[----:B------:R-:W-:Y:S01]  /*d240*/  STL [R1+0x1458], R22 ;  /* 0x0014581601007387 */ /* 0x000fe20000100800 */
[----:B------:R-:W-:-:S03]  /*d250*/  LEA R15, P4, R6, R16, 0x1 ;  /* 0x00000010060f7211 */ /* 0x000fc600078808ff */
[----:B------:R-:W-:Y:S04]  /*d260*/  STL [R1+0x1424], R21 ;  /* 0x0014241501007387 */ /* 0x000fe80000100800 */
[----:B------:R-:W-:Y:S04]  /*d270*/  STL [R1+0x1460], R19 ;  /* 0x0014601301007387 */ /* 0x000fe80000100800 */
[----:B------:R3:W-:Y:S04]  /*d280*/  STL [R1+0x142c], R17 ;  /* 0x00142c1101007387 */ /* 0x0007e80000100800 */
[----:B------:R0:W-:Y:S04]  /*d290*/  STL [R1+0x1468], R15 ;  /* 0x0014680f01007387 */ /* 0x0001e80000100800 */
[----:B------:R1:W-:Y:S01]  /*d2a0*/  STL [R1+0x1434], R13 ;  /* 0x0014340d01007387 */ /* 0x0003e20000100800 */
[----:B---3--:R-:W-:-:S02]  /*d2b0*/  LEA R17, P5, R5, R16, 0x1 ;  /* 0x0000001005117211 */ /* 0x008fc400078a08ff */
[----:B0-----:R-:W-:-:S03]  /*d2c0*/  LEA.HI.X.SX32 R15, R12, R0, 0x1, P6 ;  /* 0x000000000c0f7211 */ /* 0x001fc600030f0eff */
[----:B------:R-:W-:Y:S01]  /*d2d0*/  STL [R1+0x1470], R17 ;  /* 0x0014701101007387 */ /* 0x000fe20000100800 */
[----:B------:R-:W-:Y:S02]  /*d2e0*/  LEA.HI.X.SX32 R12, R3, R0, 0x1, P0 ;  /* 0x00000000030c7211 */ /* 0x000fe400000f0eff */
[----:B-1----:R-:W-:Y:S01]  /*d2f0*/  LEA R13, P6, R4, R16, 0x1 ;  /* 0x00000010040d7211 */ /* 0x002fe200078c08ff */
[----:B------:R-:W-:Y:S04]  /*d300*/  STL [R1+0x143c], R15 ;  /* 0x00143c0f01007387 */ /* 0x000fe80000100800 */
[----:B------:R-:W2:Y:S04]  /*d310*/  LDL R3, [R1+0x15a8] ;  /* 0x0015a80001037983 */ /* 0x000ea80000100800 */
[----:B------:R0:W-:Y:S01]  /*d320*/  STL [R1+0x1478], R13 ;  /* 0x0014780d01007387 */ /* 0x0001e20000100800 */
[----:B------:R-:W-:-:S03]  /*d330*/  LEA.HI.X.SX32 R9, R9, R0, 0x1, P2 ;  /* 0x0000000009097211 */ /* 0x000fc600010f0eff */
[----:B------:R1:W-:Y:S01]  /*d340*/  STL [R1+0x1444], R12 ;  /* 0x0014440c01007387 */ /* 0x0003e20000100800 */
[----:B0-----:R-:W-:Y:S02]  /*d350*/  LEA R13, P0, R2, R16, 0x1 ;  /* 0x00000010020d7211 */ /* 0x001fe400078008ff */
[----:B-1----:R-:W-:Y:S02]  /*d360*/  LEA.HI.X.SX32 R12, R10, R0, 0x1, P1 ;  /* 0x000000000a0c7211 */ /* 0x002fe400008f0eff */
[-C--:B------:R-:W-:Y:S01]  /*d370*/  LEA R10, P1, R26, R16.reuse, 0x1 ;  /* 0x000000101a0a7211 */ /* 0x080fe200078208ff */
[----:B------:R-:W-:Y:S04]  /*d380*/  STL [R1+0x1480], R13 ;  /* 0x0014800d01007387 */ /* 0x000fe80000100800 */
[----:B------:R0:W-:Y:S04]  /*d390*/  STL [R1+0x144c], R12 ;  /* 0x00144c0c01007387 */ /* 0x0001e80000100800 */
[----:B------:R1:W-:Y:S04]  /*d3a0*/  STL [R1+0x1488], R10 ;  /* 0x0014880a01007387 */ /* 0x0003e80000100800 */
[----:B------:R3:W-:Y:S01]  /*d3b0*/  STL [R1+0x1454], R9 ;  /* 0x0014540901007387 */ /* 0x0007e20000100800 */
[----:B0-----:R-:W-:-:S02]  /*d3c0*/  LEA R12, P2, R28, R16, 0x1 ;  /* 0x000000101c0c7211 */ /* 0x001fc400078408ff */
[-C--:B-1----:R-:W-:Y:S02]  /*d3d0*/  LEA.HI.X.SX32 R10, R7, R0.reuse, 0x1, P3 ;  /* 0x00000000070a7211 */ /* 0x082fe400018f0eff */
[----:B------:R-:W-:Y:S02]  /*d3e0*/  LEA.HI.X.SX32 R7, R6, R0, 0x1, P4 ;  /* 0x0000000006077211 */ /* 0x000fe400020f0eff */
[-C--:B---3--:R-:W-:Y:S01]  /*d3f0*/  LEA R9, P3, R8, R16.reuse, 0x1 ;  /* 0x0000001008097211 */ /* 0x088fe200078608ff */
[----:B------:R-:W-:Y:S01]  /*d400*/  STL [R1+0x1490], R12 ;  /* 0x0014900c01007387 */ /* 0x000fe20000100800 */
[----:B------:R-:W-:Y:S02]  /*d410*/  LEA R6, P4, R11, R16, 0x1 ;  /* 0x000000100b067211 */ /* 0x000fe400078808ff */
[----:B------:R-:W-:Y:S01]  /*d420*/  LEA.HI.X.SX32 R5, R5, R0, 0x1, P5 ;  /* 0x0000000005057211 */ /* 0x000fe200028f0eff */
[----:B------:R-:W-:Y:S04]  /*d430*/  STL [R1+0x145c], R10 ;  /* 0x00145c0a01007387 */ /* 0x000fe80000100800 */
        /* <DEDUP_REMOVED lines=9> */
[----:B------:R-:W-:-:S03]  /*d4d0*/  LEA R2, P0, R20, R16, 0x1 ;  /* 0x0000001014027211 */ /* 0x000fc600078008ff */
[----:B------:R-:W-:Y:S04]  /*d4e0*/  STL [R1+0x1474], R6 ;  /* 0x0014740601007387 */ /* 0x000fe80000100800 */
[----:B------:R0:W-:Y:S04]  /*d4f0*/  STL [R1+0x14a4], R5 ;  /* 0x0014a40501007387 */ /* 0x0001e80000100800 */
[----:B------:R1:W-:Y:S04]  /*d500*/  STL [R1+0x147c], R4 ;  /* 0x00147c0401007387 */ /* 0x0003e80000100800 */
[----:B------:R3:W-:Y:S01]  /*d510*/  STL [R1+0x14a8], R2 ;  /* 0x0014a80201007387 */ /* 0x0007e20000100800 */
[----:B0-----:R-:W-:-:S02]  /*d520*/  LEA.HI.X.SX32 R5, R26, R0, 0x1, P1 ;  /* 0x000000001a057211 */ /* 0x001fc400008f0eff */
[----:B-1----:R-:W-:-:S03]  /*d530*/  LEA R4, P1, R29, R16, 0x1 ;  /* 0x000000101d047211 */ /* 0x002fc600078208ff */
[----:B------:R0:W-:Y:S01]  /*d540*/  STL [R1+0x1484], R5 ;  /* 0x0014840501007387 */ /* 0x0001e20000100800 */
[----:B---3--:R-:W-:-:S03]  /*d550*/  LEA.HI.X.SX32 R2, R28, R0, 0x1, P2 ;  /* 0x000000001c027211 */ /* 0x008fc600010f0eff */
[----:B------:R1:W-:Y:S04]  /*d560*/  STL [R1+0x14ac], R4 ;  /* 0x0014ac0401007387 */ /* 0x0003e80000100800 */
[----:B------:R3:W-:Y:S01]  /*d570*/  STL [R1+0x148c], R2 ;  /* 0x00148c0201007387 */ /* 0x0007e20000100800 */
[----:B0-----:R-:W-:Y:S02]  /*d580*/  LEA R5, P2, R27, R16, 0x1 ;  /* 0x000000101b057211 */ /* 0x001fe400078408ff */
[----:B-1----:R-:W-:-:S03]  /*d590*/  LEA.HI.X.SX32 R4, R8, R0, 0x1, P3 ;  /* 0x0000000008047211 */ /* 0x002fc600018f0eff */
[----:B------:R0:W-:Y:S01]  /*d5a0*/  STL [R1+0x14b0], R5 ;  /* 0x0014b00501007387 */ /* 0x0001e20000100800 */
[----:B---3--:R-:W-:-:S03]  /*d5b0*/  LEA R2, P3, R24, R16, 0x1 ;  /* 0x0000001018027211 */ /* 0x008fc600078608ff */
[----:B------:R1:W-:Y:S04]  /*d5c0*/  STL [R1+0x1494], R4 ;  /* 0x0014940401007387 */ /* 0x0003e80000100800 */
[----:B------:R3:W-:Y:S01]  /*d5d0*/  STL [R1+0x119c], R2 ;  /* 0x00119c0201007387 */ /* 0x0007e20000100800 */
[-C--:B0-----:R-:W-:Y:S02]  /*d5e0*/  LEA.HI.X.SX32 R5, R11, R0.reuse, 0x1, P4 ;  /* 0x000000000b057211 */ /* 0x081fe400020f0eff */
[----:B-1----:R-:W-:-:S03]  /*d5f0*/  LEA.HI.X.SX32 R4, R14, R0, 0x1, P5 ;  /* 0x000000000e047211 */ /* 0x002fc600028f0eff */
[----:B------:R0:W-:Y:S01]  /*d600*/  STL [R1+0x1184], R5 ;  /* 0x0011840501007387 */ /* 0x0001e20000100800 */
[----:B---3--:R-:W-:-:S03]  /*d610*/  LEA.HI.X.SX32 R2, R18, R0, 0x1, P6 ;  /* 0x0000000012027211 */ /* 0x008fc600030f0eff */
[----:B------:R1:W-:Y:S04]  /*d620*/  STL [R1+0x1188], R4 ;  /* 0x0011880401007387 */ /* 0x0003e80000100800 */
[----:B------:R3:W-:Y:S01]  /*d630*/  STL [R1+0x118c], R2 ;  /* 0x00118c0201007387 */ /* 0x0007e20000100800 */
[-C--:B0-----:R-:W-:Y:S02]  /*d640*/  LEA.HI.X.SX32 R5, R20, R0.reuse, 0x1, P0 ;  /* 0x0000000014057211 */ /* 0x081fe400000f0eff */
[----:B-1----:R-:W-:-:S03]  /*d650*/  LEA.HI.X.SX32 R4, R29, R0, 0x1, P1 ;  /* 0x000000001d047211 */ /* 0x002fc600008f0eff */
[----:B------:R-:W-:Y:S01]  /*d660*/  STL [R1+0x1190], R5 ;  /* 0x0011900501007387 */ /* 0x000fe20000100800 */
[-C--:B---3--:R-:W-:Y:S02]  /*d670*/  LEA.HI.X.SX32 R2, R27, R0.reuse, 0x1, P2 ;  /* 0x000000001b027211 */ /* 0x088fe400010f0eff */
[----:B------:R-:W-:Y:S01]  /*d680*/  LEA.HI.X.SX32 R0, R24, R0, 0x1, P3 ;  /* 0x0000000018007211 */ /* 0x000fe200018f0eff */
[----:B------:R-:W-:Y:S04]  /*d690*/  STL [R1+0x1194], R4 ;  /* 0x0011940401007387 */ /* 0x000fe80000100800 */
[----:B------:R-:W-:Y:S04]  /*d6a0*/  STL [R1+0x1198], R2 ;  /* 0x0011980201007387 */ /* 0x000fe80000100800 */
[----:B------:R0:W-:Y:S04]  /*d6b0*/  STL [R1+0xd88], R0 ;  /* 0x000d880001007387 */ /* 0x0001e80000100800 */
[----:B------:R-:W-:Y:S04]  /*d6c0*/  STL [R1+0xd84], RZ ;  /* 0x000d84ff01007387 */ /* 0x000fe80000100800 */
        /* <DEDUP_REMOVED lines=371> */
[----:B------:R-:W-:Y:S01]  /*ee00*/  STL [R1+0x5cc], RZ ;  /* 0x0005ccff01007387 */ /* 0x000fe20000100800 */
[----:B------:R-:W-:-:S03]  /*ee10*/  CS2R R24, SRZ ;  /* 0x0000000000187805 */ /* 0x000fc6000001ff00 */
[----:B------:R-:W-:Y:S04]  /*ee20*/  STL [R1+0x5b0], RZ ;  /* 0x0005b0ff01007387 */ /* 0x000fe80000100800 */
[----:B------:R-:W-:Y:S01]  /*ee30*/  STL [R1+0x5b4], RZ ;  /* 0x0005b4ff01007387 */ /* 0x000fe20000100800 */
[----:B------:R-:W-:-:S03]  /*ee40*/  CS2R R26, SRZ ;  /* 0x00000000001a7805 */ /* 0x000fc6000001ff00 */
[----:B------:R-:W-:Y:S04]  /*ee50*/  STL [R1+0x5b8], RZ ;  /* 0x0005b8ff01007387 */ /* 0x000fe80000100800 */
[----:B------:R-:W-:Y:S04]  /*ee60*/  STL [R1+0x5bc], RZ ;  /* 0x0005bcff01007387 */ /* 0x000fe80000100800 */
[----:B------:R-:W-:Y:S04]  /*ee70*/  STL [R1+0x2d0], RZ ;  /* 0x0002d0ff01007387 */ /* 0x000fe80000100800 */
[----:B------:R-:W-:Y:S04]  /*ee80*/  STL [R1+0x2d4], RZ ;  /* 0x0002d4ff01007387 */ /* 0x000fe80000100800 */
[----:B------:R-:W-:Y:S04]  /*ee90*/  STL [R1+0x2d8], RZ ;  /* 0x0002d8ff01007387 */ /* 0x000fe80000100800 */
[----:B------:R-:W-:Y:S04]  /*eea0*/  STL [R1+0x2dc], RZ ;  /* 0x0002dcff01007387 */ /* 0x000fe80000100800 */
[----:B------:R-:W-:Y:S04]  /*eeb0*/  STL [R1+0x15b4], R24 ;  /* 0x0015b41801007387 */ /* 0x000fe80000100800 */
        /* <DEDUP_REMOVED lines=41> */
[----:B------:R-:W3:Y:S04]  /*f150*/  S2R R28, SR_TID.X ;  /* 0x00000000001c7919 */ /* 0x000ee80000002100 */
        /* <DEDUP_REMOVED lines=20> */
[----:B--2---:R-:W-:-:S03]  /*f2a0*/  ISETP.GE.AND P1, PT, R3, RZ, PT ;  /* 0x000000ff0300720c */ /* 0x004fc60003f26270 */
[----:B------:R-:W-:Y:S01]  /*f2b0*/  STL [R1+0x1d8], RZ ;  /* 0x0001d8ff01007387 */ /* 0x000fe20000100800 */
[----:B---3--:R-:W-:-:S03]  /*f2c0*/  LOP3.LUT R3, R28, 0x1ff, RZ, 0xc0, !PT ;  /* 0x000001ff1c037812 */ /* 0x008fc600078ec0ff */
[----:B------:R-:W-:Y:S04]  /*f2d0*/  STL [R1+0x1dc], RZ ;  /* 0x0001dcff01007387 */ /* 0x000fe80000100800 */
[----:B------:R-:W-:Y:S01]  /*f2e0*/  STL [R1+0x1b0], RZ ;  /* 0x0001b0ff01007387 */ /* 0x000fe20000100800 */
[----:B------:R-:W-:-:S03]  /*f2f0*/  LOP3.LUT R28, R28, 0x180, RZ, 0xc0, !PT ;  /* 0x000001801c1c7812 */ /* 0x000fc600078ec0ff */
[----:B------:R-:W-:Y:S04]  /*f300*/  STL [R1+0x1b4], RZ ;  /* 0x0001b4ff01007387 */ /* 0x000fe80000100800 */
[----:B------:R-:W-:Y:S04]  /*f310*/  STL [R1+0x1b8], RZ ;  /* 0x0001b8ff01007387 */ /* 0x000fe80000100800 */
[----:B------:R-:W-:Y:S01]  /*f320*/  STL [R1+0x1bc], RZ ;  /* 0x0001bcff01007387 */ /* 0x000fe20000100800 */
[----:B0-----:R-:W-:-:S03]  /*f330*/  IMAD.SHL.U32 R0, R3, 0x2, RZ ;  /* 0x0000000203007824 */ /* 0x001fc600078e00ff */
[----:B------:R-:W-:Y:S01]  /*f340*/  STL [R1+0x8e0], RZ ;  /* 0x0008e0ff01007387 */ /* 0x000fe20000100800 */
[----:B------:R-:W-:-:S03]  /*f350*/  SHF.R.U32.HI R2, RZ, 0x3, R28 ;  /* 0x00000003ff027819 */ /* 0x000fc6000001161c */
[----:B------:R-:W-:Y:S01]  /*f360*/  STL [R1+0x8e4], RZ ;  /* 0x0008e4ff01007387 */ /* 0x000fe20000100800 */
[----:B------:R-:W-:-:S03]  /*f370*/  IMAD.MOV.U32 R4, RZ, RZ, c[0x0][0x188] ;  /* 0x00006200ff047624 */ /* 0x000fc600078e00ff */
[----:B------:R-:W-:Y:S04]  /*f380*/  STL [R1+0x8e8], RZ ;  /* 0x0008e8ff01007387 */ /* 0x000fe80000100800 */
[----:B------:R-:W-:Y:S04]  /*f390*/  STL [R1+0x8ec], RZ ;  /* 0x0008ecff01007387 */ /* 0x000fe80000100800 */
[----:B------:R-:W-:Y:S01]  /*f3a0*/  STL [R1+0x8d0], RZ ;  /* 0x0008d0ff01007387 */ /* 0x000fe20000100800 */
[----:B------:R-:W-:-:S03]  /*f3b0*/  LOP3.LUT R2, R0, R2, RZ, 0x3c, !PT ;  /* 0x0000000200027212 */ /* 0x000fc600078e3cff */
[----:B------:R-:W-:Y:S01]  /*f3c0*/  STL [R1+0x8d4], RZ ;  /* 0x0008d4ff01007387 */ /* 0x000fe20000100800 */
[----:B-1----:R-:W-:-:S03]  /*f3d0*/  IMAD R27, R4, 0x63, RZ ;  /* 0x00000063041b7824 */ /* 0x002fc600078e02ff */
[----:B------:R-:W-:Y:S01]  /*f3e0*/  STL [R1+0x8d8], RZ ;  /* 0x0008d8ff01007387 */ /* 0x000fe20000100800 */
[----:B------:R-:W-:-:S03]  /*f3f0*/  IMAD R25, R4, 0x5f, RZ ;  /* 0x0000005f04197824 */ /* 0x000fc600078e02ff */
[----:B------:R-:W-:Y:S01]  /*f400*/  STL [R1+0x8dc], RZ ;  /* 0x0008dcff01007387 */ /* 0x000fe20000100800 */
[----:B------:R-:W-:-:S03]  /*f410*/  IMAD R3, R4, 0x5b, RZ ;  /* 0x0000005b04037824 */ /* 0x000fc600078e02ff */
[----:B------:R-:W-:Y:S04]  /*f420*/  STL [R1+0x1a0], RZ ;  /* 0x0001a0ff01007387 */ /* 0x000fe80000100800 */
[----:B------:R-:W-:Y:S04]  /*f430*/  STL [R1+0x1a4], RZ ;  /* 0x0001a4ff01007387 */ /* 0x000fe80000100800 */
[----:B------:R-:W-:Y:S04]  /*f440*/  STL [R1+0x1a8], RZ ;  /* 0x0001a8ff01007387 */ /* 0x000fe80000100800 */
[----:B------:R-:W-:Y:S04]  /*f450*/  STL [R1+0x1ac], RZ ;  /* 0x0001acff01007387 */ /* 0x000fe80000100800 */
[----:B------:R-:W-:Y:S04]  /*f460*/  STL [R1+0x190], RZ ;  /* 0x000190ff01007387 */ /* 0x000fe80000100800 */
[----:B------:R-:W-:Y:S04]  /*f470*/  STL [R1+0x15c4], R2 ;  /* 0x0015c40201007387 */ /* 0x000fe80000100800 */
[----:B------:R0:W-:Y:S04]  /*f480*/  STL [R1+0x15c8], R27 ;  /* 0x0015c81b01007387 */ /* 0x0001e80000100800 */
[----:B------:R1:W-:Y:S04]  /*f490*/  STL [R1+0x15cc], R25 ;  /* 0x0015cc1901007387 */ /* 0x0003e80000100800 */
[----:B------:R2:W-:Y:S04]  /*f4a0*/  STL [R1+0x15d0], R3 ;  /* 0x0015d00301007387 */ /* 0x0005e80000100800 */
[----:B------:R-:W2:Y:S04]  /*f4b0*/  LDL.LU R28, [R1+0x2c4] ;  /* 0x0002c400011c7983 */ /* 0x000ea80000300800 */
[----:B------:R-:W3:Y:S01]  /*f4c0*/  LDL.LU R0, [R1+0x2c0] ;  /* 0x0002c00001007983 */ /* 0x000ee20000300800 */
[----:B------:R-:W-:Y:S01]  /*f4d0*/  ISETP.NE.AND P0, PT, RZ, c[0x0][0x178], PT ;  /* 0x00005e00ff007a0c */ /* 0x000fe20003f05270 */
[----:B------:R-:W-:-:S02]  /*f4e0*/  IMAD.SHL.U32 R6, R4, 0x80, RZ ;  /* 0x0000008004067824 */ /* 0x000fc400078e00ff */
[C---:B0-----:R-:W-:Y:S02]  /*f4f0*/  IMAD R27, R4.reuse, 0xf6, RZ ;  /* 0x000000f6041b7824 */ /* 0x041fe400078e02ff */
[C---:B-1----:R-:W-:Y:S02]  /*f500*/  IMAD R25, R4.reuse, 0xb6, RZ ;  /* 0x000000b604197824 */ /* 0x042fe400078e02ff */
[C---:B------:R-:W-:Y:S02]  /*f510*/  IMAD R23, R4.reuse, 0x57, RZ ;  /* 0x0000005704177824 */ /* 0x040fe400078e02ff */
[C---:B------:R-:W-:Y:S02]  /*f520*/  IMAD R2, R4.reuse, 0xae, RZ ;  /* 0x000000ae04027824 */ /* 0x040fe400078e02ff */
[C---:B------:R-:W-:Y:S02]  /*f530*/  IMAD R20, R4.reuse, 0x53, RZ ;  /* 0x0000005304147824 */ /* 0x040fe400078e02ff */
[----:B------:R-:W-:-:S02]  /*f540*/  IMAD R26, R4, 0xa6, RZ ;  /* 0x000000a6041a7824 */ /* 0x000fc400078e02ff */
[C---:B------:R-:W-:Y:S02]  /*f550*/  IMAD R17, R4.reuse, 0x4f, RZ ;  /* 0x0000004f04117824 */ /* 0x040fe400078e02ff */
[C---:B------:R-:W-:Y:S02]  /*f560*/  IMAD R24, R4.reuse, 0x9e, RZ ;  /* 0x0000009e04187824 */ /* 0x040fe400078e02ff */
        /* <DEDUP_REMOVED lines=14> */
[----:B------:R-:W-:Y:S02]  /*f650*/  IMAD R9, R4, 0xd4, RZ ;  /* 0x000000d404097824 */ /* 0x000fe400078e02ff */
[----:B---3--:R-:W-:Y:S01]  /*f660*/  @!P1 IMAD.MOV R0, RZ, RZ, -R0 ;  /* 0x000000ffff009224 */ /* 0x008fe200078e0a00 */
[----:B------:R-:W-:-:S02]  /*f670*/  @!P0 LOP3.LUT R0, RZ, c[0x0][0x178], RZ, 0x33, !PT ;  /* 0x00005e00ff008a12 */ /* 0x000fc400078e33ff */
[----:B--2---:R-:W-:-:S03]  /*f680*/  SHF.R.S32.HI R3, RZ, 0x7, R28 ;  /* 0x00000007ff037819 */ /* 0x004fc6000001141c */
[----:B------:R-:W-:Y:S01]  /*f690*/  IMAD R5, R0, c[0x0][0x184], RZ ;  /* 0x0000610000057a24 */ /* 0x000fe200078e02ff */
[----:B------:R-:W-:Y:S01]  /*f6a0*/  SHF.R.S32.HI R0, RZ, 0x1f, R6 ;  /* 0x0000001fff007819 */ /* 0x000fe20000011406 */
[----:B------:R0:W-:Y:S03]  /*f6b0*/  STL [R1+0x1588], R3 ;  /* 0x0015880301007387 */ /* 0x0001e60000100800 */
[----:B------:R-:W-:Y:S01]  /*f6c0*/  SHF.L.U64.HI R0, R6, 0x1, R0 ;  /* 0x0000000106007819 */ /* 0x000fe20000010200 */
[C---:B------:R-:W-:Y:S01]  /*f6d0*/  IMAD R6, R4.reuse, 0xfe, RZ ;  /* 0x000000fe04067824 */ /* 0x040fe200078e02ff */
[----:B------:R-:W-:Y:S01]  /*f6e0*/  LEA R28, P0, R5, c[0x0][0x160], 0x1 ;  /* 0x00005800051c7a11 */ /* 0x000fe200078008ff */
[----:B0-----:R-:W-:-:S03]  /*f6f0*/  IMAD R3, R4, 0xfa, RZ ;  /* 0x000000fa04037824 */ /* 0x001fc600078e02ff */
[-C--:B------:R-:W-:Y:S02]  /*f700*/  IADD3 R6, P2, R6, R28.reuse, RZ ;  /* 0x0000001c06067210 */ /* 0x080fe40007f5e0ff */
[-C--:B------:R-:W-:Y:S02]  /*f710*/  IADD3 R27, P5, R27, R28.reuse, RZ ;  /* 0x0000001c1b1b7210 */ /* 0x080fe40007fbe0ff */
[----:B------:R-:W-:Y:S01]  /*f720*/  IADD3 R3, P4, R3, R28, RZ ;  /* 0x0000001c03037210 */ /* 0x000fe20007f9e0ff */
[----:B------:R-:W-:Y:S04]  /*f730*/  STL [R1+0xd80], R28 ;  /* 0x000d801c01007387 */ /* 0x000fe80000100800 */
[----:B------:R0:W-:Y:S04]  /*f740*/  STL [R1+0xd90], R6 ;  /* 0x000d900601007387 */ /* 0x0001e80000100800 */
[----:B------:R1:W-:Y:S01]  /*f750*/  STL [R1+0xda0], R3 ;  /* 0x000da00301007387 */ /* 0x0003e20000100800 */
[----:B------:R-:W-:-:S03]  /*f760*/  LEA.HI.X.SX32 R5, R5, c[0x0][0x164], 0x1, P0 ;  /* 0x0000590005057a11 */ /* 0x000fc600000f0eff */
[----:B------:R2:W-:Y:S01]  /*f770*/  STL [R1+0xdb0], R27 ;  /* 0x000db01b01007387 */ /* 0x0005e20000100800 */
[C---:B0-----:R-:W-:Y:S02]  /*f780*/  IMAD R6, R4.reuse, 0xf2, RZ ;  /* 0x000000f204067824 */ /* 0x041fe400078e02ff */
[----:B-1----:R-:W-:-:S03]  /*f790*/  IMAD R3, R4, 0xee, RZ ;  /* 0x000000ee04037824 */ /* 0x002fc600078e02ff */
[-C--:B------:R-:W-:Y:S01]  /*f7a0*/  IADD3 R6, P6, R6, R28.reuse, RZ ;  /* 0x0000001c06067210 */ /* 0x080fe20007fde0ff */
[C---:B--2---:R-:W-:Y:S01]  /*f7b0*/  IMAD R27, R4.reuse, 0xea, RZ ;  /* 0x000000ea041b7824 */ /* 0x044fe200078e02ff */
[-C--:B------:R-:W-:Y:S01]  /*f7c0*/  IADD3 R3, P0, R3, R28.reuse, RZ ;  /* 0x0000001c03037210 */ /* 0x080fe20007f1e0ff */
[----:B------:R-:W-:Y:S03]  /*f7d0*/  STL [R1+0xd7c], R5 ;  /* 0x000d7c0501007387 */ /* 0x000fe60000100800 */
[----:B------:R-:W-:Y:S01]  /*f7e0*/  IADD3 R27, P3, R27, R28, RZ ;  /* 0x0000001c1b1b7210 */ /* 0x000fe20007f7e0ff */
[----:B------:R0:W-:Y:S04]  /*f7f0*/  STL [R1+0xdc0], R6 ;  /* 0x000dc00601007387 */ /* 0x0001e80000100800 */
[----:B------:R1:W-:Y:S04]  /*f800*/  STL [R1+0xdd0], R3 ;  /* 0x000dd00301007387 */ /* 0x0003e80000100800 */
[----:B------:R2:W-:Y:S01]  /*f810*/  STL [R1+0xde0], R27 ;  /* 0x000de01b01007387 */ /* 0x0005e20000100800 */
[----:B0-----:R-:W-:-:S02]  /*f820*/  IMAD R6, R4, 0x7f, RZ ;  /* 0x0000007f04067824 */ /* 0x001fc400078e02ff */
[C---:B-1----:R-:W-:Y:S02]  /*f830*/  IMAD R3, R4.reuse, 0xe2, RZ ;  /* 0x000000e204037824 */ /* 0x042fe400078e02ff */
[C---:B--2---:R-:W-:Y:S02]  /*f840*/  IMAD R27, R4.reuse, 0x7d, RZ ;  /* 0x0000007d041b7824 */ /* 0x044fe400078e02ff */
[----:B------:R-:W-:Y:S01]  /*f850*/  IMAD R4, R4, 0xe6, RZ ;  /* 0x000000e604047824 */ /* 0x000fe200078e02ff */
[----:B------:R-:W-:-:S04]  /*f860*/  LEA.HI.X.SX32 R6, R6, R5, 0x1, P2 ;  /* 0x0000000506067211 */ /* 0x000fc800010f0eff */
[-C--:B------:R-:W-:Y:S02]  /*f870*/  IADD3 R4, P1, R4, R28.reuse, RZ ;  /* 0x0000001c04047210 */ /* 0x080fe40007f3e0ff */
[----:B------:R-:W-:Y:S02]  /*f880*/  IADD3 R3, P2, R3, R28, RZ ;  /* 0x0000001c03037210 */ /* 0x000fe40007f5e0ff */
[----:B------:R-:W-:Y:S01]  /*f890*/  LEA.HI.X.SX32 R27, R27, R5, 0x1, P4 ;  /* 0x000000051b1b7211 */ /* 0x000fe200020f0eff */
[----:B------:R0:W-:Y:S04]  /*f8a0*/  STL [R1+0xdf0], R4 ;  /* 0x000df00401007387 */ /* 0x0001e80000100800 */
[----:B------:R1:W-:Y:S04]  /*f8b0*/  STL [R1+0xd8c], R6 ;  /* 0x000d8c0601007387 */ /* 0x0003e80000100800 */
[----:B------:R2:W-:Y:S01]  /*f8c0*/  STL [R1+0xe00], R3 ;  /* 0x000e000301007387 */ /* 0x0005e20000100800 */
[----:B0-----:R-:W-:-:S03]  /*f8d0*/  IMAD.MOV.U32 R4, RZ, RZ, c[0x0][0x188] ;  /* 0x00006200ff047624 */ /* 0x001fc600078e00ff */
[----:B------:R0:W-:Y:S01]  /*f8e0*/  STL [R1+0xd9c], R27 ;  /* 0x000d9c1b01007387 */ /* 0x0001e20000100800 */
[C---:B-1----:R-:W-:Y:S02]  /*f8f0*/  IMAD R6, R4.reuse, 0x7b, RZ ;  /* 0x0000007b04067824 */ /* 0x042fe400078e02ff */
[C---:B--2---:R-:W-:Y:S02]  /*f900*/  IMAD R3, R4.reuse, 0xda, RZ ;  /* 0x000000da04037824 */ /* 0x044fe400078e02ff */
[C---:B0-----:R-:W-:Y:S02]  /*f910*/  IMAD R27, R4.reuse, 0x79, RZ ;  /* 0x00000079041b7824 */ /* 0x041fe400078e02ff */
        /* <DEDUP_REMOVED lines=45> */
[----:B------:R1:W-:Y:S01]  /*fbf0*/  STL [R1+0xe0c], R6 ;  /* 0x000e0c0601007387 */ /* 0x0003e20000100800 */
[----:B0-----:R-:W-:-:S03]  /*fc00*/  IMAD.MOV.U32 R4, RZ, RZ, c[0x0][0x188] ;  /* 0x00006200ff047624 */ /* 0x001fc600078e00ff */
[----:B------:R0:W-:Y:S01]  /*fc10*/  STL [R1+0xe80], R3 ;  /* 0x000e800301007387 */ /* 0x0001e20000100800 */
[----:B-1----:R-:W-:-:S03]  /*fc20*/  IMAD R6, R4, 0xba, RZ ;  /* 0x000000ba04067824 */ /* 0x002fc600078e02ff */
[----:B------:R1:W-:Y:S01]  /*fc30*/  STL [R1+0xe1c], R27 ;  /* 0x000e1c1b01007387 */ /* 0x0003e20000100800 */
[C---:B0-----:R-:W-:Y:S02]  /*fc40*/  IMAD R3, R4.reuse, 0xbe, RZ ;  /* 0x000000be04037824 */ /* 0x041fe400078e02ff */
[C---:B-1----:R-:W-:Y:S02]  /*fc50*/  IMAD R27, R4.reuse, 0x69, RZ ;  /* 0x00000069041b7824 */ /* 0x042fe400078e02ff */
[----:B------:R-:W-:Y:S01]  /*fc60*/  IMAD R4, R4, 0x6b, RZ ;  /* 0x0000006b04047824 */ /* 0x000fe200078e02ff */
[----:B------:R-:W-:Y:S02]  /*fc70*/  IADD3 R3, P5, R3, R28, RZ ;  /* 0x0000001c03037210 */ /* 0x000fe40007fbe0ff */
[-C--:B------:R-:W-:Y:S02]  /*fc80*/  LEA.HI.X.SX32 R27, R27, R5.reuse, 0x1, P0 ;  /* 0x000000051b1b7211 */ /* 0x080fe400000f0eff */
[----:B------:R-:W-:-:S02]  /*fc90*/  LEA.HI.X.SX32 R4, R4, R5, 0x1, P6 ;  /* 0x0000000504047211 */ /* 0x000fc400030f0eff */
[-C--:B------:R-:W-:Y:S01]  /*fca0*/  IADD3 R6, P6, R6, R28.reuse, RZ ;  /* 0x0000001c06067210 */ /* 0x080fe20007fde0ff */
[----:B------:R0:W-:Y:S04]  /*fcb0*/  STL [R1+0xe90], R3 ;  /* 0x000e900301007387 */ /* 0x0001e80000100800 */
[----:B0-----:R-:W2:Y:S04]  /*fcc0*/  LDL.LU R3, [R1+0x15d0] ;  /* 0x0015d00001037983 */ /* 0x001ea80000300800 */
[----:B------:R-:W-:Y:S04]  /*fcd0*/  STL [R1+0xe2c], R4 ;  /* 0x000e2c0401007387 */ /* 0x000fe80000100800 */
[----:B------:R-:W-:Y:S04]  /*fce0*/  STL [R1+0xea0], R6 ;  /* 0x000ea00601007387 */ /* 0x000fe80000100800 */
[----:B------:R0:W-:Y:S01]  /*fcf0*/  STL [R1+0xe3c], R27 ;  /* 0x000e3c1b01007387 */ /* 0x0001e20000100800 */
[----:B------:R-:W-:Y:S01]  /*fd00*/  IADD3 R25, P0, R25, R28, RZ ;  /* 0x0000001c19197210 */ /* 0x000fe20007f1e0ff */
[----:B0-----:R-:W-:-:S04]  /*fd10*/  IMAD.MOV.U32 R27, RZ, RZ, c[0x0][0x188] ;  /* 0x00006200ff1b7624 */ /* 0x001fc800078e00ff */
[----:B------:R-:W-:Y:S01]  /*fd20*/  IMAD R27, R27, 0x67, RZ ;  /* 0x000000671b1b7824 */ /* 0x000fe200078e02ff */
[----:B------:R0:W-:Y:S04]  /*fd30*/  STL [R1+0xeb0], R25 ;  /* 0x000eb01901007387 */ /* 0x0001e80000100800 */
[----:B------:R-:W-:Y:S01]  /*fd40*/  LEA.HI.X.SX32 R27, R27, R5, 0x1, P3 ;  /* 0x000000051b1b7211 */ /* 0x000fe200018f0eff */
[----:B0-----:R-:W3:Y:S04]  /*fd50*/  LDL.LU R25, [R1+0x15cc] ;  /* 0x0015cc0001197983 */ /* 0x001ee80000300800 */
[----:B------:R0:W-:Y:S04]  /*fd60*/  STL [R1+0xe4c], R27 ;  /* 0x000e4c1b01007387 */ /* 0x0001e80000100800 */
[----:B0-----:R-:W4:Y:S01]  /*fd70*/  LDL.LU R27, [R1+0x15c8] ;  /* 0x0015c800011b7983 */ /* 0x001f220000300800 */
[----:B------:R-:W-:-:S04]  /*fd80*/  IMAD.MOV.U32 R4, RZ, RZ, c[0x0][0x188] ;  /* 0x00006200ff047624 */ /* 0x000fc800078e00ff */
[C---:B------:R-:W-:Y:S02]  /*fd90*/  IMAD R6, R4.reuse, 0x65, RZ ;  /* 0x0000006504067824 */ /* 0x040fe400078e02ff */
[----:B------:R-:W-:-:S05]  /*fda0*/  IMAD R4, R4, 0xb2, RZ ;  /* 0x000000b204047824 */ /* 0x000fca00078e02ff */
[----:B------:R-:W-:Y:S02]  /*fdb0*/  IADD3 R4, P3, R4, R28, RZ ;  /* 0x0000001c04047210 */ /* 0x000fe40007f7e0ff */
[----:B------:R-:W-:-:S03]  /*fdc0*/  LEA.HI.X.SX32 R6, R6, R5, 0x1, P1 ;  /* 0x0000000506067211 */ /* 0x000fc600008f0eff */
[----:B------:R0:W-:Y:S01]  /*fdd0*/  STL [R1+0xec0], R4 ;  /* 0x000ec00401007387 */ /* 0x0001e20000100800 */
[----:B------:R-:W-:-:S03]  /*fde0*/  IADD3 R2, P1, R2, R28, RZ ;  /* 0x0000001c02027210 */ /* 0x000fc60007f3e0ff */
[----:B------:R1:W-:Y:S01]  /*fdf0*/  STL [R1+0xe5c], R6 ;  /* 0x000e5c0601007387 */ /* 0x0003e20000100800 */
[----:B0-----:R-:W-:-:S04]  /*fe00*/  IMAD.MOV.U32 R4, RZ, RZ, c[0x0][0x188] ;  /* 0x00006200ff047624 */ /* 0x001fc800078e00ff */
[C---:B-1----:R-:W-:Y:S02]  /*fe10*/  IMAD R6, R4.reuse, 0x61, RZ ;  /* 0x0000006104067824 */ /* 0x042fe400078e02ff */
[----:B------:R-:W-:Y:S01]  /*fe20*/  IMAD R4, R4, 0xaa, RZ ;  /* 0x000000aa04047824 */ /* 0x000fe200078e02ff */
[----:B------:R0:W-:Y:S02]  /*fe30*/  STL [R1+0xed0], R2 ;  /* 0x000ed00201007387 */ /* 0x0001e40000100800 */
[-C--:B------:R-:W-:Y:S02]  /*fe40*/  LEA.HI.X.SX32 R6, R6, R5.reuse, 0x1, P4 ;  /* 0x0000000506067211 */ /* 0x080fe400020f0eff */
[----:B0-----:R-:W3:Y:S01]  /*fe50*/  LDL.LU R2, [R1+0x15c4] ;  /* 0x0015c40001027983 */ /* 0x001ee20000300800 */
[----:B------:R-:W-:Y:S02]  /*fe60*/  IADD3 R26, P4, R26, R28, RZ ;  /* 0x0000001c1a1a7210 */ /* 0x000fe40007f9e0ff */
[----:B------:R-:W-:-:S02]  /*fe70*/  LEA.HI.X.SX32 R23, R23, R5, 0x1, P1 ;  /* 0x0000000517177211 */ /* 0x000fc400008f0eff */
[-C--:B------:R-:W-:Y:S02]  /*fe80*/  IADD3 R22, P1, R22, R28.reuse, RZ ;  /* 0x0000001c16167210 */ /* 0x080fe40007f3e0ff */
[-C--:B------:R-:W-:Y:S02]  /*fe90*/  LEA.HI.X.SX32 R20, R20, R5.reuse, 0x1, P4 ;  /* 0x0000000514147211 */ /* 0x080fe400020f0eff */
[-C--:B------:R-:W-:Y:S02]  /*fea0*/  IADD3 R19, P4, R19, R28.reuse, RZ ;  /* 0x0000001c13137210 */ /* 0x080fe40007f9e0ff */
[-C--:B--2---:R-:W-:Y:S02]  /*feb0*/  LEA.HI.X.SX32 R3, R3, R5.reuse, 0x1, P0 ;  /* 0x0000000503037211 */ /* 0x084fe400000f0eff */
[----:B----4-:R-:W-:Y:S02]  /*fec0*/  LEA.HI.X.SX32 R27, R27, R5, 0x1, P2 ;  /* 0x000000051b1b7211 */ /* 0x010fe400010f0eff */
[----:B------:R-:W-:-:S03]  /*fed0*/  IADD3 R4, P2, R4, R28, RZ ;  /* 0x0000001c04047210 */ /* 0x000fc60007f5e0ff */
[----:B------:R0:W-:Y:S04]  /*fee0*/  STL [R1+0xe6c], R27 ;  /* 0x000e6c1b01007387 */ /* 0x0001e80000100800 */
[----:B0-----:R0:W5:Y:S04]  /*fef0*/  LDL.LU R27, [R1+0x15c0] ;  /* 0x0015c000011b7983 */ /* 0x0011680000300800 */
[----:B------:R1:W-:Y:S04]  /*ff00*/  STL [R1+0xee0], R4 ;  /* 0x000ee00401007387 */ /* 0x0003e80000100800 */
[----:B------:R2:W-:Y:S01]  /*ff10*/  STL [R1+0xe7c], R6 ;  /* 0x000e7c0601007387 */ /* 0x0005e20000100800 */
[----:B-1----:R-:W-:-:S04]  /*ff20*/  IMAD.MOV.U32 R4, RZ, RZ, c[0x0][0x188] ;  /* 0x00006200ff047624 */ /* 0x002fc800078e00ff */
[C---:B--2---:R-:W-:Y:S02]  /*ff30*/  IMAD R6, R4.reuse, 0x5d, RZ ;  /* 0x0000005d04067824 */ /* 0x044fe400078e02ff */
[----:B------:R-:W-:Y:S01]  /*ff40*/  IMAD R4, R4, 0xa2, RZ ;  /* 0x000000a204047824 */ /* 0x000fe200078e02ff */
[-C--:B---3--:R-:W-:Y:S01]  /*ff50*/  LEA.HI.X.SX32 R25, R25, R5.reuse, 0x1, P5 ;  /* 0x0000000519197211 */ /* 0x088fe200028f0eff */
[----:B------:R1:W-:Y:S03]  /*ff60*/  STL [R1+0xef0], R26 ;  /* 0x000ef01a01007387 */ /* 0x0003e60000100800 */
[-C--:B------:R-:W-:Y:S02]  /*ff70*/  IADD3 R4, P5, R4, R28.reuse, RZ ;  /* 0x0000001c04047210 */ /* 0x080fe40007fbe0ff */
[----:B------:R-:W-:Y:S01]  /*ff80*/  LEA.HI.X.SX32 R6, R6, R5, 0x1, P6 ;  /* 0x0000000506067211 */ /* 0x000fe200030f0eff */
[----:B-1----:R0:W5:Y:S04]  /*ff90*/  LDL.LU R26, [R1+0x15bc] ;  /* 0x0015bc00011a7983 */ /* 0x0021680000300800 */
[----:B------:R1:W-:Y:S01]  /*ffa0*/  STL [R1+0xe8c], R25 ;  /* 0x000e8c1901007387 */ /* 0x0003e20000100800 */
[----:B------:R-:W-:-:S03]  /*ffb0*/  IADD3 R24, P6, R24, R28, RZ ;  /* 0x0000001c18187210 */ /* 0x000fc60007fde0ff */
[----:B-1----:R0:W5:Y:S04]  /*ffc0*/  LDL.LU R25, [R1+0x15b8] ;  /* 0x0015b80001197983 */ /* 0x0021680000300800 */
[----:B------:R1:W-:Y:S04]  /*ffd0*/  STL [R1+0xf00], R4 ;  /* 0x000f000401007387 */ /* 0x0003e80000100800 */
[----:B------:R2:W-:Y:S01]  /*ffe0*/  STL [R1+0xe9c], R6 ;  /* 0x000e9c0601007387 */ /* 0x0005e20000100800 */
[----:B-1----:R-:W-:-:S04]  /*fff0*/  IMAD.MOV.U32 R4, RZ, RZ, c[0x0][0x188] ;  /* 0x00006200ff047624 */ /* 0x002fc800078e00ff */
[C---:B--2---:R-:W-:Y:S02]  /*10000*/  IMAD R6, R4.reuse, 0x59, RZ ;  /* 0x0000005904067824 */ /* 0x044fe400078e02ff */
[----:B------:R-:W-:Y:S01]  /*10010*/  IMAD R4, R4, 0x9a, RZ ;  /* 0x0000009a04047824 */ /* 0x000fe200078e02ff */
[----:B------:R1:W-:Y:S04]  /*10020*/  STL [R1+0xf10], R24 ;  /* 0x000f101801007387 */ /* 0x0003e80000100800 */
        /* <DEDUP_REMOVED lines=9> */
[----:B--2---:R-:W-:Y:S01]  /*100c0*/  IMAD R6, R4, 0x55, RZ ;  /* 0x0000005504067824 */ /* 0x004fe200078e02ff */
[----:B------:R-:W-:Y:S04]  /*100d0*/  STL [R1+0xf30], R29 ;  /* 0x000f301d01007387 */ /* 0x000fe80000100800 */
[----:B------:R-:W-:Y:S01]  /*100e0*/  LEA.HI.X.SX32 R6, R6, R5, 0x1, P2 ;  /* 0x0000000506067211 */ /* 0x000fe200010f0eff */
[----:B------:R-:W-:Y:S04]  /*100f0*/  STL [R1+0xecc], R23 ;  /* 0x000ecc1701007387 */ /* 0x000fe80000100800 */
[----:B------:R-:W-:Y:S01]  /*10100*/  STL [R1+0xf40], R22 ;  /* 0x000f401601007387 */ /* 0x000fe20000100800 */
[----:B------:R-:W-:-:S03]  /*10110*/  IADD3 R21, P2, R21, R28, RZ ;  /* 0x0000001c15157210 */ /* 0x000fc60007f5e0ff */
[----:B------:R1:W-:Y:S02]  /*10120*/  STL [R1+0xedc], R6 ;  /* 0x000edc0601007387 */ /* 0x0003e40000100800 */
[----:B-1----:R-:W-:Y:S02]  /*10130*/  IMAD R6, R4, 0x51, RZ ;  /* 0x0000005104067824 */ /* 0x002fe400078e02ff */
[----:B------:R-:W-:Y:S03]  /*10140*/  STL [R1+0xf50], R21 ;  /* 0x000f501501007387 */ /* 0x000fe60000100800 */
[----:B------:R-:W-:Y:S01]  /*10150*/  LEA.HI.X.SX32 R6, R6, R5, 0x1, P5 ;  /* 0x0000000506067211 */ /* 0x000fe200028f0eff */
[----:B------:R-:W-:Y:S04]  /*10160*/  STL [R1+0xeec], R20 ;  /* 0x000eec1401007387 */ /* 0x000fe80000100800 */
[----:B------:R-:W-:Y:S01]  /*10170*/  STL [R1+0xf60], R19 ;  /* 0x000f601301007387 */ /* 0x000fe20000100800 */
[----:B------:R-:W-:-:S03]  /*10180*/  IADD3 R18, P5, R18, R28, RZ ;  /* 0x0000001c12127210 */ /* 0x000fc60007fbe0ff */
[----:B------:R1:W-:Y:S01]  /*10190*/  STL [R1+0xefc], R6 ;  /* 0x000efc0601007387 */ /* 0x0003e20000100800 */
[-C--:B------:R-:W-:Y:S02]  /*101a0*/  LEA.HI.X.SX32 R17, R17, R5.reuse, 0x1, P6 ;  /* 0x0000000511117211 */ /* 0x080fe400030f0eff */
[-C--:B------:R-:W-:Y:S01]  /*101b0*/  IADD3 R16, P6, R16, R28.reuse, RZ ;  /* 0x0000001c10107210 */ /* 0x080fe20007fde0ff */
[----:B-1----:R-:W-:Y:S01]  /*101c0*/  IMAD R6, R4, 0x4d, RZ ;  /* 0x0000004d04067824 */ /* 0x002fe200078e02ff */
[----:B------:R-:W-:Y:S04]  /*101d0*/  STL [R1+0xf70], R18 ;  /* 0x000f701201007387 */ /* 0x000fe80000100800 */
        /* <DEDUP_REMOVED lines=18> */
[-C--:B------:R-:W-:Y:S02]  /*10300*/  LEA.HI.X.SX32 R6, R6, R5.reuse, 0x1, P4 ;  /* 0x0000000506067211 */ /* 0x080fe400020f0eff */
[----:B------:R-:W-:Y:S01]  /*10310*/  IADD3 R7, P4, R7, R28, RZ ;  /* 0x0000001c07077210 */ /* 0x000fe20007f9e0ff */
[----:B------:R-:W-:Y:S01]  /*10320*/  STL [R1+0xf4c], R11 ;  /* 0x000f4c0b01007387 */ /* 0x000fe20000100800 */
[----:B------:R-:W-:-:S03]  /*10330*/  LEA.HI.X.SX32 R8, R8, R5, 0x1, P5 ;  /* 0x0000000508087211 */ /* 0x000fc600028f0eff */
[----:B------:R-:W-:Y:S04]  /*10340*/  STL [R1+0xdf8], R10 ;  /* 0x000df80a01007387 */ /* 0x000fe80000100800 */
[----:B------:R1:W-:Y:S04]  /*10350*/  STL [R1+0xf5c], R6 ;  /* 0x000f5c0601007387 */ /* 0x0003e80000100800 */
[----:B------:R2:W-:Y:S01]  /*10360*/  STL [R1+0xe18], R7 ;  /* 0x000e180701007387 */ /* 0x0005e20000100800 */
[C---:B-1----:R-:W-:Y:S02]  /*10370*/  IMAD R6, R4.reuse, 0x41, RZ ;  /* 0x0000004104067824 */ /* 0x042fe400078e02ff */
[----:B--2---:R-:W-:Y:S01]  /*10380*/  IMAD R7, R4, 0x7e, RZ ;  /* 0x0000007e04077824 */ /* 0x004fe200078e02ff */
[----:B------:R1:W-:Y:S02]  /*10390*/  STL [R1+0xf6c], R8 ;  /* 0x000f6c0801007387 */ /* 0x0003e40000100800 */
[----:B------:R-:W-:-:S02]  /*103a0*/  LEA.HI.X.SX32 R6, R6, R5, 0x1, P6 ;  /* 0x0000000506067211 */ /* 0x000fc400030f0eff */
[-C--:B------:R-:W-:Y:S02]  /*103b0*/  IADD3 R9, P6, R9, R28.reuse, RZ ;  /* 0x0000001c09097210 */ /* 0x080fe40007fde0ff */
[----:B-1----:R-:W-:-:S05]  /*103c0*/  IADD3 R8, P5, R7, R28, RZ ;  /* 0x0000001c07087210 */ /* 0x002fca0007fbe0ff */
[----:B------:R1:W-:Y:S04]  /*103d0*/  STL [R1+0xf90], R8 ;  /* 0x000f900801007387 */ /* 0x0003e80000100800 */
[----:B------:R-:W-:Y:S04]  /*103e0*/  STL [R1+0xf7c], R6 ;  /* 0x000f7c0601007387 */ /* 0x000fe80000100800 */
[----:B------:R2:W-:Y:S01]  /*103f0*/  STL [R1+0xe38], R9 ;  /* 0x000e380901007387 */ /* 0x0005e20000100800 */
[C---:B-1----:R-:W-:Y:S01]  /*10400*/  IMAD R8, R4.reuse, 0x7a, RZ ;  /* 0x0000007a04087824 */ /* 0x042fe200078e02ff */
[----:B--2---:R-:W-:Y:S01]  /*10410*/  LEA.HI.X.SX32 R9, R7, R5, 0x1, P0 ;  /* 0x0000000507097211 */ /* 0x004fe200000f0eff */
[----:B------:R-:W-:-:S02]  /*10420*/  IMAD R7, R4, 0x3f, RZ ;  /* 0x0000003f04077824 */ /* 0x000fc400078e02ff */
[----:B------:R-:W-:Y:S02]  /*10430*/  IMAD R6, R4, 0xcc, RZ ;  /* 0x000000cc04067824 */ /* 0x000fe400078e02ff */
[----:B------:R1:W-:Y:S01]  /*10440*/  STL [R1+0xd94], R9 ;  /* 0x000d940901007387 */ /* 0x0003e20000100800 */
[-C--:B------:R-:W-:Y:S02]  /*10450*/  LEA.HI.X.SX32 R7, R7, R5.reuse, 0x1, P5 ;  /* 0x0000000507077211 */ /* 0x080fe400028f0eff */
[-C--:B------:R-:W-:Y:S02]  /*10460*/  IADD3 R6, P5, R6, R28.reuse, RZ ;  /* 0x0000001c06067210 */ /* 0x080fe40007fbe0ff */
[C---:B-1----:R-:W-:Y:S02]  /*10470*/  IADD3 R9, P0, R8.reuse, R28, RZ ;  /* 0x0000001c08097210 */ /* 0x042fe40007f1e0ff */
[----:B------:R-:W-:-:S03]  /*10480*/  LEA.HI.X.SX32 R8, R8, R5, 0x1, P3 ;  /* 0x0000000508087211 */ /* 0x000fc600018f0eff */
[----:B------:R1:W-:Y:S04]  /*10490*/  STL [R1+0xfa0], R9 ;  /* 0x000fa00901007387 */ /* 0x0003e80000100800 */
[----:B------:R2:W-:Y:S01]  /*104a0*/  STL [R1+0xf8c], R7 ;  /* 0x000f8c0701007387 */ /* 0x0005e20000100800 */
[----:B-1----:R-:W-:-:S03]  /*104b0*/  IMAD R9, R4, 0x76, RZ ;  /* 0x0000007604097824 */ /* 0x002fc600078e02ff */
[----:B------:R1:W-:Y:S01]  /*104c0*/  STL [R1+0xe58], R6 ;  /* 0x000e580601007387 */ /* 0x0003e20000100800 */
[----:B--2---:R-:W-:-:S03]  /*104d0*/  IMAD R7, R4, 0x3d, RZ ;  /* 0x0000003d04077824 */ /* 0x004fc600078e02ff */
[----:B------:R2:W-:Y:S01]  /*104e0*/  STL [R1+0xdb4], R8 ;  /* 0x000db40801007387 */ /* 0x0005e20000100800 */
[C---:B-1----:R-:W-:Y:S01]  /*104f0*/  IMAD R6, R4.reuse, 0xc4, RZ ;  /* 0x000000c404067824 */ /* 0x042fe200078e02ff */
[----:B--2---:R-:W-:Y:S02]  /*10500*/  IADD3 R8, P3, R9, R28, RZ ;  /* 0x0000001c09087210 */ /* 0x004fe40007f7e0ff */
[-C--:B------:R-:W-:Y:S01]  /*10510*/  LEA.HI.X.SX32 R7, R7, R5.reuse, 0x1, P0 ;  /* 0x0000000507077211 */ /* 0x080fe200000f0eff */
[----:B------:R-:W-:Y:S02]  /*10520*/  IMAD R10, R4, 0x72, RZ ;  /* 0x00000072040a7824 */ /* 0x000fe400078e02ff */
[----:B------:R1:W-:Y:S01]  /*10530*/  STL [R1+0xfb0], R8 ;  /* 0x000fb00801007387 */ /* 0x0003e20000100800 */
[----:B------:R-:W-:-:S03]  /*10540*/  LEA.HI.X.SX32 R9, R9, R5, 0x1, P1 ;  /* 0x0000000509097211 */ /* 0x000fc600008f0eff */
[----:B------:R2:W-:Y:S01]  /*10550*/  STL [R1+0xf9c], R7 ;  /* 0x000f9c0701007387 */ /* 0x0005e20000100800 */
[-C--:B-1----:R-:W-:Y:S01]  /*10560*/  IADD3 R8, P0, R6, R28.reuse, RZ ;  /* 0x0000001c06087210 */ /* 0x082fe20007f1e0ff */
[C---:B------:R-:W-:Y:S02]  /*10570*/  IMAD R6, R4.reuse, 0xbc, RZ ;  /* 0x000000bc04067824 */ /* 0x040fe400078e02ff */
[----:B--2---:R-:W-:Y:S02]  /*10580*/  IMAD R7, R4, 0x3b, RZ ;  /* 0x0000003b04077824 */ /* 0x004fe400078e02ff */
[----:B------:R1:W-:Y:S04]  /*10590*/  STL [R1+0xe78], R8 ;  /* 0x000e780801007387 */ /* 0x0003e80000100800 */
[----:B------:R2:W-:Y:S01]  /*105a0*/  STL [R1+0xdd4], R9 ;  /* 0x000dd40901007387 */ /* 0x0005e20000100800 */
[----:B-1----:R-:W-:-:S02]  /*105b0*/  IADD3 R8, P1, R10, R28, RZ ;  /* 0x0000001c0a087210 */ /* 0x002fc40007f3e0ff */
[----:B--2---:R-:W-:-:S03]  /*105c0*/  LEA.HI.X.SX32 R9, R7, R5, 0x1, P3 ;  /* 0x0000000507097211 */ /* 0x004fc600018f0eff */
[----:B------:R1:W-:Y:S01]  /*105d0*/  STL [R1+0xfc0], R8 ;  /* 0x000fc00801007387 */ /* 0x0003e20000100800 */
[----:B------:R-:W-:-:S03]  /*105e0*/  IMAD R11, R4, 0x6e, RZ ;  /* 0x0000006e040b7824 */ /* 0x000fc600078e02ff */
[----:B------:R2:W-:Y:S01]  /*105f0*/  STL [R1+0xfac], R9 ;  /* 0x000fac0901007387 */ /* 0x0005e20000100800 */
[-C--:B-1----:R-:W-:Y:S01]  /*10600*/  IADD3 R8, P3, R6, R28.reuse, RZ ;  /* 0x0000001c06087210 */ /* 0x082fe20007f7e0ff */
[C---:B------:R-:W-:Y:S02]  /*10610*/  IMAD R7, R4.reuse, 0x39, RZ ;  /* 0x0000003904077824 */ /* 0x040fe400078e02ff */
[----:B------:R-:W-:Y:S02]  /*10620*/  IMAD R6, R4, 0xb4, RZ ;  /* 0x000000b404067824 */ /* 0x000fe400078e02ff */
[----:B------:R1:W-:Y:S01]  /*10630*/  STL [R1+0xe98], R8 ;  /* 0x000e980801007387 */ /* 0x0003e20000100800 */
[-C--:B--2---:R-:W-:Y:S02]  /*10640*/  LEA.HI.X.SX32 R9, R7, R5.reuse, 0x1, P1 ;  /* 0x0000000507097211 */ /* 0x084fe400008f0eff */
[----:B-1----:R-:W-:Y:S02]  /*10650*/  LEA.HI.X.SX32 R8, R10, R5, 0x1, P2 ;  /* 0x000000050a087211 */ /* 0x002fe400010f0eff */
[----:B------:R-:W-:-:S03]  /*10660*/  IADD3 R10, P2, R11, R28, RZ ;  /* 0x0000001c0b0a7210 */ /* 0x000fc60007f5e0ff */
[----:B------:R1:W-:Y:S01]  /*10670*/  STL [R1+0xdf4], R8 ;  /* 0x000df40801007387 */ /* 0x0003e20000100800 */
[----:B------:R-:W-:-:S03]  /*10680*/  IMAD R12, R4, 0x6a, RZ ;  /* 0x0000006a040c7824 */ /* 0x000fc600078e02ff */
[----:B------:R-:W-:Y:S01]  /*10690*/  STL [R1+0xfd0], R10 ;  /* 0x000fd00a01007387 */ /* 0x000fe20000100800 */
[----:B-1----:R-:W-:-:S03]  /*106a0*/  IADD3 R8, P1, R6, R28, RZ ;  /* 0x0000001c06087210 */ /* 0x002fc60007f3e0ff */
[----:B------:R-:W-:Y:S01]  /*106b0*/  STL [R1+0xfbc], R9 ;  /* 0x000fbc0901007387 */ /* 0x000fe20000100800 */
[----:B------:R-:W-:-:S03]  /*106c0*/  IMAD R7, R4, 0x37, RZ ;  /* 0x0000003704077824 */ /* 0x000fc600078e02ff */
[----:B------:R1:W-:Y:S01]  /*106d0*/  STL [R1+0xeb8], R8 ;  /* 0x000eb80801007387 */ /* 0x0003e20000100800 */
[----:B------:R-:W-:Y:S01]  /*106e0*/  IMAD R6, R4, 0xac, RZ ;  /* 0x000000ac04067824 */ /* 0x000fe200078e02ff */
[-C--:B-1----:R-:W-:Y:S02]  /*106f0*/  LEA.HI.X.SX32 R8, R11, R5.reuse, 0x1, P4 ;  /* 0x000000050b087211 */ /* 0x082fe400020f0eff */
[----:B------:R-:W-:Y:S02]  /*10700*/  IADD3 R10, P4, R12, R28, RZ ;  /* 0x0000001c0c0a7210 */ /* 0x000fe40007f9e0ff */
[----:B------:R-:W-:Y:S01]  /*10710*/  LEA.HI.X.SX32 R9, R7, R5, 0x1, P2 ;  /* 0x0000000507097211 */ /* 0x000fe200010f0eff */
        /* <DEDUP_REMOVED lines=84> */
[C---:B------:R-:W-:Y:S02]  /*10c60*/  IMAD R6, R4.reuse, 0xd8, RZ ;  /* 0x000000d804067824 */ /* 0x040fe400078e02ff */
[----:B------:R-:W-:Y:S01]  /*10c70*/  IMAD R21, R4, 0x46, RZ ;  /* 0x0000004604157824 */ /* 0x000fe200078e02ff */
[-C--:B-1----:R-:W-:Y:S02]  /*10c80*/  LEA.HI.X.SX32 R8, R19, R5.reuse, 0x1, P6 ;  /* 0x0000000513087211 */ /* 0x082fe400030f0eff */
[----:B------:R-:W-:Y:S02]  /*10c90*/  IADD3 R10, P6, R20, R28, RZ ;  /* 0x0000001c140a7210 */ /* 0x000fe40007fde0ff */
[----:B------:R-:W-:Y:S01]  /*10ca0*/  LEA.HI.X.SX32 R9, R7, R5, 0x1, P4 ;  /* 0x0000000507097211 */ /* 0x000fe200020f0eff */
[----:B------:R1:W-:Y:S01]  /*10cb0*/  STL [R1+0xf14], R8 ;  /* 0x000f140801007387 */ /* 0x0003e20000100800 */
[----:B------:R-:W-:-:S03]  /*10cc0*/  IMAD R7, R4, 0x25, RZ ;  /* 0x0000002504077824 */ /* 0x000fc600078e02ff */
[----:B------:R2:W-:Y:S01]  /*10cd0*/  STL [R1+0x1060], R10 ;  /* 0x0010600a01007387 */ /* 0x0005e20000100800 */
[----:B-1----:R-:W-:Y:S01]  /*10ce0*/  IADD3 R8, P4, R6, R28, RZ ;  /* 0x0000001c06087210 */ /* 0x002fe20007f9e0ff */
[----:B------:R-:W-:Y:S02]  /*10cf0*/  IMAD R6, R4, 0xc8, RZ ;  /* 0x000000c804067824 */ /* 0x000fe400078e02ff */
[----:B------:R1:W-:Y:S01]  /*10d00*/  STL [R1+0x104c], R9 ;  /* 0x00104c0901007387 */ /* 0x0003e20000100800 */
[----:B--2---:R-:W-:-:S03]  /*10d10*/  LEA.HI.X.SX32 R10, R20, R5, 0x1, P5 ;  /* 0x00000005140a7211 */ /* 0x004fc600028f0eff */
[----:B------:R2:W-:Y:S01]  /*10d20*/  STL [R1+0xe28], R8 ;  /* 0x000e280801007387 */ /* 0x0005e20000100800 */
[----:B-1----:R-:W-:-:S03]  /*10d30*/  IADD3 R9, P5, R21, R28, RZ ;  /* 0x0000001c15097210 */ /* 0x002fc60007fbe0ff */
[----:B------:R-:W-:Y:S01]  /*10d40*/  STL [R1+0xf34], R10 ;  /* 0x000f340a01007387 */ /* 0x000fe20000100800 */
[----:B--2---:R-:W-:Y:S02]  /*10d50*/  LEA.HI.X.SX32 R8, R7, R5, 0x1, P6 ;  /* 0x0000000507087211 */ /* 0x004fe400030f0eff */
[----:B------:R-:W-:Y:S01]  /*10d60*/  IADD3 R7, P6, R6, R28, RZ ;  /* 0x0000001c06077210 */ /* 0x000fe20007fde0ff */
[----:B------:R-:W-:Y:S01]  /*10d70*/  STL [R1+0x1070], R9 ;  /* 0x0010700901007387 */ /* 0x000fe20000100800 */
[----:B------:R-:W-:-:S03]  /*10d80*/  IMAD R22, R4, 0x42, RZ ;  /* 0x0000004204167824 */ /* 0x000fc600078e02ff */
[----:B------:R1:W-:Y:S01]  /*10d90*/  STL [R1+0x105c], R8 ;  /* 0x00105c0801007387 */ /* 0x0003e20000100800 */
[----:B------:R-:W-:-:S03]  /*10da0*/  IMAD R6, R4, 0x23, RZ ;  /* 0x0000002304067824 */ /* 0x000fc600078e02ff */
[----:B------:R2:W-:Y:S01]  /*10db0*/  STL [R1+0xe68], R7 ;  /* 0x000e680701007387 */ /* 0x0005e20000100800 */
[----:B-1----:R-:W-:Y:S02]  /*10dc0*/  LEA.HI.X.SX32 R8, R21, R5, 0x1, P0 ;  /* 0x0000000515087211 */ /* 0x002fe400000f0eff */
[----:B------:R-:W-:Y:S01]  /*10dd0*/  IADD3 R9, P0, R22, R28, RZ ;  /* 0x0000001c16097210 */ /* 0x000fe20007f1e0ff */
[C---:B--2---:R-:W-:Y:S02]  /*10de0*/  IMAD R7, R4.reuse, 0xb8, RZ ;  /* 0x000000b804077824 */ /* 0x044fe400078e02ff */
[----:B------:R1:W-:Y:S01]  /*10df0*/  STL [R1+0xf54], R8 ;  /* 0x000f540801007387 */ /* 0x0003e20000100800 */
[----:B------:R-:W-:-:S03]  /*10e00*/  IMAD R23, R4, 0x7c, RZ ;  /* 0x0000007c04177824 */ /* 0x000fc600078e02ff */
[----:B------:R2:W-:Y:S01]  /*10e10*/  STL [R1+0x1080], R9 ;  /* 0x0010800901007387 */ /* 0x0005e20000100800 */
[----:B------:R-:W-:Y:S01]  /*10e20*/  IMAD R29, R4, 0x3e, RZ ;  /* 0x0000003e041d7824 */ /* 0x000fe200078e02ff */
[-C--:B-1----:R-:W-:Y:S01]  /*10e30*/  LEA.HI.X.SX32 R8, R6, R5.reuse, 0x1, P5 ;  /* 0x0000000506087211 */ /* 0x082fe200028f0eff */
[----:B------:R-:W-:Y:S01]  /*10e40*/  IMAD R6, R4, 0x21, RZ ;  /* 0x0000002104067824 */ /* 0x000fe200078e02ff */
[-C--:B------:R-:W-:Y:S02]  /*10e50*/  IADD3 R7, P5, R7, R28.reuse, RZ ;  /* 0x0000001c07077210 */ /* 0x080fe40007fbe0ff */
[----:B--2---:R-:W-:Y:S01]  /*10e60*/  LEA.HI.X.SX32 R9, R22, R5, 0x1, P3 ;  /* 0x0000000516097211 */ /* 0x004fe200018f0eff */
[----:B------:R1:W-:Y:S04]  /*10e70*/  STL [R1+0x106c], R8 ;  /* 0x00106c0801007387 */ /* 0x0003e80000100800 */
[----:B------:R2:W-:Y:S01]  /*10e80*/  STL [R1+0xea8], R7 ;  /* 0x000ea80701007387 */ /* 0x0005e20000100800 */
[----:B-1----:R-:W-:-:S03]  /*10e90*/  IADD3 R8, P3, R23, R28, RZ ;  /* 0x0000001c17087210 */ /* 0x002fc60007f7e0ff */
[----:B------:R1:W-:Y:S01]  /*10ea0*/  STL [R1+0xf74], R9 ;  /* 0x000f740901007387 */ /* 0x0003e20000100800 */
[----:B--2---:R-:W-:Y:S01]  /*10eb0*/  LEA.HI.X.SX32 R7, R6, R5, 0x1, P0 ;  /* 0x0000000506077211 */ /* 0x004fe200000f0eff */
[----:B------:R-:W-:Y:S02]  /*10ec0*/  IMAD R6, R4, 0xa8, RZ ;  /* 0x000000a804067824 */ /* 0x000fe400078e02ff */
[----:B------:R2:W-:Y:S01]  /*10ed0*/  STL [R1+0xf98], R8 ;  /* 0x000f980801007387 */ /* 0x0005e20000100800 */
[----:B-1----:R-:W-:-:S03]  /*10ee0*/  IADD3 R9, P0, R29, R28, RZ ;  /* 0x0000001c1d097210 */ /* 0x002fc60007f1e0ff */
[----:B------:R1:W-:Y:S01]  /*10ef0*/  STL [R1+0x107c], R7 ;  /* 0x00107c0701007387 */ /* 0x0003e20000100800 */
[----:B--2---:R-:W-:-:S03]  /*10f00*/  LEA.HI.X.SX32 R8, R23, R5, 0x1, P1 ;  /* 0x0000000517087211 */ /* 0x004fc600008f0eff */
[----:B------:R2:W-:Y:S01]  /*10f10*/  STL [R1+0x1090], R9 ;  /* 0x0010900901007387 */ /* 0x0005e20000100800 */
[-C--:B------:R-:W-:Y:S01]  /*10f20*/  LEA.HI.X.SX32 R11, R29, R5.reuse, 0x1, P3 ;  /* 0x000000051d0b7211 */ /* 0x080fe200018f0eff */
[----:B-1----:R-:W-:Y:S02]  /*10f30*/  IMAD R7, R4, 0x74, RZ ;  /* 0x0000007404077824 */ /* 0x002fe400078e02ff */
[----:B------:R1:W-:Y:S01]  /*10f40*/  STL [R1+0xda4], R8 ;  /* 0x000da40801007387 */ /* 0x0003e20000100800 */
[-C--:B--2---:R-:W-:Y:S01]  /*10f50*/  IADD3 R9, P1, R6, R28.reuse, RZ ;  /* 0x0000001c06097210 */ /* 0x084fe20007f3e0ff */
[C---:B------:R-:W-:Y:S01]  /*10f60*/  IMAD R6, R4.reuse, 0x1f, RZ ;  /* 0x0000001f04067824 */ /* 0x040fe200078e02ff */
[-C--:B------:R-:W-:Y:S01]  /*10f70*/  IADD3 R10, P3, R7, R28.reuse, RZ ;  /* 0x0000001c070a7210 */ /* 0x080fe20007f7e0ff */
[----:B-1----:R-:W-:Y:S02]  /*10f80*/  IMAD R8, R4, 0x3a, RZ ;  /* 0x0000003a04087824 */ /* 0x002fe400078e02ff */
[----:B------:R1:W-:Y:S04]  /*10f90*/  STL [R1+0xee8], R9 ;  /* 0x000ee80901007387 */ /* 0x0003e80000100800 */
[----:B------:R-:W-:Y:S04]  /*10fa0*/  STL [R1+0xf94], R11 ;  /* 0x000f940b01007387 */ /* 0x000fe80000100800 */
[----:B------:R2:W-:Y:S01]  /*10fb0*/  STL [R1+0xfb8], R10 ;  /* 0x000fb80a01007387 */ /* 0x0005e20000100800 */
[----:B-1----:R-:W-:Y:S01]  /*10fc0*/  LEA.HI.X.SX32 R9, R6, R5, 0x1, P0 ;  /* 0x0000000506097211 */ /* 0x002fe200000f0eff */
[----:B------:R-:W-:Y:S01]  /*10fd0*/  IMAD R6, R4, 0x98, RZ ;  /* 0x0000009804067824 */ /* 0x000fe200078e02ff */
[----:B--2---:R-:W-:-:S03]  /*10fe0*/  IADD3 R10, P0, R8, R28, RZ ;  /* 0x0000001c080a7210 */ /* 0x004fc60007f1e0ff */
[----:B------:R1:W-:Y:S04]  /*10ff0*/  STL [R1+0x108c], R9 ;  /* 0x00108c0901007387 */ /* 0x0003e80000100800 */
[----:B------:R2:W-:Y:S01]  /*11000*/  STL [R1+0x10a0], R10 ;  /* 0x0010a00a01007387 */ /* 0x0005e20000100800 */
[----:B-1----:R-:W-:Y:S01]  /*11010*/  LEA.HI.X.SX32 R9, R7, R5, 0x1, P2 ;  /* 0x0000000507097211 */ /* 0x002fe200010f0eff */
[----:B------:R-:W-:Y:S01]  /*11020*/  IMAD R7, R4, 0x6c, RZ ;  /* 0x0000006c04077824 */ /* 0x000fe200078e02ff */
[----:B--2---:R-:W-:-:S03]  /*11030*/  IADD3 R10, P2, R6, R28, RZ ;  /* 0x0000001c060a7210 */ /* 0x004fc60007f5e0ff */
[----:B------:R1:W-:Y:S01]  /*11040*/  STL [R1+0xde4], R9 ;  /* 0x000de40901007387 */ /* 0x0003e20000100800 */
[-C--:B------:R-:W-:Y:S01]  /*11050*/  LEA.HI.X.SX32 R11, R8, R5.reuse, 0x1, P3 ;  /* 0x00000005080b7211 */ /* 0x080fe200018f0eff */
[C---:B------:R-:W-:Y:S02]  /*11060*/  IMAD R6, R4.reuse, 0x1d, RZ ;  /* 0x0000001d04067824 */ /* 0x040fe400078e02ff */
[----:B------:R2:W-:Y:S01]  /*11070*/  STL [R1+0xf28], R10 ;  /* 0x000f280a01007387 */ /* 0x0005e20000100800 */
[----:B-1----:R-:W-:Y:S01]  /*11080*/  IMAD R9, R4, 0x36, RZ ;  /* 0x0000003604097824 */ /* 0x002fe200078e02ff */
[----:B--2---:R-:W-:Y:S02]  /*11090*/  IADD3 R10, P3, R7, R28, RZ ;  /* 0x0000001c070a7210 */ /* 0x004fe40007f7e0ff */
[----:B------:R-:W-:Y:S01]  /*110a0*/  STL [R1+0xfb4], R11 ;  /* 0x000fb40b01007387 */ /* 0x000fe20000100800 */
[----:B------:R-:W-:Y:S01]  /*110b0*/  LEA.HI.X.SX32 R8, R6, R5, 0x1, P0 ;  /* 0x0000000506087211 */ /* 0x000fe200000f0eff */
[----:B------:R-:W-:-:S02]  /*110c0*/  IMAD R6, R4, 0x88, RZ ;  /* 0x0000008804067824 */ /* 0x000fc400078e02ff */
[----:B------:R1:W-:Y:S04]  /*110d0*/  STL [R1+0xfd8], R10 ;  /* 0x000fd80a01007387 */ /* 0x0003e80000100800 */
[----:B------:R2:W-:Y:S01]  /*110e0*/  STL [R1+0x109c], R8 ;  /* 0x00109c0801007387 */ /* 0x0005e20000100800 */
[----:B-1----:R-:W-:Y:S02]  /*110f0*/  IADD3 R10, P0, R9, R28, RZ ;  /* 0x0000001c090a7210 */ /* 0x002fe40007f1e0ff */
[----:B--2---:R-:W-:-:S03]  /*11100*/  LEA.HI.X.SX32 R8, R7, R5, 0x1, P4 ;  /* 0x0000000507087211 */ /* 0x004fc600020f0eff */
[----:B------:R1:W-:Y:S01]  /*11110*/  STL [R1+0x10b0], R10 ;  /* 0x0010b00a01007387 */ /* 0x0003e20000100800 */
[----:B------:R-:W-:Y:S01]  /*11120*/  IMAD R7, R4, 0x64, RZ ;  /* 0x0000006404077824 */ /* 0x000fe200078e02ff */
[----:B------:R-:W-:Y:S02]  /*11130*/  LEA.HI.X.SX32 R11, R9, R5, 0x1, P3 ;  /* 0x00000005090b7211 */ /* 0x000fe400018f0eff */
[----:B------:R2:W-:Y:S01]  /*11140*/  STL [R1+0xe24], R8 ;  /* 0x000e240801007387 */ /* 0x0005e20000100800 */
[----:B-1----:R-:W-:Y:S01]  /*11150*/  IADD3 R10, P4, R6, R28, RZ ;  /* 0x0000001c060a7210 */ /* 0x002fe20007f9e0ff */
[----:B------:R-:W-:-:S04]  /*11160*/  IMAD R6, R4, 0x1b, RZ ;  /* 0x0000001b04067824 */ /* 0x000fc800078e02ff */
[----:B------:R1:W-:Y:S01]  /*11170*/  STL [R1+0xf68], R10 ;  /* 0x000f680a01007387 */ /* 0x0003e20000100800 */
[----:B--2---:R-:W-:Y:S01]  /*11180*/  IMAD R8, R4, 0x32, RZ ;  /* 0x0000003204087824 */ /* 0x004fe200078e02ff */
[----:B------:R-:W-:Y:S02]  /*11190*/  LEA.HI.X.SX32 R9, R6, R5, 0x1, P0 ;  /* 0x0000000506097211 */ /* 0x000fe400000f0eff */
[----:B------:R-:W-:Y:S01]  /*111a0*/  STL [R1+0xfd4], R11 ;  /* 0x000fd40b01007387 */ /* 0x000fe20000100800 */
[----:B-1----:R-:W-:Y:S01]  /*111b0*/  IADD3 R10, P3, R7, R28, RZ ;  /* 0x0000001c070a7210 */ /* 0x002fe20007f7e0ff */
[----:B------:R-:W-:-:S04]  /*111c0*/  IMAD R6, R4, 0xf0, RZ ;  /* 0x000000f004067824 */ /* 0x000fc800078e02ff */
        /* <DEDUP_REMOVED lines=53> */
[----:B------:R-:W-:-:S03]  /*11520*/  IMAD R7, R4, 0x44, RZ ;  /* 0x0000004404077824 */ /* 0x000fc600078e02ff */
[----:B------:R2:W-:Y:S01]  /*11530*/  STL [R1+0xf24], R8 ;  /* 0x000f240801007387 */ /* 0x0005e20000100800 */
[----:B------:R-:W-:Y:S02]  /*11540*/  LEA.HI.X.SX32 R11, R9, R5, 0x1, P3 ;  /* 0x00000005090b7211 */ /* 0x000fe400018f0eff */
[----:B-1----:R-:W-:Y:S01]  /*11550*/  IADD3 R10, P2, R6, R28, RZ ;  /* 0x0000001c060a7210 */ /* 0x002fe20007f5e0ff */
[----:B--2---:R-:W-:-:S04]  /*11560*/  IMAD R8, R4, 0x13, RZ ;  /* 0x0000001304087824 */ /* 0x004fc800078e02ff */
[----:B------:R1:W-:Y:S01]  /*11570*/  STL [R1+0xf48], R10 ;  /* 0x000f480a01007387 */ /* 0x0003e20000100800 */
[----:B------:R-:W-:Y:S01]  /*11580*/  IMAD R6, R4, 0x22, RZ ;  /* 0x0000002204067824 */ /* 0x000fe200078e02ff */
[----:B------:R-:W-:Y:S01]  /*11590*/  LEA.HI.X.SX32 R9, R8, R5, 0x1, P0 ;  /* 0x0000000508097211 */ /* 0x000fe200000f0eff */
[----:B------:R-:W-:Y:S01]  /*115a0*/  IMAD R8, R4, 0xe0, RZ ;  /* 0x000000e004087824 */ /* 0x000fe200078e02ff */
[----:B------:R-:W-:Y:S01]  /*115b0*/  STL [R1+0x1054], R11 ;  /* 0x0010540b01007387 */ /* 0x000fe20000100800 */
[----:B-1----:R-:W-:-:S05]  /*115c0*/  IADD3 R10, P3, R7, R28, RZ ;  /* 0x0000001c070a7210 */ /* 0x002fca0007f7e0ff */
[----:B------:R1:W-:Y:S04]  /*115d0*/  STL [R1+0x1078], R10 ;  /* 0x0010780a01007387 */ /* 0x0003e80000100800 */
[----:B------:R2:W-:Y:S01]  /*115e0*/  STL [R1+0x10ec], R9 ;  /* 0x0010ec0901007387 */ /* 0x0005e20000100800 */
[-C--:B-1----:R-:W-:Y:S02]  /*115f0*/  IADD3 R10, P0, R6, R28.reuse, RZ ;  /* 0x0000001c060a7210 */ /* 0x082fe40007f1e0ff */
[-C--:B--2---:R-:W-:Y:S01]  /*11600*/  LEA.HI.X.SX32 R9, R7, R5.reuse, 0x1, P4 ;  /* 0x0000000507097211 */ /* 0x084fe200020f0eff */
[----:B------:R-:W-:Y:S01]  /*11610*/  IMAD R7, R4, 0x78, RZ ;  /* 0x0000007804077824 */ /* 0x000fe200078e02ff */
[----:B------:R-:W-:Y:S01]  /*11620*/  IADD3 R8, P4, R8, R28, RZ ;  /* 0x0000001c08087210 */ /* 0x000fe20007f9e0ff */
[----:B------:R1:W-:Y:S01]  /*11630*/  STL [R1+0x1100], R10 ;  /* 0x0011000a01007387 */ /* 0x0003e20000100800 */
[----:B------:R-:W-:-:S03]  /*11640*/  LEA.HI.X.SX32 R6, R6, R5, 0x1, P3 ;  /* 0x0000000506067211 */ /* 0x000fc600018f0eff */
[----:B------:R2:W-:Y:S04]  /*11650*/  STL [R1+0xf64], R9 ;  /* 0x000f640901007387 */ /* 0x0005e80000100800 */
[----:B------:R3:W-:Y:S01]  /*11660*/  STL [R1+0xe08], R8 ;  /* 0x000e080801007387 */ /* 0x0007e20000100800 */
[----:B-1----:R-:W-:Y:S01]  /*11670*/  IADD3 R10, P3, R7, R28, RZ ;  /* 0x0000001c070a7210 */ /* 0x002fe20007f7e0ff */
[C---:B--2---:R-:W-:Y:S02]  /*11680*/  IMAD R9, R4.reuse, 0x11, RZ ;  /* 0x0000001104097824 */ /* 0x044fe400078e02ff */
[----:B------:R1:W-:Y:S01]  /*11690*/  STL [R1+0x1074], R6 ;  /* 0x0010740601007387 */ /* 0x0003e20000100800 */
[C---:B---3--:R-:W-:Y:S02]  /*116a0*/  IMAD R8, R4.reuse, 0x3c, RZ ;  /* 0x0000003c04087824 */ /* 0x048fe400078e02ff */
[-C--:B------:R-:W-:Y:S01]  /*116b0*/  LEA.HI.X.SX32 R11, R9, R5.reuse, 0x1, P0 ;  /* 0x00000005090b7211 */ /* 0x080fe200000f0eff */
[----:B------:R2:W-:Y:S01]  /*116c0*/  STL [R1+0xfa8], R10 ;  /* 0x000fa80a01007387 */ /* 0x0005e20000100800 */
[----:B------:R-:W-:Y:S01]  /*116d0*/  LEA.HI.X.SX32 R9, R7, R5, 0x1, P6 ;  /* 0x0000000507097211 */ /* 0x000fe200030f0eff */
[----:B------:R-:W-:-:S02]  /*116e0*/  IMAD R7, R4, 0xa0, RZ ;  /* 0x000000a004077824 */ /* 0x000fc400078e02ff */
[----:B-1----:R-:W-:Y:S01]  /*116f0*/  IMAD R6, R4, 0x1e, RZ ;  /* 0x0000001e04067824 */ /* 0x002fe200078e02ff */
[----:B------:R-:W-:Y:S01]  /*11700*/  STL [R1+0x10fc], R11 ;  /* 0x0010fc0b01007387 */ /* 0x000fe20000100800 */
[----:B--2---:R-:W-:-:S05]  /*11710*/  IADD3 R10, P0, R8, R28, RZ ;  /* 0x0000001c080a7210 */ /* 0x004fca0007f1e0ff */
        /* <DEDUP_REMOVED lines=13> */
[----:B---3--:R-:W-:Y:S02]  /*117f0*/  IMAD R7, R4, 0x34, RZ ;  /* 0x0000003404077824 */ /* 0x008fe400078e02ff */
[-C--:B------:R-:W-:Y:S01]  /*11800*/  LEA.HI.X.SX32 R11, R9, R5.reuse, 0x1, P6 ;  /* 0x00000005090b7211 */ /* 0x080fe200030f0eff */
[----:B------:R2:W-:Y:S01]  /*11810*/  STL [R1+0xfe8], R10 ;  /* 0x000fe80a01007387 */ /* 0x0005e20000100800 */
[----:B------:R-:W-:Y:S01]  /*11820*/  LEA.HI.X.SX32 R9, R8, R5, 0x1, P5 ;  /* 0x0000000508097211 */ /* 0x000fe200028f0eff */
[----:B-1----:R-:W-:-:S02]  /*11830*/  IMAD R6, R4, 0x1a, RZ ;  /* 0x0000001a04067824 */ /* 0x002fc400078e02ff */
[----:B------:R-:W-:Y:S01]  /*11840*/  STL [R1+0x110c], R11 ;  /* 0x00110c0b01007387 */ /* 0x000fe20000100800 */
[----:B--2---:R-:W-:Y:S01]  /*11850*/  IADD3 R10, P6, R7, R28, RZ ;  /* 0x0000001c070a7210 */ /* 0x004fe20007fde0ff */
        /* <DEDUP_REMOVED lines=8> */
[----:B-1----:R-:W-:Y:S01]  /*118e0*/  IADD3 R10, P0, R8, R28, RZ ;  /* 0x0000001c080a7210 */ /* 0x002fe20007f1e0ff */
[----:B------:R-:W-:Y:S01]  /*118f0*/  IMAD R8, R4, 0xd, RZ ;  /* 0x0000000d04087824 */ /* 0x000fe200078e02ff */
[----:B--2---:R-:W-:-:S03]  /*11900*/  LEA.HI.X.SX32 R9, R6, R5, 0x1, P6 ;  /* 0x0000000506097211 */ /* 0x004fc600030f0eff */
[----:B------:R1:W-:Y:S01]  /*11910*/  STL [R1+0xe88], R10 ;  /* 0x000e880a01007387 */ /* 0x0003e20000100800 */
[----:B------:R-:W-:Y:S01]  /*11920*/  IMAD R6, R4, 0x2c, RZ ;  /* 0x0000002c04067824 */ /* 0x000fe200078e02ff */
[-C--:B------:R-:W-:Y:S02]  /*11930*/  LEA.HI.X.SX32 R8, R8, R5.reuse, 0x1, P5 ;  /* 0x0000000508087211 */ /* 0x080fe400028f0eff */
[----:B------:R2:W-:Y:S01]  /*11940*/  STL [R1+0x10b4], R9 ;  /* 0x0010b40901007387 */ /* 0x0005e20000100800 */
[C---:B-1----:R-:W-:Y:S02]  /*11950*/  IADD3 R10, P6, R7.reuse, R28, RZ ;  /* 0x0000001c070a7210 */ /* 0x042fe40007fde0ff */
[----:B------:R-:W-:-:S03]  /*11960*/  LEA.HI.X.SX32 R7, R7, R5, 0x1, P1 ;  /* 0x0000000507077211 */ /* 0x000fc600008f0eff */
[----:B------:R1:W-:Y:S01]  /*11970*/  STL [R1+0x1028], R10 ;  /* 0x0010280a01007387 */ /* 0x0003e20000100800 */
[----:B--2---:R-:W-:-:S03]  /*11980*/  IMAD R9, R4, 0x16, RZ ;  /* 0x0000001604097824 */ /* 0x004fc600078e02ff */
[----:B------:R2:W-:Y:S01]  /*11990*/  STL [R1+0x111c], R8 ;  /* 0x00111c0801007387 */ /* 0x0005e20000100800 */
[----:B-1----:R-:W-:Y:S01]  /*119a0*/  IADD3 R10, P5, R6, R28, RZ ;  /* 0x0000001c060a7210 */ /* 0x002fe20007fbe0ff */
[----:B--2---:R-:W-:-:S04]  /*119b0*/  IMAD R8, R4, 0x48, RZ ;  /* 0x0000004804087824 */ /* 0x004fc800078e02ff */
[----:B------:R1:W-:Y:S04]  /*119c0*/  STL [R1+0x10d8], R10 ;  /* 0x0010d80a01007387 */ /* 0x0003e80000100800 */
[----:B------:R2:W-:Y:S01]  /*119d0*/  STL [R1+0xec4], R7 ;  /* 0x000ec40701007387 */ /* 0x0005e20000100800 */
[CC--:B-1----:R-:W-:Y:S02]  /*119e0*/  IADD3 R10, P1, R9.reuse, R28.reuse, RZ ;  /* 0x0000001c090a7210 */ /* 0x0c2fe40007f3e0ff */
[-C--:B--2---:R-:W-:Y:S01]  /*119f0*/  LEA.HI.X.SX32 R7, R6, R5.reuse, 0x1, P6 ;  /* 0x0000000506077211 */ /* 0x084fe200030f0eff */
[----:B------:R-:W-:Y:S01]  /*11a00*/  IMAD R6, R4, 0x24, RZ ;  /* 0x0000002404067824 */ /* 0x000fe200078e02ff */
[----:B------:R-:W-:Y:S01]  /*11a10*/  IADD3 R11, P6, R8, R28, RZ ;  /* 0x0000001c080b7210 */ /* 0x000fe20007fde0ff */
[----:B------:R1:W-:Y:S04]  /*11a20*/  STL [R1+0x1130], R10 ;  /* 0x0011300a01007387 */ /* 0x0003e80000100800 */
[----:B------:R2:W-:Y:S04]  /*11a30*/  STL [R1+0x1024], R7 ;  /* 0x0010240701007387 */ /* 0x0005e80000100800 */
[----:B------:R3:W-:Y:S01]  /*11a40*/  STL [R1+0x1068], R11 ;  /* 0x0010680b01007387 */ /* 0x0007e20000100800 */
[----:B-1----:R-:W-:Y:S01]  /*11a50*/  LEA.HI.X.SX32 R10, R9, R5, 0x1, P5 ;  /* 0x00000005090a7211 */ /* 0x002fe200028f0eff */
[----:B------:R-:W-:-:S02]  /*11a60*/  IMAD R9, R4, 0x12, RZ ;  /* 0x0000001204097824 */ /* 0x000fc400078e02ff */
[----:B--2---:R-:W-:Y:S01]  /*11a70*/  IMAD R7, R4, 0xb, RZ ;  /* 0x0000000b04077824 */ /* 0x004fe200078e02ff */
[-C--:B---3--:R-:W-:Y:S01]  /*11a80*/  IADD3 R11, P5, R6, R28.reuse, RZ ;  /* 0x0000001c060b7210 */ /* 0x088fe20007fbe0ff */
[----:B------:R1:W-:Y:S04]  /*11a90*/  STL [R1+0x10d4], R10 ;  /* 0x0010d40a01007387 */ /* 0x0003e80000100800 */
[----:B------:R2:W-:Y:S01]  /*11aa0*/  STL [R1+0x10f8], R11 ;  /* 0x0010f80b01007387 */ /* 0x0005e20000100800 */
[----:B-1----:R-:W-:Y:S01]  /*11ab0*/  LEA.HI.X.SX32 R10, R7, R5, 0x1, P1 ;  /* 0x00000005070a7211 */ /* 0x002fe200008f0eff */
[----:B------:R-:W-:Y:S01]  /*11ac0*/  IMAD R7, R4, 0x70, RZ ;  /* 0x0000007004077824 */ /* 0x000fe200078e02ff */
[----:B--2---:R-:W-:-:S03]  /*11ad0*/  IADD3 R11, P1, R9, R28, RZ ;  /* 0x0000001c090b7210 */ /* 0x004fc60007f3e0ff */
[----:B------:R1:W-:Y:S01]  /*11ae0*/  STL [R1+0x112c], R10 ;  /* 0x00112c0a01007387 */ /* 0x0003e20000100800 */
[----:B------:R-:W-:-:S03]  /*11af0*/  LEA.HI.X.SX32 R8, R8, R5, 0x1, P2 ;  /* 0x0000000508087211 */ /* 0x000fc600010f0eff */
[----:B------:R2:W-:Y:S01]  /*11b00*/  STL [R1+0x1140], R11 ;  /* 0x0011400b01007387 */ /* 0x0005e20000100800 */
[-C--:B------:R-:W-:Y:S01]  /*11b10*/  LEA.HI.X.SX32 R6, R6, R5.reuse, 0x1, P6 ;  /* 0x0000000506067211 */ /* 0x080fe200030f0eff */
[----:B-1----:R-:W-:Y:S01]  /*11b20*/  IMAD R10, R4, 0x38, RZ ;  /* 0x00000038040a7824 */ /* 0x002fe200078e02ff */
[-C--:B--2---:R-:W-:Y:S01]  /*11b30*/  IADD3 R11, P2, R7, R28.reuse, RZ ;  /* 0x0000001c070b7210 */ /* 0x084fe20007f5e0ff */
[----:B------:R1:W-:Y:S03]  /*11b40*/  STL [R1+0xf44], R8 ;  /* 0x000f440801007387 */ /* 0x0003e60000100800 */
[----:B------:R-:W-:Y:S01]  /*11b50*/  IADD3 R12, P6, R10, R28, RZ ;  /* 0x0000001c0a0c7210 */ /* 0x000fe20007fde0ff */
[----:B------:R2:W-:Y:S04]  /*11b60*/  STL [R1+0xfc8], R11 ;  /* 0x000fc80b01007387 */ /* 0x0005e80000100800 */
[----:B------:R3:W-:Y:S01]  /*11b70*/  STL [R1+0x1064], R6 ;  /* 0x0010640601007387 */ /* 0x0007e20000100800 */
[----:B-1----:R-:W-:Y:S01]  /*11b80*/  IMAD R8, R4, 0x1c, RZ ;  /* 0x0000001c04087824 */ /* 0x002fe200078e02ff */
[----:B--2---:R-:W-:-:S02]  /*11b90*/  LEA.HI.X.SX32 R11, R9, R5, 0x1, P5 ;  /* 0x00000005090b7211 */ /* 0x004fc400028f0eff */
[----:B------:R1:W-:Y:S01]  /*11ba0*/  STL [R1+0x10a8], R12 ;  /* 0x0010a80c01007387 */ /* 0x0003e20000100800 */
[----:B---3--:R-:W-:-:S03]  /*11bb0*/  IMAD R6, R4, 0x9, RZ ;  /* 0x0000000904067824 */ /* 0x008fc600078e02ff */
[----:B------:R2:W-:Y:S01]  /*11bc0*/  STL [R1+0x10f4], R11 ;  /* 0x0010f40b01007387 */ /* 0x0005e20000100800 */
[----:B------:R-:W-:Y:S01]  /*11bd0*/  IMAD R9, R4, 0xe, RZ ;  /* 0x0000000e04097824 */ /* 0x000fe200078e02ff */
[----:B-1----:R-:W-:Y:S02]  /*11be0*/  IADD3 R12, P5, R8, R28, RZ ;  /* 0x0000001c080c7210 */ /* 0x002fe40007fbe0ff */
[----:B--2---:R-:W-:-:S03]  /*11bf0*/  LEA.HI.X.SX32 R11, R6, R5, 0x1, P1 ;  /* 0x00000005060b7211 */ /* 0x004fc600008f0eff */
[----:B------:R1:W-:Y:S01]  /*11c00*/  STL [R1+0x1118], R12 ;  /* 0x0011180c01007387 */ /* 0x0003e20000100800 */
[----:B------:R-:W-:-:S03]  /*11c10*/  IMAD R6, R4, 0x50, RZ ;  /* 0x0000005004067824 */ /* 0x000fc600078e02ff */
[----:B------:R2:W-:Y:S01]  /*11c20*/  STL [R1+0x113c], R11 ;  /* 0x00113c0b01007387 */ /* 0x0005e20000100800 */
[-C--:B-1----:R-:W-:Y:S02]  /*11c30*/  IADD3 R12, P1, R9, R28.reuse, RZ ;  /* 0x0000001c090c7210 */ /* 0x082fe40007f3e0ff */
[----:B--2---:R-:W-:Y:S01]  /*11c40*/  LEA.HI.X.SX32 R11, R7, R5, 0x1, P4 ;  /* 0x00000005070b7211 */ /* 0x004fe200020f0eff */
[----:B------:R-:W-:Y:S02]  /*11c50*/  IMAD R7, R4, 0x28, RZ ;  /* 0x0000002804077824 */ /* 0x000fe400078e02ff */
[----:B------:R1:W-:Y:S01]  /*11c60*/  STL [R1+0x1150], R12 ;  /* 0x0011500c01007387 */ /* 0x0003e20000100800 */
[----:B------:R-:W-:-:S03]  /*11c70*/  IADD3 R13, P4, R6, R28, RZ ;  /* 0x0000001c060d7210 */ /* 0x000fc60007f9e0ff */
[----:B------:R2:W-:Y:S01]  /*11c80*/  STL [R1+0xe04], R11 ;  /* 0x000e040b01007387 */ /* 0x0005e20000100800 */
[-C--:B-1----:R-:W-:Y:S02]  /*11c90*/  LEA.HI.X.SX32 R12, R10, R5.reuse, 0x1, P2 ;  /* 0x000000050a0c7211 */ /* 0x082fe400010f0eff */
[----:B------:R-:W-:Y:S01]  /*11ca0*/  IADD3 R10, P2, R7, R28, RZ ;  /* 0x0000001c070a7210 */ /* 0x000fe20007f5e0ff */
[----:B--2---:R-:W-:Y:S01]  /*11cb0*/  IMAD R11, R4, 0x14, RZ ;  /* 0x00000014040b7824 */ /* 0x004fe200078e02ff */
[----:B------:R-:W-:Y:S01]  /*11cc0*/  STL [R1+0x1048], R13 ;  /* 0x0010480d01007387 */ /* 0x000fe20000100800 */
[----:B------:R-:W-:-:S03]  /*11cd0*/  LEA.HI.X.SX32 R8, R8, R5, 0x1, P6 ;  /* 0x0000000508087211 */ /* 0x000fc600030f0eff */
[----:B------:R1:W-:Y:S04]  /*11ce0*/  STL [R1+0xfc4], R12 ;  /* 0x000fc40c01007387 */ /* 0x0003e80000100800 */
[----:B------:R2:W-:Y:S01]  /*11cf0*/  STL [R1+0x10e8], R10 ;  /* 0x0010e80a01007387 */ /* 0x0005e20000100800 */
[----:B------:R-:W-:Y:S01]  /*11d00*/  LEA.HI.X.SX32 R9, R9, R5, 0x1, P5 ;  /* 0x0000000509097211 */ /* 0x000fe200028f0eff */
[----:B-1----:R-:W-:Y:S01]  /*11d10*/  IMAD R12, R4, 0xa, RZ ;  /* 0x0000000a040c7824 */ /* 0x002fe200078e02ff */
[-C--:B--2---:R-:W-:Y:S01]  /*11d20*/  IADD3 R10, P6, R11, R28.reuse, RZ ;  /* 0x0000001c0b0a7210 */ /* 0x084fe20007fde0ff */
[----:B------:R1:W-:Y:S03]  /*11d30*/  STL [R1+0x10a4], R8 ;  /* 0x0010a40801007387 */ /* 0x0003e60000100800 */
[----:B------:R-:W-:Y:S01]  /*11d40*/  IADD3 R13, P5, R12, R28, RZ ;  /* 0x0000001c0c0d7210 */ /* 0x000fe20007fbe0ff */
[----:B------:R2:W-:Y:S01]  /*11d50*/  STL [R1+0x1138], R10 ;  /* 0x0011380a01007387 */ /* 0x0005e20000100800 */
[----:B-1----:R-:W-:-:S03]  /*11d60*/  IMAD R8, R4, 0x7, RZ ;  /* 0x0000000704087824 */ /* 0x002fc600078e02ff */
[----:B------:R1:W-:Y:S01]  /*11d70*/  STL [R1+0x1114], R9 ;  /* 0x0011140901007387 */ /* 0x0003e20000100800 */
[----:B--2---:R-:W-:Y:S01]  /*11d80*/  IMAD R10, R4, 0x60, RZ ;  /* 0x00000060040a7824 */ /* 0x004fe200078e02ff */
[----:B------:R-:W-:Y:S02]  /*11d90*/  LEA.HI.X.SX32 R8, R8, R5, 0x1, P1 ;  /* 0x0000000508087211 */ /* 0x000fe400008f0eff */
[----:B------:R2:W-:Y:S01]  /*11da0*/  STL [R1+0x1160], R13 ;  /* 0x0011600d01007387 */ /* 0x0005e20000100800 */
[----:B-1----:R-:W-:-:S03]  /*11db0*/  IMAD R9, R4, 0x30, RZ ;  /* 0x0000003004097824 */ /* 0x002fc600078e02ff */
[----:B------:R1:W-:Y:S01]  /*11dc0*/  STL [R1+0x114c], R8 ;  /* 0x00114c0801007387 */ /* 0x0003e20000100800 */
[----:B--2---:R-:W-:-:S05]  /*11dd0*/  IADD3 R13, P1, R10, R28, RZ ;  /* 0x0000001c0a0d7210 */ /* 0x004fca0007f3e0ff */
[----:B------:R2:W-:Y:S01]  /*11de0*/  STL [R1+0x1008], R13 ;  /* 0x0010080d01007387 */ /* 0x0005e20000100800 */
[-C--:B-1----:R-:W-:Y:S01]  /*11df0*/  LEA.HI.X.SX32 R8, R6, R5.reuse, 0x1, P3 ;  /* 0x0000000506087211 */ /* 0x082fe200018f0eff */
[----:B------:R-:W-:Y:S01]  /*11e00*/  IMAD R6, R4, 0x18, RZ ;  /* 0x0000001804067824 */ /* 0x000fe200078e02ff */
[----:B------:R-:W-:-:S03]  /*11e10*/  LEA.HI.X.SX32 R7, R7, R5, 0x1, P4 ;  /* 0x0000000507077211 */ /* 0x000fc600020f0eff */
[----:B------:R1:W-:Y:S01]  /*11e20*/  STL [R1+0xf04], R8 ;  /* 0x000f040801007387 */ /* 0x0003e20000100800 */
[-C--:B--2---:R-:W-:Y:S02]  /*11e30*/  IADD3 R13, P3, R9, R28.reuse, RZ ;  /* 0x0000001c090d7210 */ /* 0x084fe40007f7e0ff */
[----:B------:R-:W-:-:S03]  /*11e40*/  IADD3 R14, P4, R6, R28, RZ ;  /* 0x0000001c060e7210 */ /* 0x000fc60007f9e0ff */
[----:B------:R2:W-:Y:S01]  /*11e50*/  STL [R1+0x10c8], R13 ;  /* 0x0010c80d01007387 */ /* 0x0005e20000100800 */
[----:B-1----:R-:W-:-:S03]  /*11e60*/  IMAD R8, R4, 0xc, RZ ;  /* 0x0000000c04087824 */ /* 0x002fc600078e02ff */
[----:B------:R1:W-:Y:S01]  /*11e70*/  STL [R1+0x1044], R7 ;  /* 0x0010440701007387 */ /* 0x0003e20000100800 */
[----:B--2---:R-:W-:-:S03]  /*11e80*/  LEA.HI.X.SX32 R13, R11, R5, 0x1, P2 ;  /* 0x000000050b0d7211 */ /* 0x004fc600010f0eff */
[----:B------:R-:W-:Y:S01]  /*11e90*/  STL [R1+0x1128], R14 ;  /* 0x0011280e01007387 */ /* 0x000fe20000100800 */
[C---:B------:R-:W-:Y:S02]  /*11ea0*/  IMAD R11, R4.reuse, 0x5, RZ ;  /* 0x00000005040b7824 */ /* 0x040fe400078e02ff */
[----:B-1----:R-:W-:Y:S01]  /*11eb0*/  IMAD R7, R4, 0x6, RZ ;  /* 0x0000000604077824 */ /* 0x002fe200078e02ff */
[----:B------:R-:W-:Y:S01]  /*11ec0*/  IADD3 R15, P2, R8, R28, RZ ;  /* 0x0000001c080f7210 */ /* 0x000fe20007f5e0ff */
[----:B------:R1:W-:Y:S04]  /*11ed0*/  STL [R1+0x10e4], R13 ;  /* 0x0010e40d01007387 */ /* 0x0003e80000100800 */
[----:B------:R-:W-:Y:S01]  /*11ee0*/  STL [R1+0x1158], R15 ;  /* 0x0011580f01007387 */ /* 0x000fe20000100800 */
[----:B-1----:R-:W-:-:S02]  /*11ef0*/  LEA.HI.X.SX32 R13, R12, R5, 0x1, P6 ;  /* 0x000000050c0d7211 */ /* 0x002fc400030f0eff */
[----:B------:R-:W-:Y:S02]  /*11f00*/  IADD3 R14, P6, R7, R28, RZ ;  /* 0x0000001c070e7210 */ /* 0x000fe40007fde0ff */
[-C--:B------:R-:W-:Y:S01]  /*11f10*/  LEA.HI.X.SX32 R12, R11, R5.reuse, 0x1, P5 ;  /* 0x000000050b0c7211 */ /* 0x080fe200028f0eff */
[----:B------:R1:W-:Y:S01]  /*11f20*/  STL [R1+0x1134], R13 ;  /* 0x0011340d01007387 */ /* 0x0003e20000100800 */
[----:B------:R-:W-:-:S03]  /*11f30*/  LEA.HI.X.SX32 R11, R10, R5, 0x1, P0 ;  /* 0x000000050a0b7211 */ /* 0x000fc600000f0eff */
[----:B------:R-:W-:Y:S01]  /*11f40*/  STL [R1+0x1170], R14 ;  /* 0x0011700e01007387 */ /* 0x000fe20000100800 */
[----:B------:R-:W-:-:S03]  /*11f50*/  LEA.HI.X.SX32 R10, R9, R5, 0x1, P1 ;  /* 0x00000005090a7211 */ /* 0x000fc600008f0eff */
[----:B------:R2:W-:Y:S01]  /*11f60*/  STL [R1+0x115c], R12 ;  /* 0x00115c0c01007387 */ /* 0x0005e20000100800 */
[----:B-1----:R-:W-:Y:S02]  /*11f70*/  LEA R13, P5, R4, R28, 0x7 ;  /* 0x0000001c040d7211 */ /* 0x002fe400078a38ff */
[----:B------:R-:W-:-:S03]  /*11f80*/  LEA.HI.X.SX32 R9, R6, R5, 0x1, P3 ;  /* 0x0000000506097211 */ /* 0x000fc600018f0eff */
[----:B------:R-:W-:Y:S01]  /*11f90*/  STL [R1+0xf88], R13 ;  /* 0x000f880d01007387 */ /* 0x000fe20000100800 */
[----:B--2---:R-:W-:-:S03]  /*11fa0*/  LEA R12, P0, R4, R28, 0x6 ;  /* 0x0000001c040c7211 */ /* 0x004fc600078030ff */
[----:B------:R1:W-:Y:S04]  /*11fb0*/  STL [R1+0xe84], R11 ;  /* 0x000e840b01007387 */ /* 0x0003e80000100800 */
[----:B------:R-:W-:Y:S04]  /*11fc0*/  STL [R1+0x1088], R12 ;  /* 0x0010880c01007387 */ /* 0x000fe80000100800 */
[----:B------:R2:W-:Y:S01]  /*11fd0*/  STL [R1+0x1004], R10 ;  /* 0x0010040a01007387 */ /* 0x0005e20000100800 */
[----:B-1----:R-:W-:-:S05]  /*11fe0*/  LEA R11, P1, R4, R28, 0x5 ;  /* 0x0000001c040b7211 */ /* 0x002fca00078228ff */
[----:B------:R-:W-:Y:S01]  /*11ff0*/  STL [R1+0x1108], R11 ;  /* 0x0011080b01007387 */ /* 0x000fe20000100800 */
[----:B--2---:R-:W-:-:S03]  /*12000*/  LEA R10, P3, R4, R28, 0x4 ;  /* 0x0000001c040a7211 */ /* 0x004fc600078620ff */
[----:B------:R1:W-:Y:S01]  /*12010*/  STL [R1+0x10c4], R9 ;  /* 0x0010c40901007387 */ /* 0x0003e20000100800 */
[----:B------:R-:W-:-:S03]  /*12020*/  IMAD.SHL.U32 R6, R4, 0x2, RZ ;  /* 0x0000000204067824 */ /* 0x000fc600078e00ff */
[----:B------:R2:W-:Y:S01]  /*12030*/  STL [R1+0x1148], R10 ;  /* 0x0011480a01007387 */ /* 0x0005e20000100800 */
[----:B-1----:R-:W-:Y:S02]  /*12040*/  LEA.HI.X.SX32 R9, R8, R5, 0x1, P4 ;  /* 0x0000000508097211 */ /* 0x002fe400020f0eff */
[----:B--2---:R-:W-:-:S03]  /*12050*/  LEA R10, P4, R4, R28, 0x3 ;  /* 0x0000001c040a7211 */ /* 0x004fc600078818ff */
[----:B------:R1:W-:Y:S01]  /*12060*/  STL [R1+0x1124], R9 ;  /* 0x0011240901007387 */ /* 0x0003e20000100800 */
[----:B------:R-:W-:-:S03]  /*12070*/  IMAD R8, R4, 0x3, RZ ;  /* 0x0000000304087824 */ /* 0x000fc600078e02ff */
[----:B------:R2:W-:Y:S01]  /*12080*/  STL [R1+0x1168], R10 ;  /* 0x0011680a01007387 */ /* 0x0005e20000100800 */
[----:B-1----:R-:W-:Y:S02]  /*12090*/  LEA.HI.X.SX32 R9, R7, R5, 0x1, P2 ;  /* 0x0000000507097211 */ /* 0x002fe400010f0eff */
[----:B--2---:R-:W-:-:S03]  /*120a0*/  IADD3 R10, P2, R6, R28, RZ ;  /* 0x0000001c060a7210 */ /* 0x004fc60007f5e0ff */
[----:B------:R1:W-:Y:S04]  /*120b0*/  STL [R1+0x1154], R9 ;  /* 0x0011540901007387 */ /* 0x0003e80000100800 */
[----:B------:R2:W-:Y:S01]  /*120c0*/  STL [R1+0x1180], R10 ;  /* 0x0011800a01007387 */ /* 0x0005e20000100800 */
[----:B-1----:R-:W-:Y:S02]  /*120d0*/  LEA.HI.X.SX32 R9, R8, R5, 0x1, P6 ;  /* 0x0000000508097211 */ /* 0x002fe400030f0eff */
[C---:B------:R-:W-:Y:S02]  /*120e0*/  LEA R8, P6, R4.reuse, R28, 0x2 ;  /* 0x0000001c04087211 */ /* 0x040fe400078c10ff */
[----:B------:R-:W3:Y:S01]  /*120f0*/  LDL.LU R28, [R1+0x15ac] ;  /* 0x0015ac00011c7983 */ /* 0x000ee20000300800 */
[----:B------:R-:W-:-:S02]  /*12100*/  IMAD.SHL.U32 R7, R4, 0x40, RZ ;  /* 0x0000004004077824 */ /* 0x000fc400078e00ff */
[----:B--2---:R-:W-:-:S03]  /*12110*/  IMAD.SHL.U32 R10, R4, 0x20, RZ ;  /* 0x00000020040a7824 */ /* 0x004fc600078e00ff */
[-C--:B------:R-:W-:Y:S01]  /*12120*/  LEA.HI.X.SX32 R7, R7, R5.reuse, 0x1, P5 ;  /* 0x0000000507077211 */ /* 0x080fe200028f0eff */
[----:B------:R1:W-:Y:S04]  /*12130*/  STL [R1+0x116c], R9 ;  /* 0x00116c0901007387 */ /* 0x0003e80000100800 */
[----:B------:R2:W-:Y:S01]  /*12140*/  STL [R1+0x1178], R8 ;  /* 0x0011780801007387 */ /* 0x0005e20000100800 */
[----:B------:R-:W-:-:S03]  /*12150*/  LEA.HI.X.SX32 R11, R10, R5, 0x1, P0 ;  /* 0x000000050a0b7211 */ /* 0x000fc600000f0eff */
[----:B------:R4:W-:Y:S01]  /*12160*/  STL [R1+0xf84], R7 ;  /* 0x000f840701007387 */ /* 0x0009e20000100800 */
[C---:B-1----:R-:W-:Y:S02]  /*12170*/  IMAD.SHL.U32 R9, R4.reuse, 0x10, RZ ;  /* 0x0000001004097824 */ /* 0x042fe400078e00ff */
[----:B--2---:R-:W-:-:S03]  /*12180*/  IMAD.SHL.U32 R8, R4, 0x8, RZ ;  /* 0x0000000804087824 */ /* 0x004fc600078e00ff */
[-C--:B------:R-:W-:Y:S01]  /*12190*/  LEA.HI.X.SX32 R10, R9, R5.reuse, 0x1, P1 ;  /* 0x00000005090a7211 */ /* 0x080fe200008f0eff */
[----:B----4-:R-:W-:Y:S01]  /*121a0*/  IMAD.SHL.U32 R7, R4, 0x4, RZ ;  /* 0x0000000404077824 */ /* 0x010fe200078e00ff */
[-C--:B------:R-:W-:Y:S01]  /*121b0*/  LEA.HI.X.SX32 R9, R8, R5.reuse, 0x1, P3 ;  /* 0x0000000508097211 */ /* 0x080fe200018f0eff */
[----:B------:R-:W-:Y:S03]  /*121c0*/  STL [R1+0x1084], R11 ;  /* 0x0010840b01007387 */ /* 0x000fe60000100800 */
[-C--:B------:R-:W-:Y:S02]  /*121d0*/  LEA.HI.X.SX32 R8, R7, R5.reuse, 0x1, P4 ;  /* 0x0000000507087211 */ /* 0x080fe400020f0eff */
[-C--:B------:R-:W-:Y:S01]  /*121e0*/  LEA.HI.X.SX32 R7, R4, R5.reuse, 0x1, P2 ;  /* 0x0000000504077211 */ /* 0x080fe200010f0eff */
[----:B------:R-:W-:Y:S01]  /*121f0*/  STL [R1+0x1104], R10 ;  /* 0x0011040a01007387 */ /* 0x000fe20000100800 */
[----:B------:R-:W-:-:S03]  /*12200*/  LEA.HI.X.SX32 R4, R6, R5, 0x1, P6 ;  /* 0x0000000506047211 */ /* 0x000fc600030f0eff */
[----:B------:R-:W-:Y:S04]  /*12210*/  STL [R1+0x1144], R9 ;  /* 0x0011440901007387 */ /* 0x000fe80000100800 */
[----:B------:R-:W-:Y:S04]  /*12220*/  STL [R1+0x1164], R8 ;  /* 0x0011640801007387 */ /* 0x000fe80000100800 */
[----:B------:R-:W-:Y:S04]  /*12230*/  STL [R1+0x117c], R7 ;  /* 0x00117c0701007387 */ /* 0x000fe80000100800 */
[----:B------:R-:W-:Y:S04]  /*12240*/  STL [R1+0x194], RZ ;  /* 0x000194ff01007387 */ /* 0x000fe80000100800 */
        /* <DEDUP_REMOVED lines=11> */
[----:B------:R-:W2:Y:S04]  /*12300*/  S2R R6, SR_TID.X ;  /* 0x0000000000067919 */ /* 0x000ea80000002100 */
        /* <DEDUP_REMOVED lines=20> */
[----:B--2---:R-:W-:-:S03]  /*12450*/  LOP3.LUT R6, R6, 0x1ff, RZ, 0xc0, !PT ;  /* 0x000001ff06067812 */ /* 0x004fc600078ec0ff */
[----:B------:R0:W-:Y:S04]  /*12460*/  STL [R1+0x110], RZ ;  /* 0x000110ff01007387 */ /* 0x0001e80000100800 */
[----:B------:R0:W-:Y:S04]  /*12470*/  STL [R1+0x114], RZ ;  /* 0x000114ff01007387 */ /* 0x0001e80000100800 */
[----:B------:R0:W-:Y:S04]  /*12480*/  STL [R1+0x118], RZ ;  /* 0x000118ff01007387 */ /* 0x0001e80000100800 */
[----:B------:R0:W-:Y:S04]  /*12490*/  STL [R1+0x11c], RZ ;  /* 0x00011cff01007387 */ /* 0x0001e80000100800 */
[----:B------:R0:W-:Y:S01]  /*124a0*/  STL [R1+0x100], RZ ;  /* 0x000100ff01007387 */ /* 0x0001e20000100800 */
[----:B------:R-:W-:-:S03]  /*124b0*/  IMAD.SHL.U32 R6, R6, 0x2, RZ ;  /* 0x0000000206067824 */ /* 0x000fc600078e00ff */
[----:B------:R0:W-:Y:S04]  /*124c0*/  STL [R1+0x104], RZ ;  /* 0x000104ff01007387 */ /* 0x0001e80000100800 */
[----:B------:R0:W-:Y:S04]  /*124d0*/  STL [R1+0x108], RZ ;  /* 0x000108ff01007387 */ /* 0x0001e80000100800 */
[----:B------:R0:W-:Y:S04]  /*124e0*/  STL [R1+0x10c], RZ ;  /* 0x00010cff01007387 */ /* 0x0001e80000100800 */
[----:B------:R0:W-:Y:S04]  /*124f0*/  STL [R1+0xf0], RZ ;  /* 0x0000f0ff01007387 */ /* 0x0001e80000100800 */
[----:B------:R0:W-:Y:S01]  /*12500*/  STL [R1+0xf4], RZ ;  /* 0x0000f4ff01007387 */ /* 0x0001e20000100800 */
[----:B-1----:R-:W-:-:S03]  /*12510*/  LOP3.LUT R4, R6, 0x30, RZ, 0x3c, !PT ;  /* 0x0000003006047812 */ /* 0x002fc600078e3cff */
[----:B------:R0:W-:Y:S01]  /*12520*/  STL [R1+0xf8], RZ ;  /* 0x0000f8ff01007387 */ /* 0x0001e20000100800 */
[----:B------:R-:W-:-:S03]  /*12530*/  LOP3.LUT R4, R6, 0x60, RZ, 0x3c, !PT ;  /* 0x0000006006047812 */ /* 0x000fc600078e3cff */
        /* <DEDUP_REMOVED lines=9> */
[----:B------:R-:W-:-:S02]  /*125d0*/  ULDC UR4, c[0x0][0x18c] ;  /* 0x0000630000047ab9 */ /* 0x000fc40000000800 */
[----:B------:R-:W-:Y:S01]  /*125e0*/  USHF.L.U32 UR4, UR4, 0x7, URZ ;  /* 0x0000000704047899 */ /* 0x000fe2000800063f */
[C---:B------:R-:W-:Y:S02]  /*125f0*/  LOP3.LUT R7, R6.reuse, 0x10, RZ, 0x3c, !PT ;  /* 0x0000001006077812 */ /* 0x040fe400078e3cff */
[C---:B------:R-:W-:Y:S01]  /*12600*/  LOP3.LUT R5, R6.reuse, 0x20, RZ, 0x3c, !PT ;  /* 0x0000002006057812 */ /* 0x040fe200078e3cff */
[----:B------:R-:W-:Y:S01]  /*12610*/  USHF.R.S32.HI UR5, URZ, 0x1f, UR4 ;  /* 0x0000001f3f057899 */ /* 0x000fe20008011404 */
[C---:B------:R-:W-:Y:S02]  /*12620*/  LOP3.LUT R7, R6.reuse, 0x40, RZ, 0x3c, !PT ;  /* 0x0000004006077812 */ /* 0x040fe400078e3cff */
[C---:B------:R-:W-:Y:S02]  /*12630*/  LOP3.LUT R5, R6.reuse, 0x50, RZ, 0x3c, !PT ;  /* 0x0000005006057812 */ /* 0x040fe400078e3cff */
[----:B------:R-:W-:Y:S02]  /*12640*/  LOP3.LUT R6, R6, 0x70, RZ, 0x3c, !PT ;  /* 0x0000007006067812 */ /* 0x000fe400078e3cff */
[----:B------:R-:W-:Y:S01]  /*12650*/  LOP3.LUT R5, R2, 0x40, RZ, 0x3c, !PT ;  /* 0x0000004002057812 */ /* 0x000fe200078e3cff */
[----:B------:R-:W-:Y:S01]  /*12660*/  USHF.L.U32 UR8, UR4, 0x1, URZ ;  /* 0x0000000104087899 */ /* 0x000fe2000800063f */
[----:B---3--:R-:W-:-:S05]  /*12670*/  LOP3.LUT R4, R28, 0x40, RZ, 0x3c, !PT ;  /* 0x000000401c047812 */ /* 0x008fca00078e3cff */
[----:B------:R0:W-:Y:S01]  /*12680*/  STL [R1+0x1584], R4 ;  /* 0x0015840401007387 */ /* 0x0001e20000100800 */
[----:B------:R-:W-:-:S03]  /*12690*/  USHF.L.U64.HI UR5, UR4, 0x1, UR5 ;  /* 0x0000000104057899 */ /* 0x000fc60008010205 */
.L_x_2:
[----:B-----5:R-:W2:Y:S01]  /*126a0*/  LDL R7, [R1+0xd7c] ;  /* 0x000d7c0001077983 */ /* 0x020ea20000100800 */
[----:B0-----:R-:W-:-:S03]  /*126b0*/  IMAD.MOV.U32 R4, RZ, RZ, c[0x0][0x180] ;  /* 0x00006000ff047624 */ /* 0x001fc600078e00ff */
[----:B--2---:R0:W-:Y:S04]  /*126c0*/  STL [R1+0x62fc], R7 ;  /* 0x0062fc0701007387 */ /* 0x0041e80000100800 */
[----:B------:R-:W2:Y:S04]  /*126d0*/  LDL R6, [R1+0xd80] ;  /* 0x000d800001067983 */ /* 0x000ea80000100800 */
[----:B0-----:R-:W3:Y:S04]  /*126e0*/  LDL R7, [R1+0xd84] ;  /* 0x000d840001077983 */ /* 0x001ee80000100800 */
[----:B------:R-:W-:Y:S04]  /*126f0*/  STL [R1+0x6230], R23 ;  /* 0x0062301701007387 */ /* 0x000fe80000100800 */
        /* <DEDUP_REMOVED lines=45> */
[----:B------:R0:W-:Y:S04]  /*129d0*/  STL [R1+0x62f8], R20 ;  /* 0x0062f81401007387 */ /* 0x0001e80000100800 */
        /* <DEDUP_REMOVED lines=48> */
[----:B-----5:R-:W-:Y:S04]  /*12ce0*/  STL [R1+0x5efc], R3 ;  /* 0x005efc0301007387 */ /* 0x020fe80000100800 */
        /* <DEDUP_REMOVED lines=36> */
[----:B------:R-:W-:Y:S04]  /*12f30*/  STL.64 [R1+0x5990], R26 ;  /* 0x0059901a01007387 */ /* 0x000fe80000100a00 */
        /* <DEDUP_REMOVED lines=9> */
[----:B------:R-:W-:Y:S01]  /*12fd0*/  STL [R1+0x60bc], R25 ;  /* 0x0060bc1901007387 */ /* 0x000fe20000100800 */
[----:B---3--:R-:W-:-:S03]  /*12fe0*/  IMAD R4, R7, -0x80, R4 ;  /* 0xffffff8007047824 */ /* 0x008fc600078e0204 */
[----:B------:R-:W-:Y:S04]  /*12ff0*/  STL [R1+0x60c0], R25 ;  /* 0x0060c01901007387 */ /* 0x000fe80000100800 */
[----:B------:R-:W-:Y:S04]  /*13000*/  STL [R1+0x60c4], R25 ;  /* 0x0060c41901007387 */ /* 0x000fe80000100800 */
[----:B------:R-:W-:Y:S04]  /*13010*/  STL [R1+0x1748], R0 ;  /* 0x0017480001007387 */ /* 0x000fe80000100800 */
[----:B------:R-:W-:Y:S04]  /*13020*/  STL [R1+0x60ac], R0 ;  /* 0x0060ac0001007387 */ /* 0x000fe80000100800 */
[----:B------:R-:W2:Y:S01]  /*13030*/  LDL.LU R7, [R1+0x62fc] ;  /* 0x0062fc0001077983 */ /* 0x000ea20000300800 */
[----:B------:R-:W-:-:S02]  /*13040*/  ISETP.GT.AND P0, PT, R4, RZ, PT ;  /* 0x000000ff0400720c */ /* 0x000fc40003f04270 */
[----:B0-----:R-:W-:-:S11]  /*13050*/  PRMT R20, RZ, 0x7610, R20 ;  /* 0x00007610ff147816 */ /* 0x001fd60000000014 */
[----:B--2---:R-:W2:Y:S01]  /*13060*/  @P0 LDG.E.U16 R20, [R6.64] ;  /* 0x0000000606140981 */ /* 0x004ea2000c1e1500 */
[----:B------:R-:W-:-:S03]  /*13070*/  ISETP.GT.AND P1, PT, R4, 0x1, PT ;  /* 0x000000010400780c */ /* 0x000fc60003f24270 */
[----:B--2---:R0:W-:Y:S04]  /*13080*/  STL [R1+0x30], R20 ;  /* 0x0000301401007387 */ /* 0x0041e80000100800 */
[----:B0-----:R-:W2:Y:S04]  /*13090*/  LDL.LU R20, [R1+0x62f8] ;  /* 0x0062f80001147983 */ /* 0x001ea80000300800 */
[----:B------:R-:W3:Y:S04]  /*130a0*/  LDL R6, [R1+0x117c] ;  /* 0x00117c0001067983 */ /* 0x000ee80000100800 */
[----:B------:R-:W3:Y:S01]  /*130b0*/  LDL R7, [R1+0x1180] ;  /* 0x0011800001077983 */ /* 0x000ee20000100800 */
[----:B------:R-:W-:-:S02]  /*130c0*/  PRMT R23, RZ, 0x7610, R23 ;  /* 0x00007610ff177816 */ /* 0x000fc40000000017 */
[----:B---3--:R-:W-:-:S04]  /*130d0*/  @P1 LOP3.LUT R7, R7, R6, RZ, 0x3c, !PT ;  /* 0x0000000607071212 */ /* 0x008fc800078e3cff */
[----:B------:R-:W-:-:S04]  /*130e0*/  @P1 LOP3.LUT R6, R7, R6, RZ, 0x3c, !PT ;  /* 0x0000000607061212 */ /* 0x000fc800078e3cff */
[----:B------:R-:W-:-:S05]  /*130f0*/  @P1 LOP3.LUT R7, R7, R6, RZ, 0x3c, !PT ;  /* 0x0000000607071212 */ /* 0x000fca00078e3cff */
[----:B------:R-:W3:Y:S01]  /*13100*/  @P1 LDG.E.U16 R23, [R6.64] ;  /* 0x0000000606171981 */ /* 0x000ee2000c1e1500 */
[----:B------:R-:W-:-:S03]  /*13110*/  ISETP.GT.AND P2, PT, R4, 0x2, PT ;  /* 0x000000020400780c */ /* 0x000fc60003f44270 */
[----:B---3--:R0:W-:Y:S04]  /*13120*/  STL [R1+0x40], R23 ;  /* 0x0000401701007387 */ /* 0x0081e80000100800 */
[----:B0-----:R-:W3:Y:S04]  /*13130*/  LDL.LU R23, [R1+0x62f4] ;  /* 0x0062f40001177983 */ /* 0x001ee80000300800 */
[----:B------:R-:W4:Y:S04]  /*13140*/  LDL R6, [R1+0x1174] ;  /* 0x0011740001067983 */ /* 0x000f280000100800 */
[----:B------:R-:W4:Y:S01]  /*13150*/  LDL R7, [R1+0x1178] ;  /* 0x0011780001077983 */ /* 0x000f220000100800 */
[----:B------:R-:W-:-:S02]  /*13160*/  PRMT R17, RZ, 0x7610, R17 ;  /* 0x00007610ff117816 */ /* 0x000fc40000000011 */
[----:B----4-:R-:W-:-:S04]  /*13170*/  @P2 LOP3.LUT R7, R7, R6, RZ, 0x3c, !PT ;  /* 0x0000000607072212 */ /* 0x010fc800078e3cff */
[----:B------:R-:W-:-:S04]  /*13180*/  @P2 LOP3.LUT R6, R7, R6, RZ, 0x3c, !PT ;  /* 0x0000000607062212 */ /* 0x000fc800078e3cff */
[----:B------:R-:W-:-:S05]  /*13190*/  @P2 LOP3.LUT R7, R7, R6, RZ, 0x3c, !PT ;  /* 0x0000000607072212 */ /* 0x000fca00078e3cff */
[----:B------:R-:W4:Y:S01]  /*131a0*/  @P2 LDG.E.U16 R17, [R6.64] ;  /* 0x0000000606112981 */ /* 0x000f22000c1e1500 */
[----:B------:R-:W-:-:S03]  /*131b0*/  ISETP.GT.AND P3, PT, R4, 0x3, PT ;  /* 0x000000030400780c */ /* 0x000fc60003f64270 */
[----:B----4-:R0:W-:Y:S04]  /*131c0*/  STL [R1+0x9c4], R17 ;  /* 0x0009c41101007387 */ /* 0x0101e80000100800 */
[----:B0-----:R-:W4:Y:S04]  /*131d0*/  LDL.LU R17, [R1+0x62f0] ;  /* 0x0062f00001117983 */ /* 0x001f280000300800 */
[----:B------:R-:W3:Y:S04]  /*131e0*/  LDL R6, [R1+0x116c] ;  /* 0x00116c0001067983 */ /* 0x000ee80000100800 */
[----:B------:R-:W3:Y:S01]  /*131f0*/  LDL R7, [R1+0x1170] ;  /* 0x0011700001077983 */ /* 0x000ee20000100800 */
[----:B--2---:R-:W-:-:S02]  /*13200*/  PRMT R20, RZ, 0x7610, R20 ;  /* 0x00007610ff147816 */ /* 0x004fc40000000014 */
[----:B---3--:R-:W-:-:S04]  /*13210*/  @P3 LOP3.LUT R7, R7, R6, RZ, 0x3c, !PT ;  /* 0x0000000607073212 */ /* 0x008fc800078e3cff */
[----:B------:R-:W-:-:S04]  /*13220*/  @P3 LOP3.LUT R6, R7, R6, RZ, 0x3c, !PT ;  /* 0x0000000607063212 */ /* 0x000fc800078e3cff */
[----:B------:R-:W-:-:S05]  /*13230*/  @P3 LOP3.LUT R7, R7, R6, RZ, 0x3c, !PT ;  /* 0x0000000607073212 */ /* 0x000fca00078e3cff */
[----:B------:R-:W2:Y:S01]  /*13240*/  @P3 LDG.E.U16 R20, [R6.64] ;  /* 0x0000000606143981 */ /* 0x000ea2000c1e1500 */
        /* <DEDUP_REMOVED lines=33> */
[----:B------:R-:W2:Y:S04]  /*13460*/  LDL R6, [R1+0x114c] ;  /* 0x00114c0001067983 */ /* 0x000ea80000100800 */
[----:B------:R-:W2:Y:S01]  /*13470*/  LDL R7, [R1+0x1150] ;  /* 0x0011500001077983 */ /* 0x000ea20000100800 */
[----:B----4-:R-:W-:-:S02]  /*13480*/  PRMT R17, RZ, 0x7610, R17 ;  /* 0x00007610ff117816 */ /* 0x010fc40000000011 */
[----:B--2---:R-:W-:-:S04]  /*13490*/  @P2 LOP3.LUT R7, R7, R6, RZ, 0x3c, !PT ;  /* 0x0000000607072212 */ /* 0x004fc800078e3cff */
[----:B------:R-:W-:-:S04]  /*134a0*/  @P2 LOP3.LUT R6, R7, R6, RZ, 0x3c, !PT ;  /* 0x0000000607062212 */ /* 0x000fc800078e3cff */
[----:B------:R-:W-:-:S05]  /*134b0*/  @P2 LOP3.LUT R7, R7, R6, RZ, 0x3c, !PT ;  /* 0x0000000607072212 */ /* 0x000fca00078e3cff */
[----:B------:R-:W2:Y:S01]  /*134c0*/  @P2 LDG.E.U16 R17, [R6.64] ;  /* 0x0000000606112981 */ /* 0x000ea2000c1e1500 */
[----:B------:R-:W-:-:S03]  /*134d0*/  ISETP.GT.AND P3, PT, R4, 0x8, PT ;  /* 0x000000080400780c */ /* 0x000fc60003f64270 */
[----:B--2---:R0:W-:Y:S04]  /*134e0*/  STL [R1+0xa28], R17 ;  /* 0x000a281101007387 */ /* 0x0041e80000100800 */
[----:B0-----:R-:W2:Y:S04]  /*134f0*/  LDL.LU R17, [R1+0x62dc] ;  /* 0x0062dc0001117983 */ /* 0x001ea80000300800 */
        /* <DEDUP_REMOVED lines=10> */
[----:B------:R-:W2:Y:S04]  /*135a0*/  LDL R6, [R1+0x113c] ;  /* 0x00113c0001067983 */ /* 0x000ea80000100800 */
[----:B------:R-:W2:Y:S01]  /*135b0*/  LDL R7, [R1+0x1140] ;  /* 0x0011400001077983 */ /* 0x000ea20000100800 */
[----:B---3--:R-:W-:-:S02]  /*135c0*/  PRMT R23, RZ, 0x7610, R23 ;  /* 0x00007610ff177816 */ /* 0x008fc40000000017 */
[----:B--2---:R-:W-:-:S04]  /*135d0*/  @P4 LOP3.LUT R7, R7, R6, RZ, 0x3c, !PT ;  /* 0x0000000607074212 */ /* 0x004fc800078e3cff */
        /* <DEDUP_REMOVED lines=8> */
[----:B----4-:R-:W-:-:S02]  /*13660*/  PRMT R20, RZ, 0x7610, R20 ;  /* 0x00007610ff147816 */ /* 0x010fc40000000014 */
        /* <DEDUP_REMOVED lines=9> */
[----:B--2---:R-:W-:-:S02]  /*13700*/  PRMT R23, RZ, 0x7610, R23 ;  /* 0x00007610ff177816 */ /* 0x004fc40000000017 */
[----:B----4-:R-:W-:-:S04]  /*13710*/  @P0 LOP3.LUT R7, R7, R6, RZ, 0x3c, !PT ;  /* 0x0000000607070212 */ /* 0x010fc800078e3cff */
        /* <DEDUP_REMOVED lines=152> */
[----:B------:R0:W3:Y:S04]  /*140a0*/  @P0 LDG.E.U16 R25, [R6.64] ;  /* 0x0000000606190981 */ /* 0x0000e8000c1e1500 */
[----:B0-----:R-:W2:Y:S04]  /*140b0*/  LDL R6, [R1+0x10ac] ;  /* 0x0010ac0001067983 */ /* 0x001ea80000100800 */
[----:B------:R-:W2:Y:S01]  /*140c0*/  LDL R7, [R1+0x10b0] ;  /* 0x0010b00001077983 */ /* 0x000ea20000100800 */
[----:B------:R-:W-:Y:S02]  /*140d0*/  ISETP.GT.AND P2, PT, R4, 0x1b, PT ;  /* 0x0000001b0400780c */ /* 0x000fe40003f44270 */
[----:B----4-:R-:W-:-:S11]  /*140e0*/  PRMT R17, RZ, 0x7610, R17 ;  /* 0x00007610ff117816 */ /* 0x010fd60000000011 */
[----:B--2---:R-:W-:-:S04]  /*140f0*/  @P2 LOP3.LUT R7, R7, R6, RZ, 0x3c, !PT ;  /* 0x0000000607072212 */ /* 0x004fc800078e3cff */
[----:B------:R-:W-:-:S04]  /*14100*/  @P2 LOP3.LUT R6, R7, R6, RZ, 0x3c, !PT ;  /* 0x0000000607062212 */ /* 0x000fc800078e3cff */
[----:B------:R-:W-:-:S05]  /*14110*/  @P2 LOP3.LUT R7, R7, R6, RZ, 0x3c, !PT ;  /* 0x0000000607072212 */ /* 0x000fca00078e3cff */
[----:B------:R-:W2:Y:S04]  /*14120*/  @P2 LDG.E.U16 R17, [R6.64] ;  /* 0x0000000606112981 */ /* 0x000ea8000c1e1500 */
[----:B---3--:R-:W-:Y:S04]  /*14130*/  STL [R1+0x60c8], R25 ;  /* 0x0060c81901007387 */ /* 0x008fe80000100800 */
[----:B------:R-:W-:Y:S04]  /*14140*/  STL [R1+0x60cc], R25 ;  /* 0x0060cc1901007387 */ /* 0x000fe80000100800 */
[----:B------:R-:W-:Y:S04]  /*14150*/  STL [R1+0x60f4], R25 ;  /* 0x0060f41901007387 */ /* 0x000fe80000100800 */
[----:B--2---:R0:W-:Y:S04]  /*14160*/  STL [R1+0x9d4], R17 ;  /* 0x0009d41101007387 */ /* 0x0041e80000100800 */
[----:B0-----:R-:W2:Y:S04]  /*14170*/  LDL.LU R17, [R1+0x6290] ;  /* 0x0062900001117983 */ /* 0x001ea80000300800 */
[----:B------:R-:W3:Y:S04]  /*14180*/  LDL R6, [R1+0x10a4] ;  /* 0x0010a40001067983 */ /* 0x000ee80000100800 */
[----:B------:R-:W3:Y:S01]  /*14190*/  LDL R7, [R1+0x10a8] ;  /* 0x0010a80001077983 */ /* 0x000ee20000100800 */
[----:B------:R-:W-:-:S02]  /*141a0*/  ISETP.GT.AND P3, PT, R4, 0x1c, PT ;  /* 0x0000001c0400780c */ /* 0x000fc40003f64270 */
[----:B------:R-:W-:-:S11]  /*141b0*/  PRMT R20, RZ, 0x7610, R20 ;  /* 0x00007610ff147816 */ /* 0x000fd60000000014 */
        /* <DEDUP_REMOVED lines=143> */
[----:B------:R0:W4:Y:S04]  /*14ab0*/  @P2 LDG.E.U16 R24, [R6.64] ;  /* 0x0000000606182981 */ /* 0x000128000c1e1500 */
[----:B0-----:R-:W2:Y:S04]  /*14ac0*/  LDL R6, [R1+0x102c] ;  /* 0x00102c0001067983 */ /* 0x001ea80000100800 */
[----:B------:R-:W2:Y:S01]  /*14ad0*/  LDL R7, [R1+0x1030] ;  /* 0x0010300001077983 */ /* 0x000ea20000100800 */
[----:B------:R-:W-:Y:S02]  /*14ae0*/  ISETP.GT.AND P3, PT, R4, 0x2b, PT ;  /* 0x0000002b0400780c */ /* 0x000fe40003f64270 */
[----:B---3--:R-:W-:-:S11]  /*14af0*/  PRMT R20, RZ, 0x7610, R20 ;  /* 0x00007610ff147816 */ /* 0x008fd60000000014 */
[----:B--2---:R-:W-:-:S04]  /*14b00*/  @P3 LOP3.LUT R7, R7, R6, RZ, 0x3c, !PT ;  /* 0x0000000607073212 */ /* 0x004fc800078e3cff */
[----:B------:R-:W-:-:S04]  /*14b10*/  @P3 LOP3.LUT R6, R7, R6, RZ, 0x3c, !PT ;  /* 0x0000000607063212 */ /* 0x000fc800078e3cff */
[----:B------:R-:W-:-:S05]  /*14b20*/  @P3 LOP3.LUT R7, R7, R6, RZ, 0x3c, !PT ;  /* 0x0000000607073212 */ /* 0x000fca00078e3cff */
[----:B------:R-:W2:Y:S04]  /*14b30*/  @P3 LDG.E.U16 R20, [R6.64] ;  /* 0x0000000606143981 */ /* 0x000ea8000c1e1500 */
[----:B----4-:R-:W-:Y:S04]  /*14b40*/  STL [R1+0x60d0], R24 ;  /* 0x0060d01801007387 */ /* 0x010fe80000100800 */
        /* <DEDUP_REMOVED lines=34> */
[----:B---3--:R-:W-:-:S02]  /*14d70*/  PRMT R23, RZ, 0x7610, R23 ;  /* 0x00007610ff177816 */ /* 0x008fc40000000017 */
[----:B----4-:R-:W-:-:S04]  /*14d80*/  @P0 LOP3.LUT R7, R7, R6, RZ, 0x3c, !PT ;  /* 0x0000000607070212 */ /* 0x010fc800078e3cff */
        /* <DEDUP_REMOVED lines=12> */
[----:B------:R0:W4:Y:S04]  /*14e50*/  @P2 LDG.E.U16 R2, [R6.64] ;  /* 0x0000000606022981 */ /* 0x000128000c1e1500 */
[----:B0-----:R-:W3:Y:S04]  /*14e60*/  LDL R6, [R1+0x1004] ;  /* 0x0010040001067983 */ /* 0x001ee80000100800 */
[----:B------:R-:W3:Y:S01]  /*14e70*/  LDL R7, [R1+0x1008] ;  /* 0x0010080001077983 */ /* 0x000ee20000100800 */
[----:B------:R-:W-:Y:S02]  /*14e80*/  ISETP.GT.AND P3, PT, R4, 0x30, PT ;  /* 0x000000300400780c */ /* 0x000fe40003f64270 */
[----:B--2---:R-:W-:-:S11]  /*14e90*/  PRMT R20, RZ, 0x7610, R20 ;  /* 0x00007610ff147816 */ /* 0x004fd60000000014 */
[----:B---3--:R-:W-:-:S04]  /*14ea0*/  @P3 LOP3.LUT R7, R7, R6, RZ, 0x3c, !PT ;  /* 0x0000000607073212 */ /* 0x008fc800078e3cff */
[----:B------:R-:W-:-:S04]  /*14eb0*/  @P3 LOP3.LUT R6, R7, R6, RZ, 0x3c, !PT ;  /* 0x0000000607063212 */ /* 0x000fc800078e3cff */
[----:B------:R-:W-:-:S05]  /*14ec0*/  @P3 LOP3.LUT R7, R7, R6, RZ, 0x3c, !PT ;  /* 0x0000000607073212 */ /* 0x000fca00078e3cff */
[----:B------:R-:W2:Y:S04]  /*14ed0*/  @P3 LDG.E.U16 R20, [R6.64] ;  /* 0x0000000606143981 */ /* 0x000ea8000c1e1500 */
[----:B----4-:R-:W-:Y:S01]  /*14ee0*/  STL [R1+0x6080], R2 ;  /* 0x0060800201007387 */ /* 0x010fe20000100800 */
[----:B------:R-:W-:-:S03]  /*14ef0*/  ISETP.GT.AND P4, PT, R4, 0x31, PT ;  /* 0x000000310400780c */ /* 0x000fc60003f84270 */
[----:B--2---:R0:W-:Y:S04]  /*14f00*/  STL [R1], R20 ;  /* 0x0000001401007387 */ /* 0x0041e80000100800 */
        /* <DEDUP_REMOVED lines=79> */
[----:B------:R0:W2:Y:S04]  /*15400*/  @P0 LDG.E.U16 R23, [R6.64] ;  /* 0x0000000606170981 */ /* 0x0000a8000c1e1500 */
[----:B0-----:R-:W4:Y:S04]  /*15410*/  LDL R6, [R1+0xfbc] ;  /* 0x000fbc0001067983 */ /* 0x001f280000100800 */
[----:B------:R-:W4:Y:S01]  /*15420*/  LDL R7, [R1+0xfc0] ;  /* 0x000fc00001077983 */ /* 0x000f220000100800 */
[----:B------:R-:W-:Y:S02]  /*15430*/  ISETP.GT.AND P2, PT, R4, 0x39, PT ;  /* 0x000000390400780c */ /* 0x000fe40003f44270 */
[----:B------:R-:W-:-:S11]  /*15440*/  PRMT R17, RZ, 0x7610, R17 ;  /* 0x00007610ff117816 */ /* 0x000fd60000000011 */
[----:B----4-:R-:W-:-:S04]  /*15450*/  @P2 LOP3.LUT R7, R7, R6, RZ, 0x3c, !PT ;  /* 0x0000000607072212 */ /* 0x010fc800078e3cff */
[----:B------:R-:W-:-:S04]  /*15460*/  @P2 LOP3.LUT R6, R7, R6, RZ, 0x3c, !PT ;  /* 0x0000000607062212 */ /* 0x000fc800078e3cff */
[----:B------:R-:W-:-:S05]  /*15470*/  @P2 LOP3.LUT R7, R7, R6, RZ, 0x3c, !PT ;  /* 0x0000000607072212 */ /* 0x000fca00078e3cff */
[----:B------:R-:W4:Y:S04]  /*15480*/  @P2 LDG.E.U16 R17, [R6.64] ;  /* 0x0000000606112981 */ /* 0x000f28000c1e1500 */
[----:B--2---:R-:W-:Y:S04]  /*15490*/  STL [R1+0x6150], R23 ;  /* 0x0061501701007387 */ /* 0x004fe80000100800 */
[----:B------:R-:W-:Y:S01]  /*154a0*/  STL [R1+0x6154], R23 ;  /* 0x0061541701007387 */ /* 0x000fe20000100800 */
[----:B------:R-:W-:-:S03]  /*154b0*/  ISETP.GT.AND P3, PT, R4, 0x3a, PT ;  /* 0x0000003a0400780c */ /* 0x000fc60003f64270 */
[----:B----4-:R0:W-:Y:S04]  /*154c0*/  STL [R1+0x14], R17 ;  /* 0x0000141101007387 */ /* 0x0101e80000100800 */
        /* <DEDUP_REMOVED lines=17> */
[----:B------:R-:W-:Y:S01]  /*155e0*/  STL [R1+0x60e4], R0 ;  /* 0x0060e40001007387 */ /* 0x000fe20000100800 */
        /* <DEDUP_REMOVED lines=53> */
[----:B------:R-:W-:Y:S01]  /*15940*/  PRMT R26, RZ, 0x7610, R26 ;  /* 0x00007610ff1a7816 */ /* 0x000fe2000000001a */
[----:B--2---:R-:W-:Y:S10]  /*15950*/  STL [R1+0x6158], R20 ;  /* 0x0061581401007387 */ /* 0x004ff40000100800 */
[----:B----4-:R-:W-:-:S04]  /*15960*/  @P0 LOP3.LUT R7, R7, R6, RZ, 0x3c, !PT ;  /* 0x0000000607070212 */ /* 0x010fc800078e3cff */
[----:B------:R-:W-:-:S04]  /*15970*/  @P0 LOP3.LUT R6, R7, R6, RZ, 0x3c, !PT ;  /* 0x0000000607060212 */ /* 0x000fc800078e3cff */
[----:B------:R-:W-:Y:S01]  /*15980*/  @P0 LOP3.LUT R7, R7, R6, RZ, 0x3c, !PT ;  /* 0x0000000607070212 */ /* 0x000fe200078e3cff */
[----:B------:R-:W-:Y:S04]  /*15990*/  STL [R1+0x615c], R20 ;  /* 0x00615c1401007387 */ /* 0x000fe80000100800 */
[----:B------:R0:W2:Y:S04]  /*159a0*/  @P0 LDG.E.U16 R26, [R6.64] ;  /* 0x00000006061a0981 */ /* 0x0000a8000c1e1500 */
[----:B0-----:R-:W4:Y:S04]  /*159b0*/  LDL R6, [R1+0xf74] ;  /* 0x000f740001067983 */ /* 0x001f280000100800 */
[----:B------:R-:W4:Y:S01]  /*159c0*/  LDL R7, [R1+0xf78] ;  /* 0x000f780001077983 */ /* 0x000f220000100800 */
[----:B------:R-:W-:-:S02]  /*159d0*/  ISETP.GT.AND P1, PT, R4, 0x42, PT ;  /* 0x000000420400780c */ /* 0x000fc40003f24270 */
[----:B------:R-:W-:Y:S01]  /*159e0*/  PRMT R28, RZ, 0x7610, R28 ;  /* 0x00007610ff1c7816 */ /* 0x000fe2000000001c */
[----:B--2---:R-:W-:Y:S04]  /*159f0*/  STL [R1+0x6100], R26 ;  /* 0x0061001a01007387 */ /* 0x004fe80000100800 */
[----:B------:R-:W-:Y:S06]  /*15a00*/  STL [R1+0x6104], R26 ;  /* 0x0061041a01007387 */ /* 0x000fec0000100800 */
[----:B----4-:R-:W-:-:S04]  /*15a10*/  @P1 LOP3.LUT R7, R7, R6, RZ, 0x3c, !PT ;  /* 0x0000000607071212 */ /* 0x010fc800078e3cff */
[C---:B------:R-:W-:Y:S01]  /*15a20*/  @P1 LOP3.LUT R6, R7.reuse, R6, RZ, 0x3c, !PT ;  /* 0x0000000607061212 */ /* 0x040fe200078e3cff */
[----:B------:R-:W-:Y:S03]  /*15a30*/  STL [R1+0x6160], R26 ;  /* 0x0061601a01007387 */ /* 0x000fe60000100800 */
[----:B------:R-:W-:Y:S01]  /*15a40*/  @P1 LOP3.LUT R7, R7, R6, RZ, 0x3c, !PT ;  /* 0x0000000607071212 */ /* 0x000fe200078e3cff */
[----:B------:R-:W-:Y:S04]  /*15a50*/  STL [R1+0x6164], R26 ;  /* 0x0061641a01007387 */ /* 0x000fe80000100800 */
[----:B------:R-:W-:Y:S04]  /*15a60*/  STL [R1+0x6168], R26 ;  /* 0x0061681a01007387 */ /* 0x000fe80000100800 */
[----:B------:R0:W2:Y:S04]  /*15a70*/  @P1 LDG.E.U16 R28, [R6.64] ;  /* 0x00000006061c1981 */ /* 0x0000a8000c1e1500 */
[----:B0-----:R-:W4:Y:S04]  /*15a80*/  LDL R6, [R1+0xf6c] ;  /* 0x000f6c0001067983 */ /* 0x001f280000100800 */
[----:B------:R-:W4:Y:S01]  /*15a90*/  LDL R7, [R1+0xf70] ;  /* 0x000f700001077983 */ /* 0x000f220000100800 */
[----:B------:R-:W-:-:S02]  /*15aa0*/  ISETP.GT.AND P0, PT, R4, 0x43, PT ;  /* 0x000000430400780c */ /* 0x000fc40003f04270 */
[----:B---3--:R-:W-:-:S11]  /*15ab0*/  PRMT R17, RZ, 0x7610, R17 ;  /* 0x00007610ff117816 */ /* 0x008fd60000000011 */
[----:B----4-:R-:W-:-:S04]  /*15ac0*/  @P0 LOP3.LUT R7, R7, R6, RZ, 0x3c, !PT ;  /* 0x0000000607070212 */ /* 0x010fc800078e3cff */
[----:B------:R-:W-:-:S04]  /*15ad0*/  @P0 LOP3.LUT R6, R7, R6, RZ, 0x3c, !PT ;  /* 0x0000000607060212 */ /* 0x000fc800078e3cff */
[----:B------:R-:W-:-:S05]  /*15ae0*/  @P0 LOP3.LUT R7, R7, R6, RZ, 0x3c, !PT ;  /* 0x0000000607070212 */ /* 0x000fca00078e3cff */
[----:B------:R-:W3:Y:S04]  /*15af0*/  @P0 LDG.E.U16 R17, [R6.64] ;  /* 0x0000000606110981 */ /* 0x000ee8000c1e1500 */
[----:B--2---:R-:W-:Y:S04]  /*15b00*/  STL [R1+0x60e8], R28 ;  /* 0x0060e81c01007387 */ /* 0x004fe80000100800 */
[----:B------:R-:W-:Y:S04]  /*15b10*/  STL [R1+0x60ec], R28 ;  /* 0x0060ec1c01007387 */ /* 0x000fe80000100800 */
[----:B------:R-:W-:Y:S04]  /*15b20*/  STL [R1+0x60f0], R28 ;  /* 0x0060f01c01007387 */ /* 0x000fe80000100800 */
[----:B------:R-:W-:Y:S04]  /*15b30*/  STL [R1+0x6108], R28 ;  /* 0x0061081c01007387 */ /* 0x000fe80000100800 */
[----:B------:R-:W-:Y:S04]  /*15b40*/  STL [R1+0x610c], R28 ;  /* 0x00610c1c01007387 */ /* 0x000fe80000100800 */
[----:B------:R-:W-:Y:S04]  /*15b50*/  STL [R1+0x6110], R28 ;  /* 0x0061101c01007387 */ /* 0x000fe80000100800 */
[----:B------:R-:W-:Y:S04]  /*15b60*/  STL [R1+0x616c], R28 ;  /* 0x00616c1c01007387 */ /* 0x000fe80000100800 */
[----:B------:R-:W-:Y:S04]  /*15b70*/  STL [R1+0x6170], R28 ;  /* 0x0061701c01007387 */ /* 0x000fe80000100800 */
[----:B---3--:R0:W-:Y:S04]  /*15b80*/  STL [R1+0x968], R17 ;  /* 0x0009681101007387 */ /* 0x0081e80000100800 */
[----:B0-----:R-:W2:Y:S04]  /*15b90*/  LDL.LU R17, [R1+0x6210] ;  /* 0x0062100001117983 */ /* 0x001ea80000300800 */
[----:B------:R-:W3:Y:S04]  /*15ba0*/  LDL R6, [R1+0xf64] ;  /* 0x000f640001067983 */ /* 0x000ee80000100800 */
[----:B------:R-:W3:Y:S01]  /*15bb0*/  LDL R7, [R1+0xf68] ;  /* 0x000f680001077983 */ /* 0x000ee20000100800 */
[----:B------:R-:W-:-:S02]  /*15bc0*/  ISETP.GT.AND P1, PT, R4, 0x44, PT ;  /* 0x000000440400780c */ /* 0x000fc40003f24270 */
[----:B--2---:R-:W-:-:S11]  /*15bd0*/  PRMT R17, RZ, 0x7610, R17 ;  /* 0x00007610ff117816 */ /* 0x004fd60000000011 */
        /* <DEDUP_REMOVED lines=43> */
[----:B------:R0:W2:Y:S04]  /*15e90*/  @P1 LDG.E.U16 R17, [R6.64] ;  /* 0x0000000606111981 */ /* 0x0000a8000c1e1500 */
[----:B0-----:R-:W3:Y:S04]  /*15ea0*/  LDL R6, [R1+0xf3c] ;  /* 0x000f3c0001067983 */ /* 0x001ee80000100800 */
[----:B------:R-:W3:Y:S01]  /*15eb0*/  LDL R7, [R1+0xf40] ;  /* 0x000f400001077983 */ /* 0x000ee20000100800 */
[----:B------:R-:W-:Y:S02]  /*15ec0*/  ISETP.GT.AND P0, PT, R4, 0x49, PT ;  /* 0x000000490400780c */ /* 0x000fe40003f04270 */
[----:B------:R-:W-:Y:S01]  /*15ed0*/  PRMT R25, RZ, 0x7610, R25 ;  /* 0x00007610ff197816 */ /* 0x000fe20000000019 */
[----:B--2---:R-:W-:Y:S10]  /*15ee0*/  STL [R1+0x6174], R17 ;  /* 0x0061741101007387 */ /* 0x004ff40000100800 */
        /* <DEDUP_REMOVED lines=11> */
[----:B------:R-:W-:Y:S01]  /*15fa0*/  @P1 LOP3.LUT R7, R7, R6, RZ, 0x3c, !PT ;  /* 0x0000000607071212 */ /* 0x000fe200078e3cff */
[----:B------:R-:W-:Y:S04]  /*15fb0*/  STL [R1+0x6118], R25 ;  /* 0x0061181901007387 */ /* 0x000fe80000100800 */
[----:B------:R0:W2:Y:S04]  /*15fc0*/  @P1 LDG.E.U16 R3, [R6.64] ;  /* 0x0000000606031981 */ /* 0x0000a8000c1e1500 */
[----:B0-----:R-:W3:Y:S04]  /*15fd0*/  LDL R6, [R1+0xf2c] ;  /* 0x000f2c0001067983 */ /* 0x001ee80000100800 */
[----:B------:R-:W3:Y:S01]  /*15fe0*/  LDL R7, [R1+0xf30] ;  /* 0x000f300001077983 */ /* 0x000ee20000100800 */
[----:B------:R-:W-:-:S02]  /*15ff0*/  ISETP.GT.AND P0, PT, R4, 0x4b, PT ;  /* 0x0000004b0400780c */ /* 0x000fc40003f04270 */
[----:B------:R-:W-:-:S11]  /*16000*/  PRMT R16, RZ, 0x7610, R16 ;  /* 0x00007610ff107816 */ /* 0x000fd60000000010 */
[----:B---3--:R-:W-:-:S04]  /*16010*/  @P0 LOP3.LUT R7, R7, R6, RZ, 0x3c, !PT ;  /* 0x0000000607070212 */ /* 0x008fc800078e3cff */
[----:B------:R-:W-:-:S04]  /*16020*/  @P0 LOP3.LUT R6, R7, R6, RZ, 0x3c, !PT ;  /* 0x0000000607060212 */ /* 0x000fc800078e3cff */
[----:B------:R-:W-:-:S05]  /*16030*/  @P0 LOP3.LUT R7, R7, R6, RZ, 0x3c, !PT ;  /* 0x0000000607070212 */ /* 0x000fca00078e3cff */
[----:B------:R-:W3:Y:S04]  /*16040*/  @P0 LDG.E.U16 R16, [R6.64] ;  /* 0x0000000606100981 */ /* 0x000ee8000c1e1500 */
[----:B--2---:R-:W-:Y:S04]  /*16050*/  STL [R1+0x611c], R3 ;  /* 0x00611c0301007387 */ /* 0x004fe80000100800 */
[----:B------:R-:W-:Y:S01]  /*16060*/  STL [R1+0x6120], R3 ;  /* 0x0061200301007387 */ /* 0x000fe20000100800 */
[----:B------:R-:W-:-:S03]  /*16070*/  ISETP.GT.AND P1, PT, R4, 0x4c, PT ;  /* 0x0000004c0400780c */ /* 0x000fc60003f24270 */
[----:B---3--:R0:W-:Y:S04]  /*16080*/  STL [R1+0x958], R16 ;  /* 0x0009581001007387 */ /* 0x0081e80000100800 */
        /* <DEDUP_REMOVED lines=51> */
[----:B---3--:R-:W-:-:S11]  /*163c0*/  PRMT R29, RZ, 0x7610, R29 ;  /* 0x00007610ff1d7816 */ /* 0x008fd6000000001d */
[----:B----4-:R-:W-:-:S04]  /*163d0*/  @P0 LOP3.LUT R7, R7, R6, RZ, 0x3c, !PT ;  /* 0x0000000607070212 */ /* 0x010fc800078e3cff */
[----:B------:R-:W-:-:S04]  /*163e0*/  @P0 LOP3.LUT R6, R7, R6, RZ, 0x3c, !PT ;  /* 0x0000000607060212 */ /* 0x000fc800078e3cff */
[----:B------:R-:W-:-:S05]  /*163f0*/  @P0 LOP3.LUT R7, R7, R6, RZ, 0x3c, !PT ;  /* 0x0000000607070212 */ /* 0x000fca00078e3cff */
[----:B------:R0:W3:Y:S04]  /*16400*/  @P0 LDG.E.U16 R29, [R6.64] ;  /* 0x00000006061d0981 */ /* 0x0000e8000c1e1500 */
        /* <DEDUP_REMOVED lines=8> */
[----:B---3--:R-:W-:Y:S04]  /*16490*/  STL [R1+0x6124], R29 ;  /* 0x0061241d01007387 */ /* 0x008fe80000100800 */
[----:B------:R-:W-:Y:S04]  /*164a0*/  STL [R1+0x6128], R29 ;  /* 0x0061281d01007387 */ /* 0x000fe80000100800 */
[----:B------:R-:W-:Y:S04]  /*164b0*/  STL [R1+0x612c], R29 ;  /* 0x00612c1d01007387 */ /* 0x000fe80000100800 */
[----:B----4-:R0:W-:Y:S04]  /*164c0*/  STL [R1+0x5a4], R14 ;  /* 0x0005a40e01007387 */ /* 0x0101e80000100800 */
[----:B0-----:R-:W3:Y:S04]  /*164d0*/  LDL.LU R14, [R1+0x61e8] ;  /* 0x0061e800010e7983 */ /* 0x001ee80000300800 */
[----:B------:R-:W4:Y:S04]  /*164e0*/  LDL R6, [R1+0xeec] ;  /* 0x000eec0001067983 */ /* 0x000f280000100800 */
[----:B------:R-:W4:Y:S01]  /*164f0*/  LDL R7, [R1+0xef0] ;  /* 0x000ef00001077983 */ /* 0x000f220000100800 */
[----:B------:R-:W-:-:S02]  /*16500*/  ISETP.GT.AND P0, PT, R4, 0x53, PT ;  /* 0x000000530400780c */ /* 0x000fc40003f04270 */
[----:B---3--:R-:W-:-:S11]  /*16510*/  PRMT R14, RZ, 0x7610, R14 ;  /* 0x00007610ff0e7816 */ /* 0x008fd6000000000e */
        /* <DEDUP_REMOVED lines=53> */
[----:B------:R0:W2:Y:S04]  /*16870*/  @P1 LDG.E.U16 R14, [R6.64] ;  /* 0x00000006060e1981 */ /* 0x0000a8000c1e1500 */
[----:B0-----:R-:W3:Y:S04]  /*16880*/  LDL R6, [R1+0xebc] ;  /* 0x000ebc0001067983 */ /* 0x001ee80000100800 */
[----:B------:R-:W3:Y:S01]  /*16890*/  LDL R7, [R1+0xec0] ;  /* 0x000ec00001077983 */ /* 0x000ee20000100800 */
[----:B------:R-:W-:Y:S02]  /*168a0*/  ISETP.GT.AND P0, PT, R4, 0x59, PT ;  /* 0x000000590400780c */ /* 0x000fe40003f04270 */
[----:B----4-:R-:W-:-:S11]  /*168b0*/  PRMT R21, RZ, 0x7610, R21 ;  /* 0x00007610ff157816 */ /* 0x010fd60000000015 */
[----:B---3--:R-:W-:-:S04]  /*168c0*/  @P0 LOP3.LUT R7, R7, R6, RZ, 0x3c, !PT ;  /* 0x0000000607070212 */ /* 0x008fc800078e3cff */
        /* <DEDUP_REMOVED lines=125> */
[----:B------:R-:W-:-:S02]  /*170a0*/  PRMT R9, RZ, 0x7610, R9 ;  /* 0x00007610ff097816 */ /* 0x000fc40000000009 */
[----:B--2---:R-:W-:-:S04]  /*170b0*/  @P1 LOP3.LUT R7, R7, R6, RZ, 0x3c, !PT ;  /* 0x0000000607071212 */ /* 0x004fc800078e3cff */
[----:B------:R-:W-:-:S04]  /*170c0*/  @P1 LOP3.LUT R6, R7, R6, RZ, 0x3c, !PT ;  /* 0x0000000607061212 */ /* 0x000fc800078e3cff */
[----:B------:R-:W-:-:S05]  /*170d0*/  @P1 LOP3.LUT R7, R7, R6, RZ, 0x3c, !PT ;  /* 0x0000000607071212 */ /* 0x000fca00078e3cff */
[----:B------:R-:W2:Y:S01]  /*170e0*/  @P1 LDG.E.U16 R9, [R6.64] ;  /* 0x0000000606091981 */ /* 0x000ea2000c1e1500 */
[----:B------:R-:W-:-:S03]  /*170f0*/  ISETP.GT.AND P0, PT, R4, 0x67, PT ;  /* 0x000000670400780c */ /* 0x000fc60003f04270 */
[----:B--2---:R0:W-:Y:S04]  /*17100*/  STL [R1+0x728], R9 ;  /* 0x0007280901007387 */ /* 0x0041e80000100800 */
[----:B0-----:R-:W2:Y:S04]  /*17110*/  LDL.LU R9, [R1+0x61a8] ;  /* 0x0061a80001097983 */ /* 0x001ea80000300800 */
        /* <DEDUP_REMOVED lines=16> */
[----:B------:R0:W2:Y:S04]  /*17220*/  @P1 LDG.E.U16 R10, [R6.64] ;  /* 0x00000006060a1981 */ /* 0x0000a8000c1e1500 */
[----:B0-----:R-:W2:Y:S04]  /*17230*/  LDL R6, [R1+0xe3c] ;  /* 0x000e3c0001067983 */ /* 0x001ea80000100800 */
[----:B------:R-:W2:Y:S01]  /*17240*/  LDL R7, [R1+0xe40] ;  /* 0x000e400001077983 */ /* 0x000ea20000100800 */
[----:B------:R-:W-:Y:S02]  /*17250*/  ISETP.GT.AND P0, PT, R4, 0x69, PT ;  /* 0x000000690400780c */ /* 0x000fe40003f04270 */
[----:B----4-:R-:W-:-:S11]  /*17260*/  PRMT R15, RZ, 0x7610, R15 ;  /* 0x00007610ff0f7816 */ /* 0x010fd6000000000f */
[----:B--2---:R-:W-:-:S04]  /*17270*/  @P0 LOP3.LUT R7, R7, R6, RZ, 0x3c, !PT ;  /* 0x0000000607070212 */ /* 0x004fc800078e3cff */
        /* <DEDUP_REMOVED lines=10> */
[----:B------:R0:W4:Y:S04]  /*17320*/  @P1 LDG.E.U16 R9, [R6.64] ;  /* 0x0000000606091981 */ /* 0x000128000c1e1500 */
[----:B0-----:R-:W2:Y:S04]  /*17330*/  LDL R6, [R1+0xdc4] ;  /* 0x000dc40001067983 */ /* 0x001ea80000100800 */
[----:B------:R-:W2:Y:S01]  /*17340*/  LDL R7, [R1+0xdc8] ;  /* 0x000dc80001077983 */ /* 0x000ea20000100800 */
[----:B------:R-:W-:Y:S02]  /*17350*/  ISETP.GT.AND P2, PT, R4, 0x78, PT ;  /* 0x000000780400780c */ /* 0x000fe40003f44270 */
[----:B------:R-:W-:-:S11]  /*17360*/  PRMT R8, RZ, 0x7610, R8 ;  /* 0x00007610ff087816 */ /* 0x000fd60000000008 */
[----:B--2---:R-:W-:-:S04]  /*17370*/  @P2 LOP3.LUT R7, R7, R6, RZ, 0x3c, !PT ;  /* 0x0000000607072212 */ /* 0x004fc800078e3cff */
[----:B------:R-:W-:-:S04]  /*17380*/  @P2 LOP3.LUT R6, R7, R6, RZ, 0x3c, !PT ;  /* 0x0000000607062212 */ /* 0x000fc800078e3cff */
[----:B------:R-:W-:-:S05]  /*17390*/  @P2 LOP3.LUT R7, R7, R6, RZ, 0x3c, !PT ;  /* 0x0000000607072212 */ /* 0x000fca00078e3cff */
[----:B------:R0:W2:Y:S04]  /*173a0*/  @P2 LDG.E.U16 R8, [R6.64] ;  /* 0x0000000606082981 */ /* 0x0000a8000c1e1500 */
[----:B0-----:R-:W2:Y:S04]  /*173b0*/  LDL R6, [R1+0xe34] ;  /* 0x000e340001067983 */ /* 0x001ea80000100800 */
[----:B------:R-:W2:Y:S01]  /*173c0*/  LDL R7, [R1+0xe38] ;  /* 0x000e380001077983 */ /* 0x000ea20000100800 */
[----:B------:R-:W-:Y:S02]  /*173d0*/  ISETP.GT.AND P0, PT, R4, 0x6a, PT ;  /* 0x0000006a0400780c */ /* 0x000fe40003f04270 */
[----:B------:R-:W-:-:S11]  /*173e0*/  PRMT R13, RZ, 0x7610, R13 ;  /* 0x00007610ff0d7816 */ /* 0x000fd6000000000d */
        /* <DEDUP_REMOVED lines=67> */
[----:B---3--:R-:W-:-:S11]  /*17820*/  PRMT R22, RZ, 0x7610, R22 ;  /* 0x00007610ff167816 */ /* 0x008fd60000000016 */
[----:B--2---:R-:W-:-:S04]  /*17830*/  @P1 LOP3.LUT R7, R7, R6, RZ, 0x3c, !PT ;  /* 0x0000000607071212 */ /* 0x004fc800078e3cff */
[----:B------:R-:W-:-:S04]  /*17840*/  @P1 LOP3.LUT R6, R7, R6, RZ, 0x3c, !PT ;  /* 0x0000000607061212 */ /* 0x000fc800078e3cff */
[----:B------:R-:W-:-:S05]  /*17850*/  @P1 LOP3.LUT R7, R7, R6, RZ, 0x3c, !PT ;  /* 0x0000000607071212 */ /* 0x000fca00078e3cff */
[----:B------:R0:W2:Y:S04]  /*17860*/  @P1 LDG.E.U16 R22, [R6.64] ;  /* 0x0000000606161981 */ /* 0x0000a8000c1e1500 */
[----:B0-----:R-:W3:Y:S04]  /*17870*/  LDL R6, [R1+0xdec] ;  /* 0x000dec0001067983 */ /* 0x001ee80000100800 */
[----:B------:R-:W3:Y:S01]  /*17880*/  LDL R7, [R1+0xdf0] ;  /* 0x000df00001077983 */ /* 0x000ee20000100800 */
[----:B------:R-:W-:Y:S02]  /*17890*/  ISETP.GT.AND P0, PT, R4, 0x73, PT ;  /* 0x000000730400780c */ /* 0x000fe40003f04270 */
[----:B------:R-:W-:-:S11]  /*178a0*/  PRMT R11, RZ, 0x7610, R11 ;  /* 0x00007610ff0b7816 */ /* 0x000fd6000000000b */
[----:B---3--:R-:W-:-:S04]  /*178b0*/  @P0 LOP3.LUT R7, R7, R6, RZ, 0x3c, !PT ;  /* 0x0000000607070212 */ /* 0x008fc800078e3cff */
[----:B------:R-:W-:-:S04]  /*178c0*/  @P0 LOP3.LUT R6, R7, R6, RZ, 0x3c, !PT ;  /* 0x0000000607060212 */ /* 0x000fc800078e3cff */
[----:B------:R-:W-:-:S05]  /*178d0*/  @P0 LOP3.LUT R7, R7, R6, RZ, 0x3c, !PT ;  /* 0x0000000607070212 */ /* 0x000fca00078e3cff */
[----:B------:R-:W3:Y:S04]  /*178e0*/  @P0 LDG.E.U16 R11, [R6.64] ;  /* 0x00000006060b0981 */ /* 0x000ee8000c1e1500 */
[----:B--2---:R-:W-:Y:S01]  /*178f0*/  STL [R1+0x60a0], R22 ;  /* 0x0060a01601007387 */ /* 0x004fe20000100800 */
[----:B------:R-:W-:-:S03]  /*17900*/  ISETP.GT.AND P1, PT, R4, 0x74, PT ;  /* 0x000000740400780c */ /* 0x000fc60003f24270 */
[----:B---3--:R0:W-:Y:S04]  /*17910*/  STL [R1+0x59c], R11 ;  /* 0x00059c0b01007387 */ /* 0x0081e80000100800 */
        /* <DEDUP_REMOVED lines=10> */
[C---:B------:R-:W-:Y:S02]  /*179c0*/  ISETP.GT.AND P0, PT, R4.reuse, 0x75, PT ;  /* 0x000000750400780c */ /* 0x040fe40003f04270 */
[----:B------:R-:W-:Y:S01]  /*179d0*/  PRMT R5, RZ, 0x7610, R5 ;  /* 0x00007610ff057816 */ /* 0x000fe20000000005 */
[----:B---3--:R0:W-:Y:S01]  /*179e0*/  STL [R1+0x5a0], R27 ;  /* 0x0005a01b01007387 */ /* 0x0081e20000100800 */
[----:B------:R-:W-:-:S02]  /*179f0*/  ISETP.GT.AND P1, PT, R4, 0x76, PT ;  /* 0x000000760400780c */ /* 0x000fc40003f24270 */
[----:B------:R-:W-:Y:S01]  /*17a00*/  PRMT R2, RZ, 0x7610, R2 ;  /* 0x00007610ff027816 */ /* 0x000fe20000000002 */
[----:B0-----:R-:W3:Y:S06]  /*17a10*/  LDL R27, [R1+0xdc0] ;  /* 0x000dc000011b7983 */ /* 0x001eec0000100800 */
[----:B--2---:R-:W-:-:S04]  /*17a20*/  @P0 LOP3.LUT R7, R7, R6, RZ, 0x3c, !PT ;  /* 0x0000000607070212 */ /* 0x004fc800078e3cff */
[----:B------:R-:W-:-:S04]  /*17a30*/  @P0 LOP3.LUT R6, R7, R6, RZ, 0x3c, !PT ;  /* 0x0000000607060212 */ /* 0x000fc800078e3cff */
[----:B------:R-:W-:-:S05]  /*17a40*/  @P0 LOP3.LUT R7, R7, R6, RZ, 0x3c, !PT ;  /* 0x0000000607070212 */ /* 0x000fca00078e3cff */
[----:B------:R0:W2:Y:S04]  /*17a50*/  @P0 LDG.E.U16 R5, [R6.64] ;  /* 0x0000000606050981 */ /* 0x0000a8000c1e1500 */
[----:B0-----:R-:W3:Y:S04]  /*17a60*/  LDL R6, [R1+0xdd4] ;  /* 0x000dd40001067983 */ /* 0x001ee80000100800 */
[----:B------:R-:W3:Y:S04]  /*17a70*/  LDL R7, [R1+0xdd8] ;  /* 0x000dd80001077983 */ /* 0x000ee80000100800 */
[----:B--2---:R0:W-:Y:S01]  /*17a80*/  STL [R1+0x598], R5 ;  /* 0x0005980501007387 */ /* 0x0041e20000100800 */
[----:B------:R-:W-:-:S02]  /*17a90*/  ISETP.GT.AND P0, PT, R4, 0x77, PT ;  /* 0x000000770400780c */ /* 0x000fc40003f04270 */
[----:B------:R-:W-:Y:S01]  /*17aa0*/  PRMT R19, RZ, 0x7610, R19 ;  /* 0x00007610ff137816 */ /* 0x000fe20000000013 */
[----:B0-----:R-:W2:Y:S01]  /*17ab0*/  LDL R5, [R1+0xdb8] ;  /* 0x000db80001057983 */ /* 0x001ea20000100800 */
[----:B---3--:R-:W-:-:S04]  /*17ac0*/  @P1 LOP3.LUT R7, R7, R6, RZ, 0x3c, !PT ;  /* 0x0000000607071212 */ /* 0x008fc800078e3cff */
[----:B------:R-:W-:-:S04]  /*17ad0*/  @P1 LOP3.LUT R6, R7, R6, RZ, 0x3c, !PT ;  /* 0x0000000607061212 */ /* 0x000fc800078e3cff */
[----:B------:R-:W-:-:S05]  /*17ae0*/  @P1 LOP3.LUT R7, R7, R6, RZ, 0x3c, !PT ;  /* 0x0000000607071212 */ /* 0x000fca00078e3cff */
[----:B------:R0:W3:Y:S04]  /*17af0*/  @P1 LDG.E.U16 R2, [R6.64] ;  /* 0x0000000606021981 */ /* 0x0000e8000c1e1500 */
[----:B0-----:R-:W2:Y:S04]  /*17b00*/  LDL R6, [R1+0xdcc] ;  /* 0x000dcc0001067983 */ /* 0x001ea80000100800 */
[----:B------:R-:W2:Y:S02]  /*17b10*/  LDL R7, [R1+0xdd0] ;  /* 0x000dd00001077983 */ /* 0x000ea40000100800 */
[----:B--2---:R-:W-:-:S04]  /*17b20*/  @P0 LOP3.LUT R7, R7, R6, RZ, 0x3c, !PT ;  /* 0x0000000607070212 */ /* 0x004fc800078e3cff */
[----:B------:R-:W-:-:S04]  /*17b30*/  @P0 LOP3.LUT R6, R7, R6, RZ, 0x3c, !PT ;  /* 0x0000000607060212 */ /* 0x000fc800078e3cff */
[----:B------:R-:W-:-:S05]  /*17b40*/  @P0 LOP3.LUT R7, R7, R6, RZ, 0x3c, !PT ;  /* 0x0000000607070212 */ /* 0x000fca00078e3cff */
[----:B------:R-:W2:Y:S04]  /*17b50*/  @P0 LDG.E.U16 R19, [R6.64] ;  /* 0x0000000606130981 */ /* 0x000ea8000c1e1500 */
[----:B---3--:R-:W-:Y:S01]  /*17b60*/  STL [R1+0x6090], R2 ;  /* 0x0060900201007387 */ /* 0x008fe20000100800 */
[----:B------:R-:W-:-:S03]  /*17b70*/  ISETP.GT.AND P1, PT, R4, 0x79, PT ;  /* 0x000000790400780c */ /* 0x000fc60003f24270 */
[----:B--2---:R0:W-:Y:S04]  /*17b80*/  STL [R1+0x2cc], R19 ;  /* 0x0002cc1301007387 */ /* 0x0041e80000100800 */
[----:B0-----:R-:W2:Y:S04]  /*17b90*/  LDL.LU R19, [R1+0x6184] ;  /* 0x0061840001137983 */ /* 0x001ea80000300800 */
[----:B------:R-:W3:Y:S01]  /*17ba0*/  LDL R7, [R1+0xdbc] ;  /* 0x000dbc0001077983 */ /* 0x000ee20000100800 */
[----:B------:R-:W-:Y:S01]  /*17bb0*/  PRMT R11, RZ, 0x7610, R11 ;  /* 0x00007610ff0b7816 */ /* 0x000fe2000000000b */
[----:B------:R-:W-:Y:S01]  /*17bc0*/  @P1 IMAD.MOV.U32 R6, RZ, RZ, R27 ;  /* 0x000000ffff061224 */ /* 0x000fe200078e001b */
[----:B------:R-:W-:Y:S01]  /*17bd0*/  ISETP.GT.AND P0, PT, R4, 0x7a, PT ;  /* 0x0000007a0400780c */ /* 0x000fe20003f04270 */
[----:B------:R-:W2:Y:S04]  /*17be0*/  LDL R27, [R1+0xda0] ;  /* 0x000da000011b7983 */ /* 0x000ea80000100800 */
[----:B---3--:R0:W3:Y:S04]  /*17bf0*/  @P1 LDG.E.U16 R11, [R6.64] ;  /* 0x00000006060b1981 */ /* 0x0080e8000c1e1500 */
[----:B0-----:R-:W3:Y:S01]  /*17c00*/  LDL R7, [R1+0xdb4] ;  /* 0x000db40001077983 */ /* 0x001ee20000100800 */
[----:B--2---:R-:W-:-:S03]  /*17c10*/  PRMT R19, RZ, 0x7610, R19 ;  /* 0x00007610ff137816 */ /* 0x004fc60000000013 */
[----:B------:R-:W-:Y:S01]  /*17c20*/  @P0 IMAD.MOV.U32 R6, RZ, RZ, R5 ;  /* 0x000000ffff060224 */ /* 0x000fe200078e0005 */
[----:B------:R-:W-:Y:S01]  /*17c30*/  ISETP.GT.AND P1, PT, R4, 0x7b, PT ;  /* 0x0000007b0400780c */ /* 0x000fe20003f24270 */
[----:B------:R-:W2:Y:S04]  /*17c40*/  LDL R5, [R1+0xd98] ;  /* 0x000d980001057983 */ /* 0x000ea80000100800 */
[----:B---3--:R0:W3:Y:S04]  /*17c50*/  @P0 LDG.E.U16 R19, [R6.64] ;  /* 0x0000000606130981 */ /* 0x0080e8000c1e1500 */
[----:B0-----:R-:W2:Y:S04]  /*17c60*/  LDL R6, [R1+0xdac] ;  /* 0x000dac0001067983 */ /* 0x001ea80000100800 */
[----:B------:R-:W2:Y:S01]  /*17c70*/  LDL R7, [R1+0xdb0] ;  /* 0x000db00001077983 */ /* 0x000ea20000100800 */
[----:B------:R-:W-:-:S02]  /*17c80*/  PRMT R23, RZ, 0x7610, R23 ;  /* 0x00007610ff177816 */ /* 0x000fc40000000017 */
[----:B--2---:R-:W-:-:S04]  /*17c90*/  @P1 LOP3.LUT R7, R7, R6, RZ, 0x3c, !PT ;  /* 0x0000000607071212 */ /* 0x004fc800078e3cff */
[----:B------:R-:W-:-:S04]  /*17ca0*/  @P1 LOP3.LUT R6, R7, R6, RZ, 0x3c, !PT ;  /* 0x0000000607061212 */ /* 0x000fc800078e3cff */
[----:B------:R-:W-:-:S05]  /*17cb0*/  @P1 LOP3.LUT R7, R7, R6, RZ, 0x3c, !PT ;  /* 0x0000000607071212 */ /* 0x000fca00078e3cff */
[----:B------:R0:W2:Y:S04]  /*17cc0*/  @P1 LDG.E.U16 R23, [R6.64] ;  /* 0x0000000606171981 */ /* 0x0000a8000c1e1500 */
[----:B0-----:R-:W3:Y:S04]  /*17cd0*/  LDL R6, [R1+0xda4] ;  /* 0x000da40001067983 */ /* 0x001ee80000100800 */
[----:B------:R-:W3:Y:S01]  /*17ce0*/  LDL R7, [R1+0xda8] ;  /* 0x000da80001077983 */ /* 0x000ee20000100800 */
[C---:B------:R-:W-:Y:S02]  /*17cf0*/  ISETP.GT.AND P0, PT, R4.reuse, 0x7c, PT ;  /* 0x0000007c0400780c */ /* 0x040fe40003f04270 */
[----:B------:R-:W-:Y:S01]  /*17d00*/  PRMT R24, RZ, 0x7610, R24 ;  /* 0x00007610ff187816 */ /* 0x000fe20000000018 */
[----:B--2---:R0:W-:Y:S01]  /*17d10*/  STL [R1+0x2c8], R23 ;  /* 0x0002c81701007387 */ /* 0x0041e20000100800 */
[----:B------:R-:W-:-:S02]  /*17d20*/  ISETP.GT.AND P1, PT, R4, 0x7d, PT ;  /* 0x0000007d0400780c */ /* 0x000fc40003f24270 */
[----:B------:R-:W-:Y:S01]  /*17d30*/  PRMT R2, RZ, 0x7610, R2 ;  /* 0x00007610ff027816 */ /* 0x000fe20000000002 */
[----:B0-----:R-:W2:Y:S06]  /*17d40*/  LDL R23, [R1+0xd90] ;  /* 0x000d900001177983 */ /* 0x001eac0000100800 */
[----:B---3--:R-:W-:-:S04]  /*17d50*/  @P0 LOP3.LUT R7, R7, R6, RZ, 0x3c, !PT ;  /* 0x0000000607070212 */ /* 0x008fc800078e3cff */
[----:B------:R-:W-:-:S04]  /*17d60*/  @P0 LOP3.LUT R6, R7, R6, RZ, 0x3c, !PT ;  /* 0x0000000607060212 */ /* 0x000fc800078e3cff */
[----:B------:R-:W-:-:S05]  /*17d70*/  @P0 LOP3.LUT R7, R7, R6, RZ, 0x3c, !PT ;  /* 0x0000000607070212 */ /* 0x000fca00078e3cff */
[----:B------:R0:W3:Y:S04]  /*17d80*/  @P0 LDG.E.U16 R24, [R6.64] ;  /* 0x0000000606180981 */ /* 0x0000e8000c1e1500 */
[----:B0-----:R-:W2:Y:S01]  /*17d90*/  LDL R7, [R1+0xd9c] ;  /* 0x000d9c0001077983 */ /* 0x001ea20000100800 */
[----:B------:R-:W-:-:S05]  /*17da0*/  @P1 IMAD.MOV.U32 R6, RZ, RZ, R27 ;  /* 0x000000ffff061224 */ /* 0x000fca00078e001b */
[----:B--2---:R-:W2:Y:S04]  /*17db0*/  @P1 LDG.E.U16 R2, [R6.64] ;  /* 0x0000000606021981 */ /* 0x004ea8000c1e1500 */
[----:B---3--:R0:W-:Y:S01]  /*17dc0*/  STL [R1+0x2c4], R24 ;  /* 0x0002c41801007387 */ /* 0x0081e20000100800 */
[----:B------:R-:W-:-:S03]  /*17dd0*/  ISETP.GT.AND P2, PT, R4, 0x7e, PT ;  /* 0x0000007e0400780c */ /* 0x000fc60003f44270 */
[----:B------:R-:W3:Y:S04]  /*17de0*/  LDL R27, [R1+0x14b0] ;  /* 0x0014b000011b7983 */ /* 0x000ee80000100800 */
[----:B0-----:R-:W0:Y:S01]  /*17df0*/  S2R R24, SR_TID.X ;  /* 0x0000000000187919 */ /* 0x001e220000002100 */
[----:B------:R-:W-:Y:S02]  /*17e00*/  ISETP.GT.AND P1, PT, R4, 0x7f, PT ;  /* 0x0000007f0400780c */ /* 0x000fe40003f24270 */
[----:B0-----:R-:W-:-:S04]  /*17e10*/  LOP3.LUT R24, R24, 0x7f, RZ, 0xc0, !PT ;  /* 0x0000007f18187812 */ /* 0x001fc800078ec0ff */
[----:B------:R-:W-:Y:S01]  /*17e20*/  ISETP.GE.AND P0, PT, R24, R4, PT ;  /* 0x000000041800720c */ /* 0x000fe20003f06270 */
[----:B--2---:R-:W-:Y:S04]  /*17e30*/  STL [R1+0x6094], R2 ;  /* 0x0060940201007387 */ /* 0x004fe80000100800 */
[----:B------:R-:W2:Y:S04]  /*17e40*/  LDL.LU R24, [R1+0x6180] ;  /* 0x0061800001187983 */ /* 0x000ea80000300800 */
[----:B------:R-:W2:Y:S02]  /*17e50*/  LDL R4, [R1+0xd94] ;  /* 0x000d940001047983 */ /* 0x000ea40000100800 */
[----:B--2---:R-:W-:-:S04]  /*17e60*/  @P2 LOP3.LUT R5, R5, R4, RZ, 0x3c, !PT ;  /* 0x0000000405052212 */ /* 0x004fc800078e3cff */
[C---:B------:R-:W-:Y:S02]  /*17e70*/  @P2 LOP3.LUT R4, R5.reuse, R4, RZ, 0x3c, !PT ;  /* 0x0000000405042212 */ /* 0x040fe400078e3cff */
[----:B------:R-:W-:Y:S02]  /*17e80*/  PRMT R24, RZ, 0x7610, R24 ;  /* 0x00007610ff187816 */ /* 0x000fe40000000018 */
[----:B------:R-:W-:-:S05]  /*17e90*/  @P2 LOP3.LUT R5, R5, R4, RZ, 0x3c, !PT ;  /* 0x0000000405052212 */ /* 0x000fca00078e3cff */
[----:B------:R-:W2:Y:S01]  /*17ea0*/  @P2 LDG.E.U16 R24, [R4.64] ;  /* 0x0000000604182981 */ /* 0x000ea2000c1e1500 */
[----:B------:R-:W-:-:S03]  /*17eb0*/  PRMT R20, RZ, 0x7610, R20 ;  /* 0x00007610ff147816 */ /* 0x000fc60000000014 */
[----:B--2---:R0:W-:Y:S04]  /*17ec0*/  STL [R1+0x1c8], R24 ;  /* 0x0001c81801007387 */ /* 0x0041e80000100800 */
[----:B0-----:R-:W2:Y:S04]  /*17ed0*/  LDL.LU R24, [R1+0x617c] ;  /* 0x00617c0001187983 */ /* 0x001ea80000300800 */
[----:B------:R-:W2:Y:S01]  /*17ee0*/  LDL R5, [R1+0xd8c] ;  /* 0x000d8c0001057983 */ /* 0x000ea20000100800 */
[----:B------:R-:W-:Y:S01]  /*17ef0*/  @P1 IMAD.MOV.U32 R4, RZ, RZ, R23 ;  /* 0x000000ffff041224 */ /* 0x000fe200078e0017 */
[----:B------:R-:W-:-:S02]  /*17f00*/  PRMT R28, RZ, 0x7610, R28 ;  /* 0x00007610ff1c7816 */ /* 0x000fc4000000001c */
[----:B------:R-:W3:Y:S04]  /*17f10*/  LDL R23, [R1+0x1494] ;  /* 0x0014940001177983 */ /* 0x000ee80000100800 */
[----:B--2---:R0:W2:Y:S04]  /*17f20*/  @P1 LDG.E.U16 R20, [R4.64] ;  /* 0x0000000604141981 */ /* 0x0040a8000c1e1500 */
[----:B0-----:R-:W3:Y:S04]  /*17f30*/  LDL R4, [R1+0x1560] ;  /* 0x0015600001047983 */ /* 0x001ee80000100800 */
[----:B------:R-:W3:Y:S04]  /*17f40*/  LDL R5, [R1+0x157c] ;  /* 0x00157c0001057983 */ /* 0x000ee80000100800 */
[----:B------:R-:W-:Y:S06]  /*17f50*/  BAR.SYNC.DEFER_BLOCKING 0x0 ;  /* 0x0000000000007b1d */ /* 0x000fec0000010000 */
[----:B--2---:R0:W-:Y:S01]  /*17f60*/  STL [R1+0x1c4], R20 ;  /* 0x0001c41401007387 */ /* 0x0041e20000100800 */
[----:B------:R-:W-:-:S03]  /*17f70*/  PRMT R26, RZ, 0x7610, R26 ;  /* 0x00007610ff1a7816 */ /* 0x000fc6000000001a */
[----:B0-----:R-:W2:Y:S01]  /*17f80*/  LDL R20, [R1+0x1498] ;  /* 0x0014980001147983 */ /* 0x001ea20000100800 */
[----:B---3--:R-:W-:-:S04]  /*17f90*/  @!P0 LOP3.LUT R5, R5, R4, RZ, 0x3c, !PT ;  /* 0x0000000405058212 */ /* 0x008fc800078e3cff */
[----:B------:R-:W-:-:S04]  /*17fa0*/  @!P0 LOP3.LUT R4, R5, R4, RZ, 0x3c, !PT ;  /* 0x0000000405048212 */ /* 0x000fc800078e3cff */
[----:B------:R-:W-:-:S05]  /*17fb0*/  @!P0 LOP3.LUT R5, R5, R4, RZ, 0x3c, !PT ;  /* 0x0000000405058212 */ /* 0x000fca00078e3cff */
[----:B------:R0:W3:Y:S04]  /*17fc0*/  @!P0 LDG.E.U16 R28, [R4.64] ;  /* 0x00000006041c8981 */ /* 0x0000e8000c1e1500 */
[----:B0-----:R-:W2:Y:S01]  /*17fd0*/  LDL R5, [R1+0x1198] ;  /* 0x0011980001057983 */ /* 0x001ea20000100800 */
[----:B------:R-:W-:-:S03]  /*17fe0*/  @!P0 IMAD.MOV.U32 R4, RZ, RZ, R27 ;  /* 0x000000ffff048224 */ /* 0x000fc600078e001b */
[----:B---3--:R0:W-:Y:S04]  /*17ff0*/  STL [R1+0x1c0], R28 ;  /* 0x0001c01c01007387 */ /* 0x0081e80000100800 */
[----:B0-----:R-:W3:Y:S04]  /*18000*/  LDL.LU R28, [R1+0x30] ;  /* 0x00003000011c7983 */ /* 0x001ee80000300800 */
[----:B--2---:R0:W2:Y:S01]  /*18010*/  @!P0 LDG.E.U16 R26, [R4.64] ;  /* 0x00000006041a8981 */ /* 0x0040a2000c1e1500 */
[----:B------:R-:W-:-:S03]  /*18020*/  PRMT R29, RZ, 0x7610, R29 ;  /* 0x00007610ff1d7816 */ /* 0x000fc6000000001d */
[----:B------:R-:W3:Y:S04]  /*18030*/  LDL R27, [R1+0x1488] ;  /* 0x00148800011b7983 */ /* 0x000ee80000100800 */
[----:B0-----:R-:W3:Y:S04]  /*18040*/  LDL R4, [R1+0x1190] ;  /* 0x0011900001047983 */ /* 0x001ee80000100800 */
[----:B------:R-:W3:Y:S04]  /*18050*/  LDL R5, [R1+0x14a8] ;  /* 0x0014a80001057983 */ /* 0x000ee80000100800 */
[----:B--2---:R0:W-:Y:S04]  /*18060*/  STL [R1+0xcc], R26 ;  /* 0x0000cc1a01007387 */ /* 0x0041e80000100800 */
[----:B0-----:R-:W2:Y:S01]  /*18070*/  LDL.LU R26, [R1+0x28] ;  /* 0x00002800011a7983 */ /* 0x001ea20000300800 */
[----:B---3--:R-:W-:-:S04]  /*18080*/  @!P0 LOP3.LUT R5, R5, R4, RZ, 0x3c, !PT ;  /* 0x0000000405058212 */ /* 0x008fc800078e3cff */
[----:B------:R-:W-:-:S04]  /*18090*/  @!P0 LOP3.LUT R4, R5, R4, RZ, 0x3c, !PT ;  /* 0x0000000405048212 */ /* 0x000fc800078e3cff */
[----:B------:R-:W-:-:S05]  /*180a0*/  @!P0 LOP3.LUT R5, R5, R4, RZ, 0x3c, !PT ;  /* 0x0000000405058212 */ /* 0x000fca00078e3cff */
[----:B------:R0:W3:Y:S04]  /*180b0*/  @!P0 LDG.E.U16 R29, [R4.64] ;  /* 0x00000006041d8981 */ /* 0x0000e8000c1e1500 */
[----:B0-----:R-:W2:Y:S04]  /*180c0*/  LDL R4, [R1+0x1188] ;  /* 0x0011880001047983 */ /* 0x001ea80000100800 */
[----:B------:R-:W2:Y:S01]  /*180d0*/  LDL R5, [R1+0x14a0] ;  /* 0x0014a00001057983 */ /* 0x000ea20000100800 */
[----:B------:R-:W-:Y:S02]  /*180e0*/  PRMT R24, RZ, 0x7610, R24 ;  /* 0x00007610ff187816 */ /* 0x000fe40000000018 */
[----:B--2---:R-:W-:-:S04]  /*180f0*/  @!P0 LOP3.LUT R5, R5, R4, RZ, 0x3c, !PT ;  /* 0x0000000405058212 */ /* 0x004fc800078e3cff */
[----:B------:R-:W-:-:S04]  /*18100*/  @!P0 LOP3.LUT R4, R5, R4, RZ, 0x3c, !PT ;  /* 0x0000000405048212 */ /* 0x000fc800078e3cff */
[----:B------:R-:W-:-:S05]  /*18110*/  @!P0 LOP3.LUT R5, R5, R4, RZ, 0x3c, !PT ;  /* 0x0000000405058212 */ /* 0x000fca00078e3cff */
[----:B------:R0:W2:Y:S01]  /*18120*/  @!P0 LDG.E.U16 R24, [R4.64] ;  /* 0x0000000604188981 */ /* 0x0000a2000c1e1500 */
[----:B------:R-:W-:-:S03]  /*18130*/  PRMT R0, RZ, 0x7610, R0 ;  /* 0x00007610ff007816 */ /* 0x000fc60000000000 */
[----:B---3--:R1:W-:Y:S01]  /*18140*/  STL [R1+0xc8], R29 ;  /* 0x0000c81d01007387 */ /* 0x0083e20000100800 */
[----:B0-----:R-:W-:Y:S02]  /*18150*/  @!P0 IMAD.MOV.U32 R4, RZ, RZ, R20 ;  /* 0x000000ffff048224 */ /* 0x001fe400078e0014 */
[----:B------:R-:W-:Y:S01]  /*18160*/  @!P0 IMAD.MOV.U32 R5, RZ, RZ, R23 ;  /* 0x000000ffff058224 */ /* 0x000fe200078e0017 */
[----:B-1----:R-:W3:Y:S04]  /*18170*/  LDL.LU R29, [R1+0x20] ;  /* 0x00002000011d7983 */ /* 0x002ee80000300800 */
[----:B------:R0:W3:Y:S04]  /*18180*/  @!P0 LDG.E.U16 R0, [R4.64] ;  /* 0x0000000604008981 */ /* 0x0000e8000c1e1500 */
[----:B--2---:R1:W-:Y:S04]  /*18190*/  STL [R1+0xc4], R24 ;  /* 0x0000c41801007387 */ /* 0x0043e80000100800 */
[----:B-1----:R-:W2:Y:S04]  /*181a0*/  LDL.LU R24, [R1+0x6178] ;  /* 0x0061780001187983 */ /* 0x002ea80000300800 */
[----:B------:R-:W4:Y:S04]  /*181b0*/  LDL.LU R20, [R1+0x18] ;  /* 0x0000180001147983 */ /* 0x000f280000300800 */
[----:B0-----:R-:W4:Y:S01]  /*181c0*/  LDL R5, [R1+0x1484] ;  /* 0x0014840001057983 */ /* 0x001f220000100800 */
[----:B------:R-:W-:-:S03]  /*181d0*/  @!P0 IMAD.MOV.U32 R4, RZ, RZ, R27 ;  /* 0x000000ffff048224 */ /* 0x000fc600078e001b */
[----:B------:R-:W4:Y:S04]  /*181e0*/  LDL.LU R23, [R1+0x10] ;  /* 0x0000100001177983 */ /* 0x000f280000300800 */
[----:B---3--:R-:W-:Y:S01]  /*181f0*/  STL [R1+0xc0], R0 ;  /* 0x0000c00001007387 */ /* 0x008fe20000100800 */
[----:B--2---:R-:W-:-:S06]  /*18200*/  PRMT R24, RZ, 0x7610, R24 ;  /* 0x00007610ff187816 */ /* 0x004fcc0000000018 */
[----:B----4-:R0:W2:Y:S04]  /*18210*/  @!P0 LDG.E.U16 R24, [R4.64] ;  /* 0x0000000604188981 */ /* 0x0100a8000c1e1500 */
[----:B0-----:R-:W3:Y:S04]  /*18220*/  LDL R4, [R1+0x1474] ;  /* 0x0014740001047983 */ /* 0x001ee80000100800 */
[----:B------:R-:W3:Y:S01]  /*18230*/  LDL R5, [R1+0x1478] ;  /* 0x0014780001057983 */ /* 0x000ee20000100800 */
[----:B------:R-:W-:-:S03]  /*18240*/  PRMT R2, RZ, 0x7610, R2 ;  /* 0x00007610ff027816 */ /* 0x000fc60000000002 */
[----:B--2---:R0:W-:Y:S04]  /*18250*/  STL [R1+0xbc], R24 ;  /* 0x0000bc1801007387 */ /* 0x0041e80000100800 */
[----:B0-----:R-:W2:Y:S01]  /*18260*/  LDL.LU R24, [R1+0x8] ;  /* 0x0000080001187983 */ /* 0x001ea20000300800 */
[----:B---3--:R-:W-:-:S04]  /*18270*/  @!P0 LOP3.LUT R5, R5, R4, RZ, 0x3c, !PT ;  /* 0x0000000405058212 */ /* 0x008fc800078e3cff */
[----:B------:R-:W-:-:S04]  /*18280*/  @!P0 LOP3.LUT R4, R5, R4, RZ, 0x3c, !PT ;  /* 0x0000000405048212 */ /* 0x000fc800078e3cff */
[----:B------:R-:W-:-:S05]  /*18290*/  @!P0 LOP3.LUT R5, R5, R4, RZ, 0x3c, !PT ;  /* 0x0000000405058212 */ /* 0x000fca00078e3cff */
[----:B------:R0:W3:Y:S04]  /*182a0*/  @!P0 LDG.E.U16 R2, [R4.64] ;  /* 0x0000000604028981 */ /* 0x0000e8000c1e1500 */
[----:B0-----:R-:W4:Y:S04]  /*182b0*/  LDL R4, [R1+0x1464] ;  /* 0x0014640001047983 */ /* 0x001f280000100800 */
[----:B------:R-:W4:Y:S01]  /*182c0*/  LDL R5, [R1+0x1468] ;  /* 0x0014680001057983 */ /* 0x000f220000100800 */
[----:B------:R-:W-:-:S03]  /*182d0*/  PRMT R17, RZ, 0x7610, R17 ;  /* 0x00007610ff117816 */ /* 0x000fc60000000011 */
[----:B------:R-:W0:Y:S01]  /*182e0*/  S2R R0, SR_TID.X ;  /* 0x0000000000007919 */ /* 0x000e220000002100 */
[----:B----4-:R-:W-:-:S04]  /*182f0*/  @!P0 LOP3.LUT R5, R5, R4, RZ, 0x3c, !PT ;  /* 0x0000000405058212 */ /* 0x010fc800078e3cff */
[----:B------:R-:W-:-:S04]  /*18300*/  @!P0 LOP3.LUT R4, R5, R4, RZ, 0x3c, !PT ;  /* 0x0000000405048212 */ /* 0x000fc800078e3cff */
[----:B------:R-:W-:-:S05]  /*18310*/  @!P0 LOP3.LUT R5, R5, R4, RZ, 0x3c, !PT ;  /* 0x0000000405058212 */ /* 0x000fca00078e3cff */
[----:B------:R-:W4:Y:S01]  /*18320*/  @!P0 LDG.E.U16 R17, [R4.64] ;  /* 0x0000000604118981 */ /* 0x000f22000c1e1500 */
[----:B0-----:R-:W-:-:S03]  /*18330*/  LOP3.LUT R27, R0, 0x1ff, RZ, 0xc0, !PT ;  /* 0x000001ff001b7812 */ /* 0x001fc600078ec0ff */
[----:B---3--:R0:W-:Y:S02]  /*18340*/  STL [R1+0xb8], R2 ;  /* 0x0000b80201007387 */ /* 0x0081e40000100800 */
[----:B0-----:R-:W-:-:S05]  /*18350*/  IMAD.SHL.U32 R2, R27, 0x2, RZ ;  /* 0x000000021b027824 */ /* 0x001fca00078e00ff */
[----:B------:R-:W-:Y:S04]  /*18360*/  STS.U16 [R2], R28 ;  /* 0x0000001c02007388 */ /* 0x000fe80000000400 */
[----:B----4-:R0:W-:Y:S04]  /*18370*/  STL [R1+0xb0], R17 ;  /* 0x0000b01101007387 */ /* 0x0101e80000100800 */
[----:B0-----:R-:W3:Y:S04]  /*18380*/  LDL.LU R17, [R1+0x6174] ;  /* 0x0061740001117983 */ /* 0x001ee80000300800 */
[----:B------:R-:W4:Y:S04]  /*18390*/  LDL R4, [R1+0x1454] ;  /* 0x0014540001047983 */ /* 0x000f280000100800 */
[----:B------:R-:W4:Y:S04]  /*183a0*/  LDL R5, [R1+0x1458] ;  /* 0x0014580001057983 */ /* 0x000f280000100800 */
[----:B------:R-:W2:Y:S01]  /*183b0*/  LDL.LU R28, [R1+0x6170] ;  /* 0x00617000011c7983 */ /* 0x000ea20000300800 */
[----:B----4-:R-:W-:-:S04]  /*183c0*/  @!P0 LOP3.LUT R5, R5, R4, RZ, 0x3c, !PT ;  /* 0x0000000405058212 */ /* 0x010fc800078e3cff */
[C---:B------:R-:W-:Y:S02]  /*183d0*/  @!P0 LOP3.LUT R4, R5.reuse, R4, RZ, 0x3c, !PT ;  /* 0x0000000405048212 */ /* 0x040fe400078e3cff */
[----:B--2---:R-:W-:Y:S02]  /*183e0*/  PRMT R28, RZ, 0x7610, R28 ;  /* 0x00007610ff1c7816 */ /* 0x004fe4000000001c */
[----:B------:R-:W-:-:S05]  /*183f0*/  @!P0 LOP3.LUT R5, R5, R4, RZ, 0x3c, !PT ;  /* 0x0000000405058212 */ /* 0x000fca00078e3cff */
[----:B------:R-:W2:Y:S04]  /*18400*/  @!P0 LDG.E.U16 R28, [R4.64] ;  /* 0x00000006041c8981 */ /* 0x000ea8000c1e1500 */
[----:B------:R-:W-:Y:S04]  /*18410*/  STS.U16 [R2+0x2000], R26 ;  /* 0x0020001a02007388 */ /* 0x000fe80000000400 */
[----:B--2---:R0:W-:Y:S04]  /*18420*/  STL [R1+0xac], R28 ;  /* 0x0000ac1c01007387 */ /* 0x0041e80000100800 */
[----:B0-----:R-:W2:Y:S04]  /*18430*/  LDL.LU R28, [R1+0x616c] ;  /* 0x00616c00011c7983 */ /* 0x001ea80000300800 */
        /* <DEDUP_REMOVED lines=8> */
[----:B--2---:R0:W-:Y:S04]  /*184c0*/  STL [R1+0xa8], R26 ;  /* 0x0000a81a01007387 */ /* 0x0041e80000100800 */
[----:B0-----:R-:W2:Y:S04]  /*184d0*/  LDL.LU R26, [R1+0x6164] ;  /* 0x00616400011a7983 */ /* 0x001ea80000300800 */
[----:B------:R-:W4:Y:S04]  /*184e0*/  LDL R4, [R1+0x1434] ;  /* 0x0014340001047983 */ /* 0x000f280000100800 */
[----:B------:R-:W4:Y:S01]  /*184f0*/  LDL R5, [R1+0x1438] ;  /* 0x0014380001057983 */ /* 0x000f220000100800 */
[----:B--2---:R-:W-:-:S02]  /*18500*/  PRMT R26, RZ, 0x7610, R26 ;  /* 0x00007610ff1a7816 */ /* 0x004fc4000000001a */
[----:B----4-:R-:W-:-:S04]  /*18510*/  @!P0 LOP3.LUT R5, R5, R4, RZ, 0x3c, !PT ;  /* 0x0000000405058212 */ /* 0x010fc800078e3cff */
[----:B------:R-:W-:-:S04]  /*18520*/  @!P0 LOP3.LUT R4, R5, R4, RZ, 0x3c, !PT ;  /* 0x0000000405048212 */ /* 0x000fc800078e3cff */
[----:B------:R-:W-:-:S05]  /*18530*/  @!P0 LOP3.LUT R5, R5, R4, RZ, 0x3c, !PT ;  /* 0x0000000405058212 */ /* 0x000fca00078e3cff */
[----:B------:R-:W2:Y:S04]  /*18540*/  @!P0 LDG.E.U16 R26, [R4.64] ;  /* 0x00000006041a8981 */ /* 0x000ea8000c1e1500 */
[----:B------:R0:W-:Y:S04]  /*18550*/  STS.U16 [R2+0x4000], R29 ;  /* 0x0040001d02007388 */ /* 0x0001e80000000400 */
[----:B0-----:R-:W4:Y:S04]  /*18560*/  LDL R29, [R1+0x13f8] ;  /* 0x0013f800011d7983 */ /* 0x001f280000100800 */
[----:B------:R-:W-:Y:S04]  /*18570*/  STS.U16 [R2+0x6000], R20 ;  /* 0x0060001402007388 */ /* 0x000fe80000000400 */
[----:B--2---:R0:W-:Y:S04]  /*18580*/  STL [R1+0xa4], R26 ;  /* 0x0000a41a01007387 */ /* 0x0041e80000100800 */
[----:B0-----:R-:W2:Y:S04]  /*18590*/  LDL.LU R26, [R1+0x6160] ;  /* 0x00616000011a7983 */ /* 0x001ea80000300800 */
[----:B------:R-:W2:Y:S04]  /*185a0*/  LDL R4, [R1+0x1424] ;  /* 0x0014240001047983 */ /* 0x000ea80000100800 */
[----:B------:R-:W2:Y:S04]  /*185b0*/  LDL R5, [R1+0x1428] ;  /* 0x0014280001057983 */ /* 0x000ea80000100800 */
[----:B------:R-:W3:Y:S01]  /*185c0*/  LDL.LU R20, [R1+0x615c] ;  /* 0x00615c0001147983 */ /* 0x000ee20000300800 */
[----:B--2---:R-:W-:-:S04]  /*185d0*/  @!P0 LOP3.LUT R5, R5, R4, RZ, 0x3c, !PT ;  /* 0x0000000405058212 */ /* 0x004fc800078e3cff */
[C---:B------:R-:W-:Y:S02]  /*185e0*/  @!P0 LOP3.LUT R4, R5.reuse, R4, RZ, 0x3c, !PT ;  /* 0x0000000405048212 */ /* 0x040fe400078e3cff */
[----:B---3--:R-:W-:Y:S02]  /*185f0*/  PRMT R20, RZ, 0x7610, R20 ;  /* 0x00007610ff147816 */ /* 0x008fe40000000014 */
[----:B------:R-:W-:-:S05]  /*18600*/  @!P0 LOP3.LUT R5, R5, R4, RZ, 0x3c, !PT ;  /* 0x0000000405058212 */ /* 0x000fca00078e3cff */
[----:B------:R-:W2:Y:S04]  /*18610*/  @!P0 LDG.E.U16 R20, [R4.64] ;  /* 0x0000000604148981 */ /* 0x000ea8000c1e1500 */
[----:B------:R-:W-:Y:S04]  /*18620*/  STS.U16 [R2+0x8000], R23 ;  /* 0x0080001702007388 */ /* 0x000fe80000000400 */
[----:B--2---:R0:W-:Y:S04]  /*18630*/  STL [R1+0xa0], R20 ;  /* 0x0000a01401007387 */ /* 0x0041e80000100800 */
[----:B0-----:R-:W2:Y:S04]  /*18640*/  LDL.LU R20, [R1+0x6158] ;  /* 0x0061580001147983 */ /* 0x001ea80000300800 */
[----:B------:R-:W3:Y:S04]  /*18650*/  LDL R4, [R1+0x1414] ;  /* 0x0014140001047983 */ /* 0x000ee80000100800 */
[----:B------:R-:W3:Y:S04]  /*18660*/  LDL R5, [R1+0x1418] ;  /* 0x0014180001057983 */ /* 0x000ee80000100800 */
[----:B------:R-:W2:Y:S01]  /*18670*/  LDL.LU R23, [R1+0x6154] ;  /* 0x0061540001177983 */ /* 0x000ea20000300800 */
[----:B---3--:R-:W-:-:S04]  /*18680*/  @!P0 LOP3.LUT R5, R5, R4, RZ, 0x3c, !PT ;  /* 0x0000000405058212 */ /* 0x008fc800078e3cff */
[C---:B------:R-:W-:Y:S02]  /*18690*/  @!P0 LOP3.LUT R4, R5.reuse, R4, RZ, 0x3c, !PT ;  /* 0x0000000405048212 */ /* 0x040fe400078e3cff */
[----:B--2---:R-:W-:Y:S02]  /*186a0*/  PRMT R23, RZ, 0x7610, R23 ;  /* 0x00007610ff177816 */ /* 0x004fe40000000017 */
        /* <DEDUP_REMOVED lines=13> */
[----:B--2---:R0:W-:Y:S04]  /*18780*/  STL [R1+0x98], R24 ;  /* 0x0000981801007387 */ /* 0x0041e80000100800 */
[----:B0-----:R-:W2:Y:S04]  /*18790*/  LDL.LU R24, [R1+0x6148] ;  /* 0x0061480001187983 */ /* 0x001ea80000300800 */
[----:B------:R-:W3:Y:S04]  /*187a0*/  LDL.LU R4, [R1] ;  /* 0x0000000001047983 */ /* 0x000ee80000300800 */
[----:B------:R-:W4:Y:S01]  /*187b0*/  LDL R5, [R1+0x13f4] ;  /* 0x0013f40001057983 */ /* 0x000f220000100800 */
[----:B--2---:R-:W-:-:S03]  /*187c0*/  PRMT R24, RZ, 0x7610, R24 ;  /* 0x00007610ff187816 */ /* 0x004fc60000000018 */
[----:B---3--:R4:W-:Y:S02]  /*187d0*/  STS.U16 [R2+0xc000], R4 ;  /* 0x00c0000402007388 */ /* 0x0089e40000000400 */
[----:B----4-:R-:W-:Y:S02]  /*187e0*/  @!P0 IMAD.MOV.U32 R4, RZ, RZ, R29 ;  /* 0x000000ffff048224 */ /* 0x010fe400078e001d */
[----:B------:R-:W2:Y:S04]  /*187f0*/  LDL R29, [R1+0x13b8] ;  /* 0x0013b800011d7983 */ /* 0x000ea80000100800 */
[----:B------:R-:W3:Y:S04]  /*18800*/  @!P0 LDG.E.U16 R24, [R4.64] ;  /* 0x0000000604188981 */ /* 0x000ee8000c1e1500 */
[----:B---3--:R0:W-:Y:S04]  /*18810*/  STL [R1+0x94], R24 ;  /* 0x0000941801007387 */ /* 0x0081e80000100800 */
[----:B0-----:R-:W3:Y:S04]  /*18820*/  LDL.LU R24, [R1+0x6144] ;  /* 0x0061440001187983 */ /* 0x001ee80000300800 */
[----:B------:R-:W4:Y:S04]  /*18830*/  LDL R4, [R1+0x13e4] ;  /* 0x0013e40001047983 */ /* 0x000f280000100800 */
[----:B------:R-:W4:Y:S01]  /*18840*/  LDL R5, [R1+0x13e8] ;  /* 0x0013e80001057983 */ /* 0x000f220000100800 */
[----:B---3--:R-:W-:-:S02]  /*18850*/  PRMT R24, RZ, 0x7610, R24 ;  /* 0x00007610ff187816 */ /* 0x008fc40000000018 */
[----:B----4-:R-:W-:-:S04]  /*18860*/  @!P0 LOP3.LUT R5, R5, R4, RZ, 0x3c, !PT ;  /* 0x0000000405058212 */ /* 0x010fc800078e3cff */
[----:B------:R-:W-:-:S04]  /*18870*/  @!P0 LOP3.LUT R4, R5, R4, RZ, 0x3c, !PT ;  /* 0x0000000405048212 */ /* 0x000fc800078e3cff */
[----:B------:R-:W-:-:S05]  /*18880*/  @!P0 LOP3.LUT R5, R5, R4, RZ, 0x3c, !PT ;  /* 0x0000000405058212 */ /* 0x000fca00078e3cff */
        /* <DEDUP_REMOVED lines=14> */
[----:B------:R-:W-:-:S02]  /*18970*/  PRMT R26, RZ, 0x7610, R26 ;  /* 0x00007610ff1a7816 */ /* 0x000fc4000000001a */
[----:B----4-:R-:W-:-:S04]  /*18980*/  @!P0 LOP3.LUT R5, R5, R4, RZ, 0x3c, !PT ;  /* 0x0000000405058212 */ /* 0x010fc800078e3cff */
[----:B------:R-:W-:-:S04]  /*18990*/  @!P0 LOP3.LUT R4, R5, R4, RZ, 0x3c, !PT ;  /* 0x0000000405048212 */ /* 0x000fc800078e3cff */
[----:B------:R-:W-:-:S05]  /*189a0*/  @!P0 LOP3.LUT R5, R5, R4, RZ, 0x3c, !PT ;  /* 0x0000000405058212 */ /* 0x000fca00078e3cff */
[----:B------:R0:W4:Y:S04]  /*189b0*/  @!P0 LDG.E.U16 R26, [R4.64] ;  /* 0x00000006041a8981 */ /* 0x000128000c1e1500 */
[----:B0-----:R-:W3:Y:S01]  /*189c0*/  LDL R5, [R1+0x13b4] ;  /* 0x0013b40001057983 */ /* 0x001ee20000100800 */
[----:B------:R-:W-:Y:S01]  /*189d0*/  PRMT R28, RZ, 0x7610, R28 ;  /* 0x00007610ff1c7816 */ /* 0x000fe2000000001c */
[----:B--2---:R-:W-:Y:S02]  /*189e0*/  @!P0 IMAD.MOV.U32 R4, RZ, RZ, R29 ;  /* 0x000000ffff048224 */ /* 0x004fe400078e001d */
[----:B----4-:R0:W-:Y:S04]  /*189f0*/  STL [R1+0x88], R26 ;  /* 0x0000881a01007387 */ /* 0x0101e80000100800 */
[----:B0-----:R-:W2:Y:S04]  /*18a00*/  LDL.LU R26, [R1+0x40] ;  /* 0x00004000011a7983 */ /* 0x001ea80000300800 */
[----:B---3--:R0:W3:Y:S04]  /*18a10*/  @!P0 LDG.E.U16 R28, [R4.64] ;  /* 0x00000006041c8981 */ /* 0x0080e8000c1e1500 */
[----:B0-----:R-:W4:Y:S04]  /*18a20*/  LDL R4, [R1+0x13a4] ;  /* 0x0013a40001047983 */ /* 0x001f280000100800 */
[----:B------:R-:W4:Y:S01]  /*18a30*/  LDL R5, [R1+0x13a8] ;  /* 0x0013a80001057983 */ /* 0x000f220000100800 */
[----:B------:R-:W-:-:S03]  /*18a40*/  PRMT R24, RZ, 0x7610, R24 ;  /* 0x00007610ff187816 */ /* 0x000fc60000000018 */
[----:B---3--:R0:W-:Y:S04]  /*18a50*/  STL [R1+0x84], R28 ;  /* 0x0000841c01007387 */ /* 0x0081e80000100800 */
[----:B0-----:R-:W3:Y:S01]  /*18a60*/  LDL R28, [R1+0x1378] ;  /* 0x00137800011c7983 */ /* 0x001ee20000100800 */
[----:B----4-:R-:W-:-:S03]  /*18a70*/  @!P0 LOP3.LUT R5, R5, R4, RZ, 0x3c, !PT ;  /* 0x0000000405058212 */ /* 0x010fc600078e3cff */
[----:B------:R-:W4:Y:S01]  /*18a80*/  LDL.LU R29, [R1+0x3c] ;  /* 0x00003c00011d7983 */ /* 0x000f220000300800 */
[----:B------:R-:W-:-:S04]  /*18a90*/  @!P0 LOP3.LUT R4, R5, R4, RZ, 0x3c, !PT ;  /* 0x0000000405048212 */ /* 0x000fc800078e3cff */
[----:B------:R-:W-:-:S05]  /*18aa0*/  @!P0 LOP3.LUT R5, R5, R4, RZ, 0x3c, !PT ;  /* 0x0000000405058212 */ /* 0x000fca00078e3cff */
[----:B------:R0:W2:Y:S04]  /*18ab0*/  @!P0 LDG.E.U16 R24, [R4.64] ;  /* 0x0000000604188981 */ /* 0x0000a8000c1e1500 */
        /* <DEDUP_REMOVED lines=11> */
[----:B------:R-:W-:-:S03]  /*18b70*/  PRMT R25, RZ, 0x7610, R25 ;  /* 0x00007610ff197816 */ /* 0x000fc60000000019 */
[----:B---3--:R0:W-:Y:S04]  /*18b80*/  STL [R1+0x7c], R3 ;  /* 0x00007c0301007387 */ /* 0x0081e80000100800 */
[----:B0-----:R-:W3:Y:S01]  /*18b90*/  LDL.LU R3, [R1+0x34] ;  /* 0x0000340001037983 */ /* 0x001ee20000300800 */
[----:B--2---:R-:W-:-:S04]  /*18ba0*/  @!P0 LOP3.LUT R5, R5, R4, RZ, 0x3c, !PT ;  /* 0x0000000405058212 */ /* 0x004fc800078e3cff */
[----:B------:R-:W-:-:S04]  /*18bb0*/  @!P0 LOP3.LUT R4, R5, R4, RZ, 0x3c, !PT ;  /* 0x0000000405048212 */ /* 0x000fc800078e3cff */
[----:B------:R-:W-:-:S05]  /*18bc0*/  @!P0 LOP3.LUT R5, R5, R4, RZ, 0x3c, !PT ;  /* 0x0000000405058212 */ /* 0x000fca00078e3cff */
[----:B------:R0:W2:Y:S04]  /*18bd0*/  @!P0 LDG.E.U16 R25, [R4.64] ;  /* 0x0000000604198981 */ /* 0x0000a8000c1e1500 */
[----:B0-----:R-:W2:Y:S01]  /*18be0*/  LDL R5, [R1+0x1374] ;  /* 0x0013740001057983 */ /* 0x001ea20000100800 */
[----:B------:R-:W-:Y:S01]  /*18bf0*/  PRMT R21, RZ, 0x7610, R21 ;  /* 0x00007610ff157816 */ /* 0x000fe20000000015 */
[----:B------:R-:W-:-:S05]  /*18c00*/  @!P0 IMAD.MOV.U32 R4, RZ, RZ, R28 ;  /* 0x000000ffff048224 */ /* 0x000fca00078e001c */
[----:B--2---:R-:W2:Y:S04]  /*18c10*/  @!P0 LDG.E.U16 R21, [R4.64] ;  /* 0x0000000604158981 */ /* 0x004ea8000c1e1500 */
[----:B------:R0:W-:Y:S04]  /*18c20*/  STL [R1+0x78], R25 ;  /* 0x0000781901007387 */ /* 0x0001e80000100800 */
[----:B0-----:R-:W3:Y:S04]  /*18c30*/  LDL.LU R25, [R1+0x2c] ;  /* 0x00002c0001197983 */ /* 0x001ee80000300800 */
[----:B------:R-:W3:Y:S04]  /*18c40*/  LDL.LU R28, [R1+0x24] ;  /* 0x00002400011c7983 */ /* 0x000ee80000300800 */
[----:B--2---:R0:W-:Y:S04]  /*18c50*/  STL [R1+0x74], R21 ;  /* 0x0000741501007387 */ /* 0x0041e80000100800 */
[----:B0-----:R-:W2:Y:S04]  /*18c60*/  LDL.LU R21, [R1+0x6138] ;  /* 0x0061380001157983 */ /* 0x001ea80000300800 */
[----:B------:R-:W3:Y:S04]  /*18c70*/  LDL R4, [R1+0x1364] ;  /* 0x0013640001047983 */ /* 0x000ee80000100800 */
[----:B------:R-:W3:Y:S01]  /*18c80*/  LDL R5, [R1+0x1368] ;  /* 0x0013680001057983 */ /* 0x000ee20000100800 */
[----:B--2---:R-:W-:-:S02]  /*18c90*/  PRMT R21, RZ, 0x7610, R21 ;  /* 0x00007610ff157816 */ /* 0x004fc40000000015 */
[----:B---3--:R-:W-:-:S04]  /*18ca0*/  @!P0 LOP3.LUT R5, R5, R4, RZ, 0x3c, !PT ;  /* 0x0000000405058212 */ /* 0x008fc800078e3cff */
[----:B------:R-:W-:-:S04]  /*18cb0*/  @!P0 LOP3.LUT R4, R5, R4, RZ, 0x3c, !PT ;  /* 0x0000000405048212 */ /* 0x000fc800078e3cff */
[----:B------:R-:W-:-:S05]  /*18cc0*/  @!P0 LOP3.LUT R5, R5, R4, RZ, 0x3c, !PT ;  /* 0x0000000405058212 */ /* 0x000fca00078e3cff */
[----:B------:R-:W2:Y:S04]  /*18cd0*/  @!P0 LDG.E.U16 R21, [R4.64] ;  /* 0x0000000604158981 */ /* 0x000ea8000c1e1500 */
[----:B--2---:R0:W-:Y:S04]  /*18ce0*/  STL [R1+0x70], R21 ;  /* 0x0000701501007387 */ /* 0x0041e80000100800 */
[----:B0-----:R-:W2:Y:S04]  /*18cf0*/  LDL.LU R21, [R1+0x6134] ;  /* 0x0061340001157983 */ /* 0x001ea80000300800 */
[----:B------:R-:W3:Y:S04]  /*18d00*/  LDL R4, [R1+0x1354] ;  /* 0x0013540001047983 */ /* 0x000ee80000100800 */
[----:B------:R-:W3:Y:S01]  /*18d10*/  LDL R5, [R1+0x1358] ;  /* 0x0013580001057983 */ /* 0x000ee20000100800 */
[----:B------:R-:W-:-:S02]  /*18d20*/  LOP3.LUT R0, R0, 0x1ff, RZ, 0xc0, !PT ;  /* 0x000001ff00007812 */ /* 0x000fc400078ec0ff */
[----:B--2---:R-:W-:Y:S02]  /*18d30*/  PRMT R21, RZ, 0x7610, R21 ;  /* 0x00007610ff157816 */ /* 0x004fe40000000015 */
[----:B---3--:R-:W-:-:S04]  /*18d40*/  @!P0 LOP3.LUT R5, R5, R4, RZ, 0x3c, !PT ;  /* 0x0000000405058212 */ /* 0x008fc800078e3cff */
[----:B------:R-:W-:-:S04]  /*18d50*/  @!P0 LOP3.LUT R4, R5, R4, RZ, 0x3c, !PT ;  /* 0x0000000405048212 */ /* 0x000fc800078e3cff */
[----:B------:R-:W-:-:S05]  /*18d60*/  @!P0 LOP3.LUT R5, R5, R4, RZ, 0x3c, !PT ;  /* 0x0000000405058212 */ /* 0x000fca00078e3cff */
[----:B------:R-:W2:Y:S01]  /*18d70*/  @!P0 LDG.E.U16 R21, [R4.64] ;  /* 0x0000000604158981 */ /* 0x000ea2000c1e1500 */
[----:B------:R-:W-:-:S03]  /*18d80*/  IMAD.SHL.U32 R0, R0, 0x2, RZ ;  /* 0x0000000200007824 */ /* 0x000fc600078e00ff */
[----:B------:R-:W-:Y:S04]  /*18d90*/  STS.U16 [R2+0xe000], R23 ;  /* 0x00e0001702007388 */ /* 0x000fe80000000400 */
[----:B------:R-:W-:Y:S01]  /*18da0*/  STS.U16 [R2+0x10000], R20 ;  /* 0x0100001402007388 */ /* 0x000fe20000000400 */
[----:B------:R-:W-:-:S03]  /*18db0*/  LOP3.LUT R0, R0, 0x10, RZ, 0x3c, !PT ;  /* 0x0000001000007812 */ /* 0x000fc600078e3cff */
[----:B------:R-:W-:Y:S04]  /*18dc0*/  STS.U16 [R2+0x12000], R17 ;  /* 0x0120001102007388 */ /* 0x000fe80000000400 */
[----:B------:R-:W-:Y:S04]  /*18dd0*/  STS.U16 [R2+0x14000], R16 ;  /* 0x0140001002007388 */ /* 0x000fe80000000400 */
[----:B------:R-:W-:Y:S04]  /*18de0*/  STS.U16 [R2+0x16000], R14 ;  /* 0x0160000e02007388 */ /* 0x000fe80000000400 */
[----:B------:R-:W-:Y:S04]  /*18df0*/  STS.U16 [R2+0x18000], R12 ;  /* 0x0180000c02007388 */ /* 0x000fe80000000400 */
[----:B------:R-:W-:Y:S04]  /*18e00*/  STS.U16 [R2+0x1a000], R10 ;  /* 0x01a0000a02007388 */ /* 0x000fe80000000400 */
[----:B------:R-:W-:Y:S04]  /*18e10*/  STS.U16 [R2+0x1c000], R9 ;  /* 0x01c0000902007388 */ /* 0x000fe80000000400 */
[----:B------:R-:W-:Y:S04]  /*18e20*/  STS.U16 [R2+0x1e000], R8 ;  /* 0x01e0000802007388 */ /* 0x000fe80000000400 */
[----:B------:R0:W-:Y:S04]  /*18e30*/  STS.U16 [R0+0x400], R26 ;  /* 0x0004001a00007388 */ /* 0x0001e80000000400 */
[----:B0-----:R-:W3:Y:S04]  /*18e40*/  LDL.LU R26, [R1+0x14] ;  /* 0x00001400011a7983 */ /* 0x001ee80000300800 */
[----:B----4-:R-:W-:Y:S04]  /*18e50*/  STS.U16 [R0+0x2400], R29 ;  /* 0x0024001d00007388 */ /* 0x010fe80000000400 */
        /* <DEDUP_REMOVED lines=56> */
[----:B------:R-:W3:Y:S04]  /*191e0*/  LDL.LU R4, [R1+0x1c] ;  /* 0x00001c0001047983 */ /* 0x000ee80000300800 */
[----:B------:R-:W4:Y:S01]  /*191f0*/  LDL R5, [R1+0x12f4] ;  /* 0x0012f40001057983 */ /* 0x000f220000100800 */
[----:B--2---:R-:W-:-:S03]  /*19200*/  PRMT R28, RZ, 0x7610, R28 ;  /* 0x00007610ff1c7816 */ /* 0x004fc6000000001c */
[----:B---3--:R4:W-:Y:S02]  /*19210*/  STS.U16 [R0+0xc400], R4 ;  /* 0x00c4000400007388 */ /* 0x0089e40000000400 */
[----:B----4-:R-:W-:Y:S02]  /*19220*/  @!P0 IMAD.MOV.U32 R4, RZ, RZ, R24 ;  /* 0x000000ffff048224 */ /* 0x010fe400078e0018 */
[----:B------:R-:W2:Y:S04]  /*19230*/  LDL R24, [R1+0x12b8] ;  /* 0x0012b80001187983 */ /* 0x000ea80000100800 */
[----:B------:R-:W3:Y:S04]  /*19240*/  @!P0 LDG.E.U16 R28, [R4.64] ;  /* 0x00000006041c8981 */ /* 0x000ee8000c1e1500 */
[----:B------:R-:W-:Y:S04]  /*19250*/  STS.U16 [R0+0xe400], R26 ;  /* 0x00e4001a00007388 */ /* 0x000fe80000000400 */
[----:B---3--:R0:W-:Y:S04]  /*19260*/  STL [R1+0x54], R28 ;  /* 0x0000541c01007387 */ /* 0x0081e80000100800 */
        /* <DEDUP_REMOVED lines=12> */
[----:B------:R-:W4:Y:S04]  /*19330*/  LDL R5, [R1+0x12d8] ;  /* 0x0012d80001057983 */ /* 0x000f280000100800 */
[----:B--2---:R0:W-:Y:S04]  /*19340*/  STS.U16 [R0+0x10400], R26 ;  /* 0x0104001a00007388 */ /* 0x0041e80000000400 */
[----:B0-----:R-:W2:Y:S01]  /*19350*/  LDL.LU R26, [R1+0x60fc] ;  /* 0x0060fc00011a7983 */ /* 0x001ea20000300800 */
[----:B----4-:R-:W-:-:S04]  /*19360*/  @!P0 LOP3.LUT R5, R5, R4, RZ, 0x3c, !PT ;  /* 0x0000000405058212 */ /* 0x010fc800078e3cff */
[----:B------:R-:W-:-:S04]  /*19370*/  @!P0 LOP3.LUT R4, R5, R4, RZ, 0x3c, !PT ;  /* 0x0000000405048212 */ /* 0x000fc800078e3cff */
[----:B------:R-:W-:Y:S02]  /*19380*/  @!P0 LOP3.LUT R5, R5, R4, RZ, 0x3c, !PT ;  /* 0x0000000405058212 */ /* 0x000fe400078e3cff */
[----:B--2---:R-:W-:-:S06]  /*19390*/  PRMT R26, RZ, 0x7610, R26 ;  /* 0x00007610ff1a7816 */ /* 0x004fcc000000001a */
[----:B------:R-:W2:Y:S04]  /*193a0*/  @!P0 LDG.E.U16 R26, [R4.64] ;  /* 0x00000006041a8981 */ /* 0x000ea8000c1e1500 */
[----:B--2---:R0:W-:Y:S04]  /*193b0*/  STL [R1+0x4c], R26 ;  /* 0x00004c1a01007387 */ /* 0x0041e80000100800 */
[----:B0-----:R-:W2:Y:S04]  /*193c0*/  LDL.LU R26, [R1+0x60f8] ;  /* 0x0060f800011a7983 */ /* 0x001ea80000300800 */
[----:B------:R-:W4:Y:S04]  /*193d0*/  LDL R4, [R1+0x12c4] ;  /* 0x0012c40001047983 */ /* 0x000f280000100800 */
[----:B------:R-:W4:Y:S04]  /*193e0*/  LDL R5, [R1+0x12c8] ;  /* 0x0012c80001057983 */ /* 0x000f280000100800 */
[----:B------:R0:W-:Y:S04]  /*193f0*/  STS.U16 [R0+0x12400], R25 ;  /* 0x0124001900007388 */ /* 0x0001e80000000400 */
[----:B0-----:R-:W3:Y:S01]  /*19400*/  LDL.LU R25, [R1+0x60f4] ;  /* 0x0060f40001197983 */ /* 0x001ee20000300800 */
[----:B--2---:R-:W-:-:S02]  /*19410*/  PRMT R26, RZ, 0x7610, R26 ;  /* 0x00007610ff1a7816 */ /* 0x004fc4000000001a */
[----:B----4-:R-:W-:-:S04]  /*19420*/  @!P0 LOP3.LUT R5, R5, R4, RZ, 0x3c, !PT ;  /* 0x0000000405058212 */ /* 0x010fc800078e3cff */
[----:B------:R-:W-:-:S04]  /*19430*/  @!P0 LOP3.LUT R4, R5, R4, RZ, 0x3c, !PT ;  /* 0x0000000405048212 */ /* 0x000fc800078e3cff */
[----:B------:R-:W-:-:S05]  /*19440*/  @!P0 LOP3.LUT R5, R5, R4, RZ, 0x3c, !PT ;  /* 0x0000000405058212 */ /* 0x000fca00078e3cff */
[----:B------:R0:W2:Y:S04]  /*19450*/  @!P0 LDG.E.U16 R26, [R4.64] ;  /* 0x00000006041a8981 */ /* 0x0000a8000c1e1500 */
[----:B0-----:R-:W4:Y:S01]  /*19460*/  LDL R5, [R1+0x12b4] ;  /* 0x0012b40001057983 */ /* 0x001f220000100800 */
[----:B---3--:R-:W-:Y:S01]  /*19470*/  PRMT R25, RZ, 0x7610, R25 ;  /* 0x00007610ff197816 */ /* 0x008fe20000000019 */
[----:B------:R-:W-:Y:S02]  /*19480*/  @!P0 IMAD.MOV.U32 R4, RZ, RZ, R24 ;  /* 0x000000ffff048224 */ /* 0x000fe400078e0018 */
[----:B--2---:R0:W-:Y:S04]  /*19490*/  STL [R1+0x48], R26 ;  /* 0x0000481a01007387 */ /* 0x0041e80000100800 */
[----:B0-----:R-:W2:Y:S04]  /*194a0*/  LDL.LU R26, [R1+0x9c4] ;  /* 0x0009c400011a7983 */ /* 0x001ea80000300800 */
[----:B------:R-:W3:Y:S04]  /*194b0*/  LDL.LU R24, [R1+0x9b0] ;  /* 0x0009b00001187983 */ /* 0x000ee80000300800 */
[----:B----4-:R0:W4:Y:S04]  /*194c0*/  @!P0 LDG.E.U16 R25, [R4.64] ;  /* 0x0000000604198981 */ /* 0x010128000c1e1500 */
[----:B0-----:R-:W2:Y:S04]  /*194d0*/  LDL R4, [R1+0x12a4] ;  /* 0x0012a40001047983 */ /* 0x001ea80000100800 */
[----:B------:R-:W2:Y:S01]  /*194e0*/  LDL R5, [R1+0x12a8] ;  /* 0x0012a80001057983 */ /* 0x000ea20000100800 */
[----:B------:R-:W-:-:S02]  /*194f0*/  PRMT R28, RZ, 0x7610, R28 ;  /* 0x00007610ff1c7816 */ /* 0x000fc4000000001c */
[----:B--2---:R-:W-:-:S04]  /*19500*/  @!P0 LOP3.LUT R5, R5, R4, RZ, 0x3c, !PT ;  /* 0x0000000405058212 */ /* 0x004fc800078e3cff */
[----:B------:R-:W-:-:S04]  /*19510*/  @!P0 LOP3.LUT R4, R5, R4, RZ, 0x3c, !PT ;  /* 0x0000000405048212 */ /* 0x000fc800078e3cff */
[----:B------:R-:W-:-:S05]  /*19520*/  @!P0 LOP3.LUT R5, R5, R4, RZ, 0x3c, !PT ;  /* 0x0000000405058212 */ /* 0x000fca00078e3cff */
[----:B------:R-:W2:Y:S04]  /*19530*/  @!P0 LDG.E.U16 R28, [R4.64] ;  /* 0x00000006041c8981 */ /* 0x000ea8000c1e1500 */
[----:B----4-:R0:W-:Y:S04]  /*19540*/  STL [R1+0x44], R25 ;  /* 0x0000441901007387 */ /* 0x0101e80000100800 */
[----:B0-----:R-:W4:Y:S04]  /*19550*/  LDL.LU R25, [R1+0x99c] ;  /* 0x00099c0001197983 */ /* 0x001f280000300800 */
[----:B--2---:R0:W-:Y:S04]  /*19560*/  STL [R1+0x40], R28 ;  /* 0x0000401c01007387 */ /* 0x0041e80000100800 */
[----:B0-----:R-:W2:Y:S04]  /*19570*/  LDL.LU R28, [R1+0x60f0] ;  /* 0x0060f000011c7983 */ /* 0x001ea80000300800 */
[----:B------:R-:W2:Y:S04]  /*19580*/  LDL R4, [R1+0x1294] ;  /* 0x0012940001047983 */ /* 0x000ea80000100800 */
[----:B------:R-:W2:Y:S01]  /*19590*/  LDL R5, [R1+0x1298] ;  /* 0x0012980001057983 */ /* 0x000ea20000100800 */
[----:B------:R-:W-:-:S02]  /*195a0*/  PRMT R22, RZ, 0x7610, R22 ;  /* 0x00007610ff167816 */ /* 0x000fc40000000016 */
[----:B--2---:R-:W-:-:S04]  /*195b0*/  @!P0 LOP3.LUT R5, R5, R4, RZ, 0x3c, !PT ;  /* 0x0000000405058212 */ /* 0x004fc800078e3cff */
[----:B------:R-:W-:-:S04]  /*195c0*/  @!P0 LOP3.LUT R4, R5, R4, RZ, 0x3c, !PT ;  /* 0x0000000405048212 */ /* 0x000fc800078e3cff */
[----:B------:R-:W-:-:S05]  /*195d0*/  @!P0 LOP3.LUT R5, R5, R4, RZ, 0x3c, !PT ;  /* 0x0000000405058212 */ /* 0x000fca00078e3cff */
[----:B------:R0:W2:Y:S04]  /*195e0*/  @!P0 LDG.E.U16 R22, [R4.64] ;  /* 0x0000000604168981 */ /* 0x0000a8000c1e1500 */
[----:B0-----:R-:W2:Y:S04]  /*195f0*/  LDL R4, [R1+0x1284] ;  /* 0x0012840001047983 */ /* 0x001ea80000100800 */
[----:B------:R-:W2:Y:S01]  /*19600*/  LDL R5, [R1+0x1288] ;  /* 0x0012880001057983 */ /* 0x000ea20000100800 */
[----:B------:R-:W-:Y:S02]  /*19610*/  PRMT R28, RZ, 0x7610, R28 ;  /* 0x00007610ff1c7816 */ /* 0x000fe4000000001c */
[----:B--2---:R-:W-:-:S04]  /*19620*/  @!P0 LOP3.LUT R5, R5, R4, RZ, 0x3c, !PT ;  /* 0x0000000405058212 */ /* 0x004fc800078e3cff */
[----:B------:R-:W-:-:S04]  /*19630*/  @!P0 LOP3.LUT R4, R5, R4, RZ, 0x3c, !PT ;  /* 0x0000000405048212 */ /* 0x000fc800078e3cff */
[----:B------:R-:W-:-:S05]  /*19640*/  @!P0 LOP3.LUT R5, R5, R4, RZ, 0x3c, !PT ;  /* 0x0000000405058212 */ /* 0x000fca00078e3cff */
[----:B------:R-:W2:Y:S04]  /*19650*/  @!P0 LDG.E.U16 R28, [R4.64] ;  /* 0x00000006041c8981 */ /* 0x000ea8000c1e1500 */
[----:B------:R0:W-:Y:S04]  /*19660*/  STL [R1+0x3c], R22 ;  /* 0x00003c1601007387 */ /* 0x0001e80000100800 */
[----:B0-----:R-:W3:Y:S04]  /*19670*/  LDL.LU R22, [R1+0x974] ;  /* 0x0009740001167983 */ /* 0x001ee80000300800 */
        /* <DEDUP_REMOVED lines=9> */
[----:B------:R-:W-:Y:S04]  /*19710*/  STS.U16 [R0+0x14400], R29 ;  /* 0x0144001d00007388 */ /* 0x000fe80000000400 */
[----:B------:R-:W-:Y:S04]  /*19720*/  STS.U16 [R0+0x16400], R21 ;  /* 0x0164001500007388 */ /* 0x000fe80000000400 */
[----:B------:R-:W-:Y:S04]  /*19730*/  STS.U16 [R0+0x18400], R18 ;  /* 0x0184001200007388 */ /* 0x000fe80000000400 */
[----:B------:R-:W-:Y:S04]  /*19740*/  STS.U16 [R0+0x1a400], R15 ;  /* 0x01a4000f00007388 */ /* 0x000fe80000000400 */
[----:B------:R-:W-:Y:S04]  /*19750*/  STS.U16 [R0+0x1c400], R13 ;  /* 0x01c4000d00007388 */ /* 0x000fe80000000400 */
        /* <DEDUP_REMOVED lines=10> */
[----:B------:R-:W2:Y:S01]  /*19800*/  @!P0 LDG.E.U16 R0, [R4.64] ;  /* 0x0000000604008981 */ /* 0x000ea2000c1e1500 */
[----:B------:R-:W-:-:S05]  /*19810*/  IMAD.SHL.U32 R27, R27, 0x2, RZ ;  /* 0x000000021b1b7824 */ /* 0x000fca00078e00ff */
[----:B------:R-:W-:-:S05]  /*19820*/  LOP3.LUT R27, R27, 0x20, RZ, 0x3c, !PT ;  /* 0x000000201b1b7812 */ /* 0x000fca00078e3cff */
        /* <DEDUP_REMOVED lines=22> */
[----:B----4-:R-:W-:Y:S04]  /*19990*/  STS.U16 [R27+0x4800], R25 ;  /* 0x004800191b007388 */ /* 0x010fe80000000400 */
[----:B--2---:R0:W-:Y:S04]  /*199a0*/  STL [R1+0x28], R24 ;  /* 0x0000281801007387 */ /* 0x0041e80000100800 */
[----:B0-----:R-:W2:Y:S04]  /*199b0*/  LDL.LU R24, [R1+0x60d0] ;  /* 0x0060d00001187983 */ /* 0x001ea80000300800 */
[----:B------:R-:W3:Y:S04]  /*199c0*/  LDL R4, [R1+0x1234] ;  /* 0x0012340001047983 */ /* 0x000ee80000100800 */
[----:B------:R-:W3:Y:S04]  /*199d0*/  LDL R5, [R1+0x1238] ;  /* 0x0012380001057983 */ /* 0x000ee80000100800 */
[----:B------:R-:W4:Y:S01]  /*199e0*/  LDL.LU R25, [R1+0x60cc] ;  /* 0x0060cc0001197983 */ /* 0x000f220000300800 */
[----:B---3--:R-:W-:-:S04]  /*199f0*/  @!P0 LOP3.LUT R5, R5, R4, RZ, 0x3c, !PT ;  /* 0x0000000405058212 */ /* 0x008fc800078e3cff */
[C---:B------:R-:W-:Y:S02]  /*19a00*/  @!P0 LOP3.LUT R4, R5.reuse, R4, RZ, 0x3c, !PT ;  /* 0x0000000405048212 */ /* 0x040fe400078e3cff */
[----:B----4-:R-:W-:Y:S02]  /*19a10*/  PRMT R25, RZ, 0x7610, R25 ;  /* 0x00007610ff197816 */ /* 0x010fe40000000019 */
[----:B------:R-:W-:-:S05]  /*19a20*/  @!P0 LOP3.LUT R5, R5, R4, RZ, 0x3c, !PT ;  /* 0x0000000405058212 */ /* 0x000fca00078e3cff */
[----:B------:R-:W3:Y:S04]  /*19a30*/  @!P0 LDG.E.U16 R25, [R4.64] ;  /* 0x0000000604198981 */ /* 0x000ee8000c1e1500 */
[----:B---3--:R0:W-:Y:S04]  /*19a40*/  STL [R1+0x24], R25 ;  /* 0x0000241901007387 */ /* 0x0081e80000100800 */
[----:B0-----:R-:W3:Y:S04]  /*19a50*/  LDL.LU R25, [R1+0x60c8] ;  /* 0x0060c80001197983 */ /* 0x001ee80000300800 */
[----:B------:R-:W4:Y:S04]  /*19a60*/  LDL R4, [R1+0x1224] ;  /* 0x0012240001047983 */ /* 0x000f280000100800 */
[----:B------:R-:W4:Y:S04]  /*19a70*/  LDL R5, [R1+0x1228] ;  /* 0x0012280001057983 */ /* 0x000f280000100800 */
[----:B---3--:R0:W-:Y:S04]  /*19a80*/  STS.U16 [R27+0x6800], R25 ;  /* 0x006800191b007388 */ /* 0x0081e80000000400 */
[----:B0-----:R-:W3:Y:S01]  /*19a90*/  LDL.LU R25, [R1+0x60c4] ;  /* 0x0060c40001197983 */ /* 0x001ee20000300800 */
[----:B----4-:R-:W-:-:S04]  /*19aa0*/  @!P0 LOP3.LUT R5, R5, R4, RZ, 0x3c, !PT ;  /* 0x0000000405058212 */ /* 0x010fc800078e3cff */
[----:B------:R-:W-:-:S04]  /*19ab0*/  @!P0 LOP3.LUT R4, R5, R4, RZ, 0x3c, !PT ;  /* 0x0000000405048212 */ /* 0x000fc800078e3cff */
[----:B------:R-:W-:Y:S02]  /*19ac0*/  @!P0 LOP3.LUT R5, R5, R4, RZ, 0x3c, !PT ;  /* 0x0000000405058212 */ /* 0x000fe400078e3cff */
[----:B---3--:R-:W-:-:S06]  /*19ad0*/  PRMT R25, RZ, 0x7610, R25 ;  /* 0x00007610ff197816 */ /* 0x008fcc0000000019 */
        /* <DEDUP_REMOVED lines=10> */
[----:B------:R0:W-:Y:S04]  /*19b80*/  STS.U16 [R27+0x8800], R22 ;  /* 0x008800161b007388 */ /* 0x0001e80000000400 */
[----:B0-----:R-:W4:Y:S04]  /*19b90*/  LDL R22, [R1+0x11e8] ;  /* 0x0011e80001167983 */ /* 0x001f280000100800 */
[----:B--2---:R-:W-:Y:S04]  /*19ba0*/  STS.U16 [R27+0xa800], R24 ;  /* 0x00a800181b007388 */ /* 0x004fe80000000400 */
[----:B---3--:R0:W-:Y:S04]  /*19bb0*/  STL [R1+0x1c], R25 ;  /* 0x00001c1901007387 */ /* 0x0081e80000100800 */
        /* <DEDUP_REMOVED lines=8> */
[----:B------:R0:W2:Y:S04]  /*19c40*/  @!P0 LDG.E.U16 R24, [R4.64] ;  /* 0x0000000604188981 */ /* 0x0000a8000c1e1500 */
[----:B0-----:R-:W3:Y:S04]  /*19c50*/  LDL R4, [R1+0x11f4] ;  /* 0x0011f40001047983 */ /* 0x001ee80000100800 */
[----:B------:R-:W3:Y:S01]  /*19c60*/  LDL R5, [R1+0x11f8] ;  /* 0x0011f80001057983 */ /* 0x000ee20000100800 */
[----:B------:R-:W-:-:S03]  /*19c70*/  PRMT R25, RZ, 0x7610, R25 ;  /* 0x00007610ff197816 */ /* 0x000fc60000000019 */
[----:B------:R-:W-:Y:S01]  /*19c80*/  STS.U16 [R27+0xc800], R26 ;  /* 0x00c8001a1b007388 */ /* 0x000fe20000000400 */
[----:B---3--:R-:W-:-:S04]  /*19c90*/  @!P0 LOP3.LUT R5, R5, R4, RZ, 0x3c, !PT ;  /* 0x0000000405058212 */ /* 0x008fc800078e3cff */
[----:B------:R-:W-:-:S04]  /*19ca0*/  @!P0 LOP3.LUT R4, R5, R4, RZ, 0x3c, !PT ;  /* 0x0000000405048212 */ /* 0x000fc800078e3cff */
[----:B------:R-:W-:-:S05]  /*19cb0*/  @!P0 LOP3.LUT R5, R5, R4, RZ, 0x3c, !PT ;  /* 0x0000000405058212 */ /* 0x000fca00078e3cff */
[----:B------:R0:W3:Y:S04]  /*19cc0*/  @!P0 LDG.E.U16 R25, [R4.64] ;  /* 0x0000000604198981 */ /* 0x0000e8000c1e1500 */
[----:B0-----:R-:W0:Y:S04]  /*19cd0*/  S2R R5, SR_TID.X ;  /* 0x0000000000057919 */ /* 0x001e280000002100 */
[----:B--2---:R1:W-:Y:S04]  /*19ce0*/  STL [R1+0x6008], R24 ;  /* 0x0060081801007387 */ /* 0x0043e80000100800 */
[----:B-1----:R-:W2:Y:S04]  /*19cf0*/  LDL R24, [R1+0x11d8] ;  /* 0x0011d80001187983 */ /* 0x002ea80000100800 */
[----:B------:R-:W2:Y:S04]  /*19d00*/  LDL.LU R27, [R1+0x60b4] ;  /* 0x0060b400011b7983 */ /* 0x000ea80000300800 */
[----:B------:R-:W2:Y:S01]  /*19d10*/  LDL.LU R26, [R1+0x60b0] ;  /* 0x0060b000011a7983 */ /* 0x000ea20000300800 */
[----:B0-----:R-:W-:-:S05]  /*19d20*/  LOP3.LUT R5, R5, 0x1ff, RZ, 0xc0, !PT ;  /* 0x000001ff05057812 */ /* 0x001fca00078ec0ff */
[----:B------:R-:W-:Y:S02]  /*19d30*/  IMAD.SHL.U32 R4, R5, 0x2, RZ ;  /* 0x0000000205047824 */ /* 0x000fe400078e00ff */
[----:B------:R-:W2:Y:S04]  /*19d40*/  LDL R5, [R1+0x11e4] ;  /* 0x0011e40001057983 */ /* 0x000ea80000100800 */
[----:B---3--:R0:W-:Y:S02]  /*19d50*/  STL [R1+0x600c], R25 ;  /* 0x00600c1901007387 */ /* 0x0081e40000100800 */
[----:B0-----:R-:W-:Y:S01]  /*19d60*/  LOP3.LUT R25, R4, 0x20, RZ, 0x3c, !PT ;  /* 0x0000002004197812 */ /* 0x001fe200078e3cff */
[----:B----4-:R-:W-:-:S04]  /*19d70*/  @!P0 IMAD.MOV.U32 R4, RZ, RZ, R22 ;  /* 0x000000ffff048224 */ /* 0x010fc800078e0016 */
[----:B------:R0:W-:Y:S04]  /*19d80*/  STS.U16 [R25+0xe800], R0 ;  /* 0x00e8000019007388 */ /* 0x0001e80000000400 */
[----:B0-----:R-:W3:Y:S01]  /*19d90*/  LDL.LU R0, [R1+0x60ac] ;  /* 0x0060ac0001007983 */ /* 0x001ee20000300800 */
[----:B--2---:R-:W-:-:S03]  /*19da0*/  PRMT R27, RZ, 0x7610, R27 ;  /* 0x00007610ff1b7816 */ /* 0x004fc6000000001b */
[----:B------:R-:W2:Y:S04]  /*19db0*/  LDL.LU R22, [R1+0x1cc] ;  /* 0x0001cc0001167983 */ /* 0x000ea80000300800 */
[----:B------:R0:W4:Y:S04]  /*19dc0*/  @!P0 LDG.E.U16 R27, [R4.64] ;  /* 0x00000006041b8981 */ /* 0x000128000c1e1500 */
[----:B0-----:R-:W2:Y:S01]  /*19dd0*/  LDL R5, [R1+0x11d4] ;  /* 0x0011d40001057983 */ /* 0x001ea20000100800 */
[----:B------:R-:W-:Y:S01]  /*19de0*/  PRMT R26, RZ, 0x7610, R26 ;  /* 0x00007610ff1a7816 */ /* 0x000fe2000000001a */
[----:B------:R-:W-:-:S02]  /*19df0*/  @!P0 IMAD.MOV.U32 R4, RZ, RZ, R24 ;  /* 0x000000ffff048224 */ /* 0x000fc400078e0018 */
[----:B------:R0:W-:Y:S04]  /*19e00*/  STS.U16 [R25+0x10800], R28 ;  /* 0x0108001c19007388 */ /* 0x0001e80000000400 */
[----:B----4-:R1:W-:Y:S04]  /*19e10*/  STL [R1+0x6010], R27 ;  /* 0x0060101b01007387 */ /* 0x0103e80000100800 */
[----:B0-----:R-:W4:Y:S04]  /*19e20*/  LDL.LU R28, [R1+0x60a8] ;  /* 0x0060a800011c7983 */ /* 0x001f280000300800 */
[----:B------:R-:W3:Y:S04]  /*19e30*/  LDL R24, [R1+0x14c8] ;  /* 0x0014c80001187983 */ /* 0x000ee80000100800 */
[----:B--2---:R0:W2:Y:S04]  /*19e40*/  @!P0 LDG.E.U16 R26, [R4.64] ;  /* 0x00000006041a8981 */ /* 0x0040a8000c1e1500 */
[----:B-1----:R-:W3:Y:S04]  /*19e50*/  LDL R27, [R1+0x11b0] ;  /* 0x0011b000011b7983 */ /* 0x002ee80000100800 */
[----:B0-----:R-:W3:Y:S04]  /*19e60*/  LDL R4, [R1+0x11c4] ;  /* 0x0011c40001047983 */ /* 0x001ee80000100800 */
[----:B------:R-:W3:Y:S04]  /*19e70*/  LDL R5, [R1+0x11c8] ;  /* 0x0011c80001057983 */ /* 0x000ee80000100800 */
[----:B------:R-:W-:Y:S01]  /*19e80*/  STS.U16 [R25+0x12800], R3 ;  /* 0x0128000319007388 */ /* 0x000fe20000000400 */
[----:B----4-:R-:W-:-:S03]  /*19e90*/  PRMT R28, RZ, 0x7610, R28 ;  /* 0x00007610ff1c7816 */ /* 0x010fc6000000001c */
[----:B--2---:R0:W-:Y:S04]  /*19ea0*/  STL [R1+0x6014], R26 ;  /* 0x0060141a01007387 */ /* 0x0041e80000100800 */
[----:B0-----:R-:W2:Y:S01]  /*19eb0*/  LDL R26, [R1+0x14b8] ;  /* 0x0014b800011a7983 */ /* 0x001ea20000100800 */
[----:B---3--:R-:W-:-:S03]  /*19ec0*/  @!P0 LOP3.LUT R5, R5, R4, RZ, 0x3c, !PT ;  /* 0x0000000405058212 */ /* 0x008fc600078e3cff */
[----:B------:R-:W3:Y:S01]  /*19ed0*/  LDL.LU R3, [R1+0x60a4] ;  /* 0x0060a40001037983 */ /* 0x000ee20000300800 */
[----:B------:R-:W-:-:S04]  /*19ee0*/  @!P0 LOP3.LUT R4, R5, R4, RZ, 0x3c, !PT ;  /* 0x0000000405048212 */ /* 0x000fc800078e3cff */
[----:B------:R-:W-:-:S05]  /*19ef0*/  @!P0 LOP3.LUT R5, R5, R4, RZ, 0x3c, !PT ;  /* 0x0000000405058212 */ /* 0x000fca00078e3cff */
[----:B------:R0:W4:Y:S04]  /*19f00*/  @!P0 LDG.E.U16 R28, [R4.64] ;  /* 0x00000006041c8981 */ /* 0x000128000c1e1500 */
[----:B0-----:R-:W2:Y:S04]  /*19f10*/  LDL.LU R4, [R1+0x5a4] ;  /* 0x0005a40001047983 */ /* 0x001ea80000300800 */
[----:B------:R-:W2:Y:S01]  /*19f20*/  LDL R5, [R1+0x11b8] ;  /* 0x0011b80001057983 */ /* 0x000ea20000100800 */
[----:B---3--:R-:W-:-:S03]  /*19f30*/  PRMT R3, RZ, 0x7610, R3 ;  /* 0x00007610ff037816 */ /* 0x008fc60000000003 */
[----:B----4-:R0:W-:Y:S04]  /*19f40*/  STL [R1+0x6018], R28 ;  /* 0x0060181c01007387 */ /* 0x0101e80000100800 */
[----:B--2---:R1:W-:Y:S04]  /*19f50*/  STS.U16 [R25+0x14800], R4 ;  /* 0x0148000419007388 */ /* 0x0043e80000000400 */
[----:B0-----:R-:W2:Y:S01]  /*19f60*/  LDL.LU R28, [R1+0x590] ;  /* 0x00059000011c7983 */ /* 0x001ea20000300800 */
[----:B-1----:R-:W-:Y:S01]  /*19f70*/  @!P0 IMAD.MOV.U32 R4, RZ, RZ, R26 ;  /* 0x000000ffff048224 */ /* 0x002fe200078e001a */
[----:B------:R-:W-:-:S02]  /*19f80*/  PRMT R0, RZ, 0x7610, R0 ;  /* 0x00007610ff007816 */ /* 0x000fc40000000000 */
[----:B------:R-:W3:Y:S04]  /*19f90*/  LDL R26, [R1+0x14e8] ;  /* 0x0014e800011a7983 */ /* 0x000ee80000100800 */
[----:B------:R0:W4:Y:S02]  /*19fa0*/  @!P0 LDG.E.U16 R3, [R4.64] ;  /* 0x0000000604038981 */ /* 0x000124000c1e1500 */
[----:B0-----:R-:W-:Y:S02]  /*19fb0*/  @!P0 IMAD.MOV.U32 R4, RZ, RZ, R24 ;  /* 0x000000ffff048224 */ /* 0x001fe400078e0018 */
[----:B------:R-:W-:-:S05]  /*19fc0*/  @!P0 IMAD.MOV.U32 R5, RZ, RZ, R27 ;  /* 0x000000ffff058224 */ /* 0x000fca00078e001b */
[----:B------:R0:W3:Y:S04]  /*19fd0*/  @!P0 LDG.E.U16 R0, [R4.64] ;  /* 0x0000000604008981 */ /* 0x0000e8000c1e1500 */
[----:B--2---:R1:W-:Y:S04]  /*19fe0*/  STS.U16 [R25+0x16800], R28 ;  /* 0x0168001c19007388 */ /* 0x0043e80000000400 */
[----:B----4-:R2:W-:Y:S04]  /*19ff0*/  STL [R1+0x601c], R3 ;  /* 0x00601c0301007387 */ /* 0x0105e80000100800 */
[----:B-1----:R-:W4:Y:S04]  /*1a000*/  LDL R28, [R1+0x14bc] ;  /* 0x0014bc00011c7983 */ /* 0x002f280000100800 */
[----:B------:R-:W4:Y:S04]  /*1a010*/  LDL R27, [R1+0x14f8] ;  /* 0x0014f800011b7983 */ /* 0x000f280000100800 */
[----:B--2---:R-:W2:Y:S04]  /*1a020*/  LDL R3, [R1+0x11a0] ;  /* 0x0011a00001037983 */ /* 0x004ea80000100800 */
[----:B------:R-:W2:Y:S04]  /*1a030*/  LDL.LU R24, [R1+0xa04] ;  /* 0x000a040001187983 */ /* 0x000ea80000300800 */
[----:B0-----:R-:W2:Y:S04]  /*1a040*/  LDL R4, [R1+0x11a8] ;  /* 0x0011a80001047983 */ /* 0x001ea80000100800 */
[----:B------:R-:W2:Y:S01]  /*1a050*/  LDL R5, [R1+0x14d8] ;  /* 0x0014d80001057983 */ /* 0x000ea20000100800 */
[----:B------:R-:W-:-:S03]  /*1a060*/  PRMT R29, RZ, 0x7610, R29 ;  /* 0x00007610ff1d7816 */ /* 0x000fc6000000001d */
[----:B---3--:R0:W-:Y:S04]  /*1a070*/  STL [R1+0x6020], R0 ;  /* 0x0060200001007387 */ /* 0x0081e80000100800 */
[----:B------:R1:W-:Y:S04]  /*1a080*/  STS.U16 [R25+0x18800], R22 ;  /* 0x0188001619007388 */ /* 0x0003e80000000400 */
[----:B0-----:R-:W3:Y:S04]  /*1a090*/  LDL.LU R0, [R1+0xb4] ;  /* 0x0000b40001007983 */ /* 0x001ee80000300800 */
[----:B-1----:R-:W4:Y:S01]  /*1a0a0*/  LDL.LU R22, [R1+0x60a0] ;  /* 0x0060a00001167983 */ /* 0x002f220000300800 */
[----:B--2---:R-:W-:-:S04]  /*1a0b0*/  @!P0 LOP3.LUT R5, R5, R4, RZ, 0x3c, !PT ;  /* 0x0000000405058212 */ /* 0x004fc800078e3cff */
[----:B------:R-:W-:-:S04]  /*1a0c0*/  @!P0 LOP3.LUT R4, R5, R4, RZ, 0x3c, !PT ;  /* 0x0000000405048212 */ /* 0x000fc800078e3cff */
[----:B------:R-:W-:-:S05]  /*1a0d0*/  @!P0 LOP3.LUT R5, R5, R4, RZ, 0x3c, !PT ;  /* 0x0000000405058212 */ /* 0x000fca00078e3cff */
[----:B------:R0:W2:Y:S01]  /*1a0e0*/  @!P0 LDG.E.U16 R29, [R4.64] ;  /* 0x00000006041d8981 */ /* 0x0000a2000c1e1500 */
[----:B------:R-:W-:-:S03]  /*1a0f0*/  PRMT R23, RZ, 0x7610, R23 ;  /* 0x00007610ff177816 */ /* 0x000fc60000000017 */
[----:B---3--:R-:W-:Y:S01]  /*1a100*/  STS.U16 [R25+0x1a800], R0 ;  /* 0x01a8000019007388 */ /* 0x008fe20000000400 */
[----:B0-----:R-:W-:Y:S02]  /*1a110*/  @!P0 IMAD.MOV.U32 R4, RZ, RZ, R26 ;  /* 0x000000ffff048224 */ /* 0x001fe400078e001a */
[----:B------:R-:W-:Y:S01]  /*1a120*/  @!P0 IMAD.MOV.U32 R5, RZ, RZ, R3 ;  /* 0x000000ffff058224 */ /* 0x000fe200078e0003 */
[----:B----4-:R0:W-:Y:S04]  /*1a130*/  STS.U16 [R25+0x1c800], R22 ;  /* 0x01c8001619007388 */ /* 0x0101e80000000400 */
[----:B------:R1:W3:Y:S01]  /*1a140*/  @!P0 LDG.E.U16 R23, [R4.64] ;  /* 0x0000000604178981 */ /* 0x0002e2000c1e1500 */
[----:B0-----:R-:W-:Y:S01]  /*1a150*/  PRMT R22, RZ, 0x7610, R22 ;  /* 0x00007610ff167816 */ /* 0x001fe20000000016 */
[----:B-1----:R-:W-:-:S02]  /*1a160*/  @!P0 IMAD.MOV.U32 R4, RZ, RZ, R27 ;  /* 0x000000ffff048224 */ /* 0x002fc400078e001b */
[----:B------:R-:W-:-:S05]  /*1a170*/  @!P0 IMAD.MOV.U32 R5, RZ, RZ, R28 ;  /* 0x000000ffff058224 */ /* 0x000fca00078e001c */
[----:B------:R-:W4:Y:S04]  /*1a180*/  @!P0 LDG.E.U16 R22, [R4.64] ;  /* 0x0000000604168981 */ /* 0x000f28000c1e1500 */
[----:B--2---:R0:W-:Y:S04]  /*1a190*/  STL [R1+0x6024], R29 ;  /* 0x0060241d01007387 */ /* 0x0041e80000100800 */
[----:B0-----:R-:W2:Y:S04]  /*1a1a0*/  LDL.LU R29, [R1+0x9f0] ;  /* 0x0009f000011d7983 */ /* 0x001ea80000300800 */
[----:B------:R-:W2:Y:S04]  /*1a1b0*/  LDL R3, [R1+0x14cc] ;  /* 0x0014cc0001037983 */ /* 0x000ea80000100800 */
[----:B------:R-:W2:Y:S01]  /*1a1c0*/  LDL R0, [R1+0x1508] ;  /* 0x0015080001007983 */ /* 0x000ea20000100800 */
[----:B------:R-:W-:-:S03]  /*1a1d0*/  PRMT R21, RZ, 0x7610, R21 ;  /* 0x00007610ff157816 */ /* 0x000fc60000000015 */
[----:B------:R-:W2:Y:S04]  /*1a1e0*/  LDL.LU R26, [R1+0x9e8] ;  /* 0x0009e800011a7983 */ /* 0x000ea80000300800 */
[----:B---3--:R0:W-:Y:S04]  /*1a1f0*/  STL [R1+0x6028], R23 ;  /* 0x0060281701007387 */ /* 0x0081e80000100800 */
[----:B------:R-:W3:Y:S04]  /*1a200*/  LDL.LU R27, [R1+0x9d4] ;  /* 0x0009d400011b7983 */ /* 0x000ee80000300800 */
[----:B----4-:R1:W-:Y:S01]  /*1a210*/  STL [R1+0x602c], R22 ;  /* 0x00602c1601007387 */ /* 0x0103e20000100800 */
[----:B0-----:R-:W-:-:S03]  /*1a220*/  LOP3.LUT R23, R2, 0x30, RZ, 0x3c, !PT ;  /* 0x0000003002177812 */ /* 0x001fc600078e3cff */
[----:B------:R0:W-:Y:S04]  /*1a230*/  STS.U16 [R25+0x1e800], R19 ;  /* 0x01e8001319007388 */ /* 0x0001e80000000400 */
[----:B------:R-:W4:Y:S04]  /*1a240*/  LDL R28, [R1+0x14ec] ;  /* 0x0014ec00011c7983 */ /* 0x000f280000100800 */
[----:B-1----:R-:W3:Y:S04]  /*1a250*/  LDL R22, [R1+0x1518] ;  /* 0x0015180001167983 */ /* 0x002ee80000100800 */
[----:B------:R-:W4:Y:S04]  /*1a260*/  LDL R2, [R1+0x1528] ;  /* 0x0015280001027983 */ /* 0x000f280000100800 */
[----:B0-----:R-:W4:Y:S01]  /*1a270*/  LDL.LU R25, [R1+0x9c0] ;  /* 0x0009c00001197983 */ /* 0x001f220000300800 */
[----:B--2---:R-:W-:-:S02]  /*1a280*/  @!P0 IMAD.MOV.U32 R5, RZ, RZ, R3 ;  /* 0x000000ffff058224 */ /* 0x004fc400078e0003 */
[----:B------:R-:W-:-:S05]  /*1a290*/  @!P0 IMAD.MOV.U32 R4, RZ, RZ, R0 ;  /* 0x000000ffff048224 */ /* 0x000fca00078e0000 */
[----:B------:R0:W2:Y:S04]  /*1a2a0*/  @!P0 LDG.E.U16 R21, [R4.64] ;  /* 0x0000000604158981 */ /* 0x0000a8000c1e1500 */
[----:B0-----:R-:W2:Y:S01]  /*1a2b0*/  LDL R5, [R1+0x14dc] ;  /* 0x0014dc0001057983 */ /* 0x001ea20000100800 */
[----:B------:R-:W-:Y:S01]  /*1a2c0*/  PRMT R20, RZ, 0x7610, R20 ;  /* 0x00007610ff147816 */ /* 0x000fe20000000014 */
[----:B---3--:R-:W-:-:S05]  /*1a2d0*/  @!P0 IMAD.MOV.U32 R4, RZ, RZ, R22 ;  /* 0x000000ffff048224 */ /* 0x008fca00078e0016 */
[----:B--2---:R-:W2:Y:S04]  /*1a2e0*/  @!P0 LDG.E.U16 R20, [R4.64] ;  /* 0x0000000604148981 */ /* 0x004ea8000c1e1500 */
[----:B------:R-:W-:Y:S04]  /*1a2f0*/  STL [R1+0x6030], R21 ;  /* 0x0060301501007387 */ /* 0x000fe80000100800 */
[----:B------:R-:W3:Y:S04]  /*1a300*/  LDL R3, [R1+0x14fc] ;  /* 0x0014fc0001037983 */ /* 0x000ee80000100800 */
[----:B------:R-:W3:Y:S04]  /*1a310*/  LDL R0, [R1+0x1538] ;  /* 0x0015380001007983 */ /* 0x000ee80000100800 */
[----:B------:R0:W-:Y:S04]  /*1a320*/  STS.U16 [R23+0xc00], R24 ;  /* 0x000c001817007388 */ /* 0x0001e80000000400 */
[----:B0-----:R-:W3:Y:S04]  /*1a330*/  LDL.LU R24, [R1+0x9a8] ;  /* 0x0009a80001187983 */ /* 0x001ee80000300800 */
[----:B--2---:R0:W-:Y:S01]  /*1a340*/  STL [R1+0x6034], R20 ;  /* 0x0060341401007387 */ /* 0x0041e20000100800 */
[----:B------:R-:W2:Y:S02]  /*1a350*/  LDL R22, [R1+0x150c] ;  /* 0x00150c0001167983 */ /* 0x000ea40000100800 */
[----:B------:R-:W2:Y:S01]  /*1a360*/  LDL R21, [R1+0x1548] ;  /* 0x0015480001157983 */ /* 0x000ea20000100800 */
[----:B------:R-:W-:Y:S01]  /*1a370*/  PRMT R19, RZ, 0x7610, R19 ;  /* 0x00007610ff137816 */ /* 0x000fe20000000013 */
[----:B----4-:R-:W-:-:S02]  /*1a380*/  @!P0 IMAD.MOV.U32 R4, RZ, RZ, R2 ;  /* 0x000000ffff048224 */ /* 0x010fc400078e0002 */
[----:B------:R-:W-:Y:S01]  /*1a390*/  @!P0 IMAD.MOV.U32 R5, RZ, RZ, R28 ;  /* 0x000000ffff058224 */ /* 0x000fe200078e001c */
[----:B------:R-:W-:Y:S02]  /*1a3a0*/  PRMT R18, RZ, 0x7610, R18 ;  /* 0x00007610ff127816 */ /* 0x000fe40000000012 */
[----:B------:R-:W-:Y:S01]  /*1a3b0*/  PRMT R17, RZ, 0x7610, R17 ;  /* 0x00007610ff117816 */ /* 0x000fe20000000011 */
[----:B------:R-:W4:Y:S04]  /*1a3c0*/  LDL R2, [R1+0x1558] ;  /* 0x0015580001027983 */ /* 0x000f280000100800 */
[----:B------:R3:W4:Y:S04]  /*1a3d0*/  @!P0 LDG.E.U16 R19, [R4.64] ;  /* 0x0000000604138981 */ /* 0x000728000c1e1500 */
[----:B0-----:R-:W4:Y:S01]  /*1a3e0*/  LDL R20, [R1+0x151c] ;  /* 0x00151c0001147983 */ /* 0x001f220000100800 */
[----:B---3--:R-:W-:-:S02]  /*1a3f0*/  @!P0 IMAD.MOV.U32 R4, RZ, RZ, R0 ;  /* 0x000000ffff048224 */ /* 0x008fc400078e0000 */
[----:B------:R-:W-:-:S05]  /*1a400*/  @!P0 IMAD.MOV.U32 R5, RZ, RZ, R3 ;  /* 0x000000ffff058224 */ /* 0x000fca00078e0003 */
[----:B------:R2:W3:Y:S02]  /*1a410*/  @!P0 LDG.E.U16 R18, [R4.64] ;  /* 0x0000000604128981 */ /* 0x0004e4000c1e1500 */
[----:B--2---:R-:W-:Y:S02]  /*1a420*/  @!P0 IMAD.MOV.U32 R5, RZ, RZ, R22 ;  /* 0x000000ffff058224 */ /* 0x004fe400078e0016 */
[----:B------:R-:W-:-:S05]  /*1a430*/  @!P0 IMAD.MOV.U32 R4, RZ, RZ, R21 ;  /* 0x000000ffff048224 */ /* 0x000fca00078e0015 */
[----:B------:R0:W2:Y:S04]  /*1a440*/  @!P0 LDG.E.U16 R17, [R4.64] ;  /* 0x0000000604118981 */ /* 0x0000a8000c1e1500 */
[----:B------:R1:W-:Y:S04]  /*1a450*/  STS.U16 [R23+0x2c00], R29 ;  /* 0x002c001d17007388 */ /* 0x0003e80000000400 */
[----:B-1----:R-:W2:Y:S01]  /*1a460*/  LDL.LU R29, [R1+0x990] ;  /* 0x00099000011d7983 */ /* 0x002ea20000300800 */
[----:B----4-:R-:W-:Y:S02]  /*1a470*/  STL [R1+0x6038], R19 ;  /* 0x0060381301007387 */ /* 0x010fe40000100800 */
[----:B------:R-:W4:Y:S02]  /*1a480*/  LDL R3, [R1+0x152c] ;  /* 0x00152c0001037983 */ /* 0x000f240000100800 */
[----:B------:R-:W4:Y:S01]  /*1a490*/  LDL R0, [R1+0x1578] ;  /* 0x0015780001007983 */ /* 0x000f220000100800 */
[----:B------:R-:W-:Y:S01]  /*1a4a0*/  PRMT R16, RZ, 0x7610, R16 ;  /* 0x00007610ff107816 */ /* 0x000fe20000000010 */
[----:B0-----:R-:W-:-:S02]  /*1a4b0*/  @!P0 IMAD.MOV.U32 R4, RZ, RZ, R2 ;  /* 0x000000ffff048224 */ /* 0x001fc400078e0002 */
[----:B------:R-:W-:Y:S01]  /*1a4c0*/  @!P0 IMAD.MOV.U32 R5, RZ, RZ, R20 ;  /* 0x000000ffff058224 */ /* 0x000fe200078e0014 */
[----:B---3--:R-:W-:Y:S01]  /*1a4d0*/  STL [R1+0x603c], R18 ;  /* 0x00603c1201007387 */ /* 0x008fe20000100800 */
[----:B------:R-:W3:Y:S03]  /*1a4e0*/  LDL.LU R28, [R1+0x984] ;  /* 0x00098400011c7983 */ /* 0x000ee60000300800 */
[----:B------:R4:W3:Y:S04]  /*1a4f0*/  @!P0 LDG.E.U16 R16, [R4.64] ;  /* 0x0000000604108981 */ /* 0x0008e8000c1e1500 */
[----:B--2---:R0:W-:Y:S01]  /*1a500*/  STL [R1+0x6040], R17 ;  /* 0x0060401101007387 */ /* 0x0041e20000100800 */
[----:B------:R-:W2:Y:S03]  /*1a510*/  LDL R2, [R1+0x1570] ;  /* 0x0015700001027983 */ /* 0x000ea60000100800 */
[----:B0-----:R-:W2:Y:S01]  /*1a520*/  LDL R17, [R1+0x153c] ;  /* 0x00153c0001117983 */ /* 0x001ea20000100800 */
[----:B------:R-:W-:Y:S01]  /*1a530*/  PRMT R15, RZ, 0x7610, R15 ;  /* 0x00007610ff0f7816 */ /* 0x000fe2000000000f */
[----:B----4-:R-:W-:-:S02]  /*1a540*/  @!P0 IMAD.MOV.U32 R5, RZ, RZ, R3 ;  /* 0x000000ffff058224 */ /* 0x010fc400078e0003 */
[----:B------:R-:W-:-:S05]  /*1a550*/  @!P0 IMAD.MOV.U32 R4, RZ, RZ, R0 ;  /* 0x000000ffff048224 */ /* 0x000fca00078e0000 */
[----:B------:R2:W4:Y:S01]  /*1a560*/  @!P0 LDG.E.U16 R15, [R4.64] ;  /* 0x00000006040f8981 */ /* 0x000522000c1e1500 */
[----:B------:R-:W-:-:S03]  /*1a570*/  PRMT R14, RZ, 0x7610, R14 ;  /* 0x00007610ff0e7816 */ /* 0x000fc6000000000e */
[----:B------:R0:W-:Y:S01]  /*1a580*/  STS.U16 [R23+0x4c00], R26 ;  /* 0x004c001a17007388 */ /* 0x0001e20000000400 */
[----:B------:R1:W-:Y:S03]  /*1a590*/  STS.U16 [R23+0x6c00], R27 ;  /* 0x006c001b17007388 */ /* 0x0003e60000000400 */
[----:B0-----:R-:W4:Y:S01]  /*1a5a0*/  LDL.LU R26, [R1+0x968] ;  /* 0x00096800011a7983 */ /* 0x001f220000300800 */
[----:B---3--:R0:W-:Y:S02]  /*1a5b0*/  STL [R1+0x6044], R16 ;  /* 0x0060441001007387 */ /* 0x0081e40000100800 */
[----:B-1----:R-:W3:Y:S02]  /*1a5c0*/  LDL.LU R27, [R1+0x958] ;  /* 0x00095800011b7983 */ /* 0x002ee40000300800 */
[----:B------:R-:W3:Y:S01]  /*1a5d0*/  LDL R3, [R1+0x1568] ;  /* 0x0015680001037983 */ /* 0x000ee20000100800 */
[----:B0-----:R-:W3:Y:S01]  /*1a5e0*/  LDL R16, [R1+0x154c] ;  /* 0x00154c0001107983 */ /* 0x001ee20000100800 */
[----:B--2---:R-:W-:-:S02]  /*1a5f0*/  @!P0 IMAD.MOV.U32 R4, RZ, RZ, R2 ;  /* 0x000000ffff048224 */ /* 0x004fc400078e0002 */
[----:B------:R-:W-:-:S05]  /*1a600*/  @!P0 IMAD.MOV.U32 R5, RZ, RZ, R17 ;  /* 0x000000ffff058224 */ /* 0x000fca00078e0011 */
[----:B------:R3:W2:Y:S04]  /*1a610*/  @!P0 LDG.E.U16 R14, [R4.64] ;  /* 0x00000006040e8981 */ /* 0x0006a8000c1e1500 */
[----:B------:R0:W-:Y:S01]  /*1a620*/  STS.U16 [R23+0x8c00], R25 ;  /* 0x008c001917007388 */ /* 0x0001e20000000400 */
[----:B------:R1:W-:Y:S03]  /*1a630*/  STS.U16 [R23+0xac00], R24 ;  /* 0x00ac001817007388 */ /* 0x0003e60000000400 */
[----:B0-----:R-:W2:Y:S01]  /*1a640*/  LDL.LU R25, [R1+0x940] ;  /* 0x0009400001197983 */ /* 0x001ea20000300800 */
[----:B-1----:R-:W2:Y:S02]  /*1a650*/  LDL.LU R24, [R1+0x7b8] ;  /* 0x0007b80001187983 */ /* 0x002ea40000300800 */
[----:B----4-:R0:W-:Y:S01]  /*1a660*/  STL [R1+0x6048], R15 ;  /* 0x0060480f01007387 */ /* 0x0101e20000100800 */
[----:B------:R-:W4:Y:S04]  /*1a670*/  LDL R21, [R1+0xd88] ;  /* 0x000d880001157983 */ /* 0x000f280000100800 */
[----:B------:R-:W4:Y:S04]  /*1a680*/  LDL R20, [R1+0x119c] ;  /* 0x00119c0001147983 */ /* 0x000f280000100800 */
[----:B------:R-:W4:Y:S04]  /*1a690*/  LDL R19, [R1+0x1194] ;  /* 0x0011940001137983 */ /* 0x000f280000100800 */
[----:B------:R-:W4:Y:S01]  /*1a6a0*/  LDL R18, [R1+0x14ac] ;  /* 0x0014ac0001127983 */ /* 0x000f220000100800 */
[----:B------:R-:W4:Y:S02]  /*1a6b0*/  LDL.LU R2, [R1+0x720] ;  /* 0x0007200001027983 */ /* 0x000f240000300800 */
[----:B---3--:R-:W-:-:S02]  /*1a6c0*/  @!P0 IMAD.MOV.U32 R4, RZ, RZ, R3 ;  /* 0x000000ffff048224 */ /* 0x008fc400078e0003 */
[----:B------:R-:W-:Y:S01]  /*1a6d0*/  @!P0 IMAD.MOV.U32 R5, RZ, RZ, R16 ;  /* 0x000000ffff058224 */ /* 0x000fe200078e0010 */
[----:B--2---:R-:W-:Y:S01]  /*1a6e0*/  STL [R1+0x604c], R14 ;  /* 0x00604c0e01007387 */ /* 0x004fe20000100800 */
[----:B------:R-:W2:Y:S02]  /*1a6f0*/  LDL R17, [R1+0x118c] ;  /* 0x00118c0001117983 */ /* 0x000ea40000100800 */
[----:B------:R-:W3:Y:S02]  /*1a700*/  LDL R16, [R1+0x14a4] ;  /* 0x0014a40001107983 */ /* 0x000ee40000100800 */
[----:B0-----:R-:W3:Y:S01]  /*1a710*/  LDL R15, [R1+0x1184] ;  /* 0x00118400010f7983 */ /* 0x001ee20000100800 */
[----:B------:R-:W3:Y:S01]  /*1a720*/  LDL R3, [R1+0x149c] ;  /* 0x00149c0001037983 */ /* 0x000ee20000100800 */
[----:B------:R-:W-:Y:S02]  /*1a730*/  PRMT R13, RZ, 0x7610, R13 ;  /* 0x00007610ff0d7816 */ /* 0x000fe4000000000d */
[----:B------:R-:W-:-:S04]  /*1a740*/  PRMT R12, RZ, 0x7610, R12 ;  /* 0x00007610ff0c7816 */ /* 0x000fc8000000000c */
[----:B------:R4:W3:Y:S01]  /*1a750*/  @!P0 LDG.E.U16 R13, [R4.64] ;  /* 0x00000006040d8981 */ /* 0x0008e2000c1e1500 */
[----:B------:R-:W-:Y:S01]  /*1a760*/  PRMT R11, RZ, 0x7610, R11 ;  /* 0x00007610ff0b7816 */ /* 0x000fe2000000000b */
[----:B----4-:R-:W-:Y:S02]  /*1a770*/  @!P0 IMAD.MOV.U32 R4, RZ, RZ, R20 ;  /* 0x000000ffff048224 */ /* 0x010fe400078e0014 */
[----:B------:R-:W-:-:S05]  /*1a780*/  @!P0 IMAD.MOV.U32 R5, RZ, RZ, R21 ;  /* 0x000000ffff058224 */ /* 0x000fca00078e0015 */
[----:B------:R0:W4:Y:S01]  /*1a790*/  @!P0 LDG.E.U16 R12, [R4.64] ;  /* 0x00000006040c8981 */ /* 0x000122000c1e1500 */
[----:B------:R-:W-:Y:S01]  /*1a7a0*/  PRMT R10, RZ, 0x7610, R10 ;  /* 0x00007610ff0a7816 */ /* 0x000fe2000000000a */
[----:B0-----:R-:W-:Y:S02]  /*1a7b0*/  @!P0 IMAD.MOV.U32 R4, RZ, RZ, R18 ;  /* 0x000000ffff048224 */ /* 0x001fe400078e0012 */
[----:B------:R-:W-:-:S05]  /*1a7c0*/  @!P0 IMAD.MOV.U32 R5, RZ, RZ, R19 ;  /* 0x000000ffff058224 */ /* 0x000fca00078e0013 */
[----:B------:R2:W4:Y:S01]  /*1a7d0*/  @!P0 LDG.E.U16 R11, [R4.64] ;  /* 0x00000006040b8981 */ /* 0x000522000c1e1500 */
[----:B------:R-:W-:Y:S01]  /*1a7e0*/  PRMT R9, RZ, 0x7610, R9 ;  /* 0x00007610ff097816 */ /* 0x000fe20000000009 */
[----:B--2---:R-:W-:Y:S02]  /*1a7f0*/  @!P0 IMAD.MOV.U32 R5, RZ, RZ, R17 ;  /* 0x000000ffff058224 */ /* 0x004fe400078e0011 */
[----:B---3--:R-:W-:-:S05]  /*1a800*/  @!P0 IMAD.MOV.U32 R4, RZ, RZ, R16 ;  /* 0x000000ffff048224 */ /* 0x008fca00078e0010 */
[----:B------:R0:W2:Y:S02]  /*1a810*/  @!P0 LDG.E.U16 R10, [R4.64] ;  /* 0x00000006040a8981 */ /* 0x0000a4000c1e1500 */
[----:B0-----:R-:W-:Y:S02]  /*1a820*/  @!P0 IMAD.MOV.U32 R4, RZ, RZ, R3 ;  /* 0x000000ffff048224 */ /* 0x001fe400078e0003 */
[----:B------:R-:W-:-:S05]  /*1a830*/  @!P0 IMAD.MOV.U32 R5, RZ, RZ, R15 ;  /* 0x000000ffff058224 */ /* 0x000fca00078e000f */
[----:B------:R0:W3:Y:S04]  /*1a840*/  @!P0 LDG.E.U16 R9, [R4.64] ;  /* 0x0000000604098981 */ /* 0x0000e8000c1e1500 */
[----:B------:R1:W-:Y:S01]  /*1a850*/  STL [R1+0x6050], R13 ;  /* 0x0060500d01007387 */ /* 0x0003e20000100800 */
[----:B----4-:R4:W-:Y:S03]  /*1a860*/  STL [R1+0x6054], R12 ;  /* 0x0060540c01007387 */ /* 0x0109e60000100800 */
[----:B------:R0:W-:Y:S04]  /*1a870*/  STL [R1+0x6058], R11 ;  /* 0x0060580b01007387 */ /* 0x0001e80000100800 */
[----:B--2---:R3:W-:Y:S01]  /*1a880*/  STL [R1+0x605c], R10 ;  /* 0x00605c0a01007387 */ /* 0x0047e20000100800 */
[----:B-1----:R-:W2:Y:S02]  /*1a890*/  LDL.LU R13, [R1+0x59c] ;  /* 0x00059c00010d7983 */ /* 0x002ea40000300800 */
[----:B0-----:R-:W2:Y:S01]  /*1a8a0*/  LDL R5, [R1+0x1490] ;  /* 0x0014900001057983 */ /* 0x001ea20000100800 */
[----:B---3--:R0:W-:Y:S01]  /*1a8b0*/  STL [R1+0x6060], R9 ;  /* 0x0060600901007387 */ /* 0x0081e20000100800 */
[----:B------:R-:W2:Y:S03]  /*1a8c0*/  LDL R4, [R1+0x148c] ;  /* 0x00148c0001047983 */ /* 0x000ea60000100800 */
[----:B------:R-:W1:Y:S01]  /*1a8d0*/  S2R R0, SR_TID.X ;  /* 0x0000000000007919 */ /* 0x000e620000002100 */
[----:B----4-:R-:W3:Y:S02]  /*1a8e0*/  LDL R12, [R1+0x147c] ;  /* 0x00147c00010c7983 */ /* 0x010ee40000100800 */
[----:B------:R-:W4:Y:S02]  /*1a8f0*/  LDL R11, [R1+0x1480] ;  /* 0x00148000010b7983 */ /* 0x000f240000100800 */
[----:B------:R-:W3:Y:S01]  /*1a900*/  LDL R10, [R1+0x146c] ;  /* 0x00146c00010a7983 */ /* 0x000ee20000100800 */
[----:B0-----:R-:W3:Y:S01]  /*1a910*/  LDL R9, [R1+0x1470] ;  /* 0x0014700001097983 */ /* 0x001ee20000100800 */
[----:B------:R-:W3:Y:S02]  /*1a920*/  LDL.LU R15, [R1+0x2c8] ;  /* 0x0002c800010f7983 */ /* 0x000ee40000300800 */
[----:B------:R-:W3:Y:S02]  /*1a930*/  LDL.LU R16, [R1+0xa34] ;  /* 0x000a340001107983 */ /* 0x000ee40000300800 */
[----:B------:R-:W3:Y:S01]  /*1a940*/  LDL.LU R17, [R1+0xa24] ;  /* 0x000a240001117983 */ /* 0x000ee20000300800 */
[----:B------:R-:W3:Y:S01]  /*1a950*/  LDL.LU R18, [R1+0xa14] ;  /* 0x000a140001127983 */ /* 0x000ee20000300800 */
[----:B------:R-:W3:Y:S02]  /*1a960*/  LDL.LU R19, [R1+0xa00] ;  /* 0x000a000001137983 */ /* 0x000ee40000300800 */
[----:B------:R-:W3:Y:S02]  /*1a970*/  LDL.LU R20, [R1+0x9ec] ;  /* 0x0009ec0001147983 */ /* 0x000ee40000300800 */
[----:B------:R-:W3:Y:S01]  /*1a980*/  LDL.LU R21, [R1+0x9d8] ;  /* 0x0009d80001157983 */ /* 0x000ee20000300800 */
[----:B------:R0:W-:Y:S04]  /*1a990*/  STS.U16 [R23+0xcc00], R29 ;  /* 0x00cc001d17007388 */ /* 0x0001e80000000400 */
[----:B------:R-:W3:Y:S01]  /*1a9a0*/  LDL.LU R22, [R1+0x9bc] ;  /* 0x0009bc0001167983 */ /* 0x000ee20000300800 */
[----:B-1----:R-:W-:-:S03]  /*1a9b0*/  LOP3.LUT R0, R0, 0x1ff, RZ, 0xc0, !PT ;  /* 0x000001ff00007812 */ /* 0x002fc600078ec0ff */
[----:B0-----:R-:W3:Y:S01]  /*1a9c0*/  LDL.LU R23, [R1+0x9a4] ;  /* 0x0009a40001177983 */ /* 0x001ee20000300800 */
[----:B------:R-:W3:Y:S02]  /*1a9d0*/  LDL.LU R29, [R1+0x988] ;  /* 0x00098800011d7983 */ /* 0x000ee40000300800 */
[----:B------:R-:W3:Y:S02]  /*1a9e0*/  LDL.LU R3, [R1+0x970] ;  /* 0x0009700001037983 */ /* 0x000ee40000300800 */
[----:B------:R-:W-:-:S05]  /*1a9f0*/  IMAD.SHL.U32 R0, R0, 0x2, RZ ;  /* 0x0000000200007824 */ /* 0x000fca00078e00ff */
[----:B------:R-:W-:Y:S02]  /*1aa00*/  LOP3.LUT R14, R0, 0x30, RZ, 0x3c, !PT ;  /* 0x00000030000e7812 */ /* 0x000fe400078e3cff */
[----:B------:R-:W-:-:S03]  /*1aa10*/  PRMT R8, RZ, 0x7610, R8 ;  /* 0x00007610ff087816 */ /* 0x000fc60000000008 */
[----:B------:R0:W-:Y:S01]  /*1aa20*/  STS.U16 [R14+0xec00], R28 ;  /* 0x00ec001c0e007388 */ /* 0x0001e20000000400 */
[----:B------:R1:W-:Y:S02]  /*1aa30*/  STS.U16 [R14+0x10c00], R26 ;  /* 0x010c001a0e007388 */ /* 0x0003e40000000400 */
[----:B------:R1:W-:Y:S02]  /*1aa40*/  STS.U16 [R14+0x12c00], R27 ;  /* 0x012c001b0e007388 */ /* 0x0003e40000000400 */
[----:B------:R1:W-:Y:S01]  /*1aa50*/  STS.U16 [R14+0x14c00], R25 ;  /* 0x014c00190e007388 */ /* 0x0003e20000000400 */
[----:B------:R1:W-:Y:S01]  /*1aa60*/  STS.U16 [R14+0x16c00], R24 ;  /* 0x016c00180e007388 */ /* 0x0003e20000000400 */
[----:B------:R1:W-:Y:S03]  /*1aa70*/  STS.U16 [R14+0x18c00], R2 ;  /* 0x018c00020e007388 */ /* 0x0003e60000000400 */
[----:B0-----:R-:W3:Y:S01]  /*1aa80*/  LDL.LU R28, [R1+0x954] ;  /* 0x00095400011c7983 */ /* 0x001ee20000300800 */
[----:B-1----:R-:W3:Y:S03]  /*1aa90*/  LDL.LU R26, [R1+0x84c] ;  /* 0x00084c00011a7983 */ /* 0x002ee60000300800 */
[----:B------:R-:W3:Y:S01]  /*1aaa0*/  LDL.LU R27, [R1+0x7b4] ;  /* 0x0007b400011b7983 */ /* 0x000ee20000300800 */
[----:B------:R-:W3:Y:S03]  /*1aab0*/  LDL.LU R25, [R1+0x718] ;  /* 0x0007180001197983 */ /* 0x000ee60000300800 */
[----:B------:R-:W3:Y:S01]  /*1aac0*/  LDL.LU R24, [R1+0x5a0] ;  /* 0x0005a00001187983 */ /* 0x000ee20000300800 */
[----:B------:R-:W3:Y:S01]  /*1aad0*/  LDL.LU R2, [R1+0x2c4] ;  /* 0x0002c40001027983 */ /* 0x000ee20000300800 */
[----:B--2---:R-:W-:-:S04]  /*1aae0*/  @!P0 LOP3.LUT R5, R5, R4, RZ, 0x3c, !PT ;  /* 0x0000000405058212 */ /* 0x004fc800078e3cff */
[----:B------:R-:W-:-:S04]  /*1aaf0*/  @!P0 LOP3.LUT R4, R5, R4, RZ, 0x3c, !PT ;  /* 0x0000000405048212 */ /* 0x000fc800078e3cff */
[----:B------:R-:W-:-:S05]  /*1ab00*/  @!P0 LOP3.LUT R5, R5, R4, RZ, 0x3c, !PT ;  /* 0x0000000405058212 */ /* 0x000fca00078e3cff */
[----:B------:R0:W2:Y:S04]  /*1ab10*/  @!P0 LDG.E.U16 R8, [R4.64] ;  /* 0x0000000604088981 */ /* 0x0000a8000c1e1500 */
[----:B0-----:R-:W2:Y:S01]  /*1ab20*/  LDL.LU R5, [R1+0x710] ;  /* 0x0007100001057983 */ /* 0x001ea20000300800 */
[----:B------:R-:W-:Y:S01]  /*1ab30*/  PRMT R7, RZ, 0x7610, R7 ;  /* 0x00007610ff077816 */ /* 0x000fe20000000007 */
[----:B----4-:R-:W-:Y:S01]  /*1ab40*/  @!P0 IMAD.MOV.U32 R4, RZ, RZ, R11 ;  /* 0x000000ffff048224 */ /* 0x010fe200078e000b */
[----:B------:R-:W-:Y:S02]  /*1ab50*/  PRMT R6, RZ, 0x7610, R6 ;  /* 0x00007610ff067816 */ /* 0x000fe40000000006 */
[----:B------:R-:W-:Y:S01]  /*1ab60*/  LOP3.LUT R0, R0, 0x40, RZ, 0x3c, !PT ;  /* 0x0000004000007812 */ /* 0x000fe200078e3cff */
[----:B--2---:R3:W-:Y:S02]  /*1ab70*/  STS.U16 [R14+0x1ac00], R5 ;  /* 0x01ac00050e007388 */ /* 0x0047e40000000400 */
[----:B---3--:R-:W-:-:S05]  /*1ab80*/  @!P0 IMAD.MOV.U32 R5, RZ, RZ, R12 ;  /* 0x000000ffff058224 */ /* 0x008fca00078e000c */
[----:B------:R0:W2:Y:S02]  /*1ab90*/  @!P0 LDG.E.U16 R7, [R4.64] ;  /* 0x0000000604078981 */ /* 0x0000a4000c1e1500 */
[----:B0-----:R-:W-:Y:S02]  /*1aba0*/  @!P0 IMAD.MOV.U32 R4, RZ, RZ, R9 ;  /* 0x000000ffff048224 */ /* 0x001fe400078e0009 */
[----:B------:R-:W-:-:S05]  /*1abb0*/  @!P0 IMAD.MOV.U32 R5, RZ, RZ, R10 ;  /* 0x000000ffff058224 */ /* 0x000fca00078e000a */
[----:B------:R-:W3:Y:S04]  /*1abc0*/  @!P0 LDG.E.U16 R6, [R4.64] ;  /* 0x0000000604068981 */ /* 0x000ee8000c1e1500 */
[----:B------:R-:W-:Y:S01]  /*1abd0*/  STS.U16 [R14+0x1cc00], R13 ;  /* 0x01cc000d0e007388 */ /* 0x000fe20000000400 */
[----:B------:R-:W-:Y:S02]  /*1abe0*/  STS.U16 [R14+0x1ec00], R15 ;  /* 0x01ec000f0e007388 */ /* 0x000fe40000000400 */
[----:B------:R-:W-:Y:S02]  /*1abf0*/  STS.U16 [R0+0x1000], R16 ;  /* 0x0010001000007388 */ /* 0x000fe40000000400 */
[----:B------:R-:W-:Y:S01]  /*1ac00*/  STS.U16 [R0+0x3000], R17 ;  /* 0x0030001100007388 */ /* 0x000fe20000000400 */
        /* <DEDUP_REMOVED lines=10> */
[----:B------:R-:W-:Y:S01]  /*1acb0*/  STS.U16 [R0+0x19000], R27 ;  /* 0x0190001b00007388 */ /* 0x000fe20000000400 */
[----:B------:R-:W-:Y:S01]  /*1acc0*/  STL [R1+0x6064], R8 ;  /* 0x0060640801007387 */ /* 0x000fe20000100800 */
[----:B------:R-:W-:Y:S02]  /*1acd0*/  STS.U16 [R0+0x1b000], R25 ;  /* 0x01b0001900007388 */ /* 0x000fe40000000400 */
[----:B------:R-:W-:Y:S02]  /*1ace0*/  STS.U16 [R0+0x1d000], R24 ;  /* 0x01d0001800007388 */ /* 0x000fe40000000400 */
[----:B------:R0:W-:Y:S01]  /*1acf0*/  STS.U16 [R0+0x1f000], R2 ;  /* 0x01f0000200007388 */ /* 0x0001e20000000400 */
[----:B--2---:R-:W-:Y:S04]  /*1ad00*/  STL [R1+0x6068], R7 ;  /* 0x0060680701007387 */ /* 0x004fe80000100800 */
[----:B---3--:R-:W-:Y:S01]  /*1ad10*/  STL [R1+0x606c], R6 ;  /* 0x00606c0601007387 */ /* 0x008fe20000100800 */
[----:B0-----:R-:W2:Y:S03]  /*1ad20*/  LDL.LU R2, [R1+0xa10] ;  /* 0x000a100001027983 */ /* 0x001ea60000300800 */
[----:B--2---:R0:W-:Y:S04]  /*1ad30*/  STL [R1+0x6098], R2 ;  /* 0x0060980201007387 */ /* 0x0041e80000100800 */
[----:B0-----:R-:W2:Y:S04]  /*1ad40*/  LDL.LU R2, [R1+0xa20] ;  /* 0x000a200001027983 */ /* 0x001ea80000300800 */
[----:B------:R-:W0:Y:S04]  /*1ad50*/  S2R R24, SR_TID.X ;  /* 0x0000000000187919 */ /* 0x000e280000002100 */
[----:B--2---:R1:W-:Y:S04]  /*1ad60*/  STL [R1+0x609c], R2 ;  /* 0x00609c0201007387 */ /* 0x0043e80000100800 */
[----:B-1----:R-:W2:Y:S01]  /*1ad70*/  LDL.LU R2, [R1+0xa30] ;  /* 0x000a300001027983 */ /* 0x002ea20000300800 */
[----:B------:R-:W3:Y:S02]  /*1ad80*/  LDL.LU R6, [R1+0x9fc] ;  /* 0x0009fc0001067983 */ /* 0x000ee40000300800 */
[----:B------:R-:W4:Y:S02]  /*1ad90*/  LDL.LU R5, [R1+0x9e4] ;  /* 0x0009e40001057983 */ /* 0x000f240000300800 */
[----:B------:R-:W3:Y:S01]  /*1ada0*/  LDL.LU R7, [R1+0x9d0] ;  /* 0x0009d00001077983 */ /* 0x000ee20000300800 */
[----:B------:R-:W3:Y:S01]  /*1adb0*/  LDL.LU R8, [R1+0x9b8] ;  /* 0x0009b80001087983 */ /* 0x000ee20000300800 */
[----:B------:R-:W3:Y:S02]  /*1adc0*/  LDL.LU R9, [R1+0x9a0] ;  /* 0x0009a00001097983 */ /* 0x000ee40000300800 */
[----:B------:R-:W3:Y:S02]  /*1add0*/  LDL.LU R10, [R1+0x980] ;  /* 0x00098000010a7983 */ /* 0x000ee40000300800 */
[----:B------:R-:W3:Y:S01]  /*1ade0*/  LDL.LU R11, [R1+0x96c] ;  /* 0x00096c00010b7983 */ /* 0x000ee20000300800 */
[----:B------:R-:W3:Y:S01]  /*1adf0*/  LDL.LU R12, [R1+0x950] ;  /* 0x00095000010c7983 */ /* 0x000ee20000300800 */
[----:B------:R-:W3:Y:S02]  /*1ae00*/  LDL.LU R13, [R1+0x844] ;  /* 0x00084400010d7983 */ /* 0x000ee40000300800 */
[----:B------:R-:W3:Y:S02]  /*1ae10*/  LDL.LU R14, [R1+0x72c] ;  /* 0x00072c00010e7983 */ /* 0x000ee40000300800 */
[----:B------:R-:W3:Y:S01]  /*1ae20*/  LDL.LU R15, [R1+0x714] ;  /* 0x00071400010f7983 */ /* 0x000ee20000300800 */
[----:B0-----:R-:W-:Y:S01]  /*1ae30*/  LOP3.LUT R24, R24, 0x1ff, RZ, 0xc0, !PT ;  /* 0x000001ff18187812 */ /* 0x001fe200078ec0ff */
[----:B------:R-:W3:Y:S01]  /*1ae40*/  LDL.LU R16, [R1+0x598] ;  /* 0x0005980001107983 */ /* 0x000ee20000300800 */
[----:B------:R-:W3:Y:S02]  /*1ae50*/  LDL.LU R17, [R1+0xa2c] ;  /* 0x000a2c0001117983 */ /* 0x000ee40000300800 */
[----:B------:R-:W3:Y:S02]  /*1ae60*/  LDL.LU R18, [R1+0xa1c] ;  /* 0x000a1c0001127983 */ /* 0x000ee40000300800 */
[----:B------:R-:W3:Y:S01]  /*1ae70*/  LDL.LU R19, [R1+0xa0c] ;  /* 0x000a0c0001137983 */ /* 0x000ee20000300800 */
[----:B------:R-:W3:Y:S01]  /*1ae80*/  LDL.LU R20, [R1+0x9f8] ;  /* 0x0009f80001147983 */ /* 0x000ee20000300800 */
[----:B------:R-:W-:-:S02]  /*1ae90*/  IMAD.SHL.U32 R0, R24, 0x2, RZ ;  /* 0x0000000218007824 */ /* 0x000fc400078e00ff */
[----:B------:R-:W3:Y:S02]  /*1aea0*/  LDL.LU R21, [R1+0x9e0] ;  /* 0x0009e00001157983 */ /* 0x000ee40000300800 */
[----:B------:R-:W3:Y:S01]  /*1aeb0*/  LDL.LU R22, [R1+0x9cc] ;  /* 0x0009cc0001167983 */ /* 0x000ee20000300800 */
[----:B------:R-:W3:Y:S01]  /*1aec0*/  LDL.LU R23, [R1+0x9b4] ;  /* 0x0009b40001177983 */ /* 0x000ee20000300800 */
[----:B------:R-:W3:Y:S02]  /*1aed0*/  LDL.LU R29, [R1+0x998] ;  /* 0x00099800011d7983 */ /* 0x000ee40000300800 */
[----:B------:R-:W3:Y:S01]  /*1aee0*/  LDL.LU R3, [R1+0x97c] ;  /* 0x00097c0001037983 */ /* 0x000ee20000300800 */
[C---:B------:R-:W-:Y:S01]  /*1aef0*/  LOP3.LUT R4, R0.reuse, 0x50, RZ, 0x3c, !PT ;  /* 0x0000005000047812 */ /* 0x040fe200078e3cff */
[----:B------:R-:W3:Y:S01]  /*1af00*/  LDL.LU R28, [R1+0x964] ;  /* 0x00096400011c7983 */ /* 0x000ee20000300800 */
[----:B------:R-:W3:Y:S02]  /*1af10*/  LDL.LU R26, [R1+0x94c] ;  /* 0x00094c00011a7983 */ /* 0x000ee40000300800 */
[----:B------:R-:W3:Y:S02]  /*1af20*/  LDL.LU R27, [R1+0x840] ;  /* 0x00084000011b7983 */ /* 0x000ee40000300800 */
[----:B------:R-:W3:Y:S01]  /*1af30*/  LDL.LU R25, [R1+0x728] ;  /* 0x0007280001197983 */ /* 0x000ee20000300800 */
[----:B------:R-:W3:Y:S04]  /*1af40*/  LDL.LU R24, [R1+0x5ac] ;  /* 0x0005ac0001187983 */ /* 0x000ee80000300800 */
[----:B--2---:R0:W-:Y:S04]  /*1af50*/  STS.U16 [R4+0x1400], R2 ;  /* 0x0014000204007388 */ /* 0x0041e80000000400 */
[----:B0-----:R-:W2:Y:S04]  /*1af60*/  LDL.LU R2, [R1+0x609c] ;  /* 0x00609c0001027983 */ /* 0x001ea80000300800 */
[----:B--2---:R0:W-:Y:S04]  /*1af70*/  STS.U16 [R4+0x3400], R2 ;  /* 0x0034000204007388 */ /* 0x0041e80000000400 */
[----:B0-----:R-:W2:Y:S04]  /*1af80*/  LDL.LU R2, [R1+0x6098] ;  /* 0x0060980001027983 */ /* 0x001ea80000300800 */
[----:B--2---:R0:W-:Y:S04]  /*1af90*/  STS.U16 [R4+0x5400], R2 ;  /* 0x0054000204007388 */ /* 0x0041e80000000400 */
[----:B0-----:R-:W2:Y:S01]  /*1afa0*/  LDL.LU R2, [R1+0x6094] ;  /* 0x0060940001027983 */ /* 0x001ea20000300800 */
[----:B---3--:R-:W-:Y:S02]  /*1afb0*/  STS.U16 [R4+0x7400], R6 ;  /* 0x0074000604007388 */ /* 0x008fe40000000400 */
[----:B----4-:R-:W-:Y:S02]  /*1afc0*/  STS.U16 [R4+0x9400], R5 ;  /* 0x0094000504007388 */ /* 0x010fe40000000400 */
        /* <DEDUP_REMOVED lines=10> */
[----:B------:R-:W-:-:S03]  /*1b070*/  LOP3.LUT R0, R0, 0x60, RZ, 0x3c, !PT ;  /* 0x0000006000007812 */ /* 0x000fc600078e3cff */
[----:B--2---:R0:W-:Y:S04]  /*1b080*/  STS.U16 [R4+0x1f400], R2 ;  /* 0x01f4000204007388 */ /* 0x0041e80000000400 */
[----:B0-----:R-:W2:Y:S01]  /*1b090*/  LDL.LU R2, [R1+0x6090] ;  /* 0x0060900001027983 */ /* 0x001ea20000300800 */
        /* <DEDUP_REMOVED lines=14> */
[----:B--2---:R0:W-:Y:S04]  /*1b180*/  STS.U16 [R0+0x1d800], R2 ;  /* 0x01d8000200007388 */ /* 0x0041e80000000400 */
[----:B0-----:R-:W2:Y:S04]  /*1b190*/  LDL.LU R2, [R1+0xa18] ;  /* 0x000a180001027983 */ /* 0x001ea80000300800 */
[----:B--2---:R0:W-:Y:S04]  /*1b1a0*/  STL [R1+0x6084], R2 ;  /* 0x0060840201007387 */ /* 0x0041e80000100800 */
[----:B0-----:R-:W2:Y:S04]  /*1b1b0*/  LDL.LU R2, [R1+0xa28] ;  /* 0x000a280001027983 */ /* 0x001ea80000300800 */
[----:B------:R-:W0:Y:S04]  /*1b1c0*/  S2R R24, SR_TID.X ;  /* 0x0000000000187919 */ /* 0x000e280000002100 */
[----:B--2---:R1:W-:Y:S04]  /*1b1d0*/  STL [R1+0x6088], R2 ;  /* 0x0060880201007387 */ /* 0x0043e80000100800 */
[----:B-1----:R-:W2:Y:S01]  /*1b1e0*/  LDL.LU R2, [R1+0x1c8] ;  /* 0x0001c80001027983 */ /* 0x002ea20000300800 */
[----:B------:R-:W3:Y:S01]  /*1b1f0*/  LDL.LU R6, [R1+0xa08] ;  /* 0x000a080001067983 */ /* 0x000ee20000300800 */
[----:B0-----:R-:W-:-:S05]  /*1b200*/  LOP3.LUT R24, R24, 0x1ff, RZ, 0xc0, !PT ;  /* 0x000001ff18187812 */ /* 0x001fca00078ec0ff */
[----:B------:R-:W-:-:S05]  /*1b210*/  IMAD.SHL.U32 R24, R24, 0x2, RZ ;  /* 0x0000000218187824 */ /* 0x000fca00078e00ff */
[C---:B------:R-:W-:Y:S01]  /*1b220*/  LOP3.LUT R4, R24.reuse, 0x70, RZ, 0x3c, !PT ;  /* 0x0000007018047812 */ /* 0x040fe200078e3cff */
[----:B---3--:R0:W-:Y:S01]  /*1b230*/  STL [R1+0x608c], R6 ;  /* 0x00608c0601007387 */ /* 0x0081e20000100800 */
        /* <DEDUP_REMOVED lines=20> */
[----:B------:R-:W3:Y:S01]  /*1b380*/  LDL.LU R3, [R1+0xac] ;  /* 0x0000ac0001037983 */ /* 0x000ee20000300800 */
[----:B0-----:R-:W-:Y:S01]  /*1b390*/  LOP3.LUT R6, R24, 0x60, RZ, 0x3c, !PT ;  /* 0x0000006018067812 */ /* 0x001fe200078e3cff */
[----:B------:R-:W3:Y:S01]  /*1b3a0*/  LDL.LU R28, [R1+0xa8] ;  /* 0x0000a800011c7983 */ /* 0x000ee20000300800 */
[----:B------:R-:W3:Y:S01]  /*1b3b0*/  LDL.LU R26, [R1+0xa4] ;  /* 0x0000a400011a7983 */ /* 0x000ee20000300800 */
[----:B------:R-:W3:Y:S02]  /*1b3c0*/  LDL.LU R27, [R1+0xa0] ;  /* 0x0000a000011b7983 */ /* 0x000ee40000300800 */
[----:B------:R-:W3:Y:S02]  /*1b3d0*/  LDL.LU R25, [R1+0x9c] ;  /* 0x00009c0001197983 */ /* 0x000ee40000300800 */
[----:B------:R-:W3:Y:S01]  /*1b3e0*/  LDL.LU R24, [R1+0x98] ;  /* 0x0000980001187983 */ /* 0x000ee20000300800 */
[----:B--2---:R0:W-:Y:S04]  /*1b3f0*/  STS.U16 [R6+0x1f800], R2 ;  /* 0x01f8000206007388 */ /* 0x0041e80000000400 */
[----:B0-----:R-:W2:Y:S01]  /*1b400*/  LDL.LU R6, [R1+0x608c] ;  /* 0x00608c0001067983 */ /* 0x001ea20000300800 */
[----:B------:R-:W2:Y:S03]  /*1b410*/  LDL.LU R2, [R1+0x6088] ;  /* 0x0060880001027983 */ /* 0x000ea60000300800 */
[----:B--2---:R0:W-:Y:S04]  /*1b420*/  STS.U16 [R4+0x1c00], R2 ;  /* 0x001c000204007388 */ /* 0x0041e80000000400 */
[----:B0-----:R-:W2:Y:S04]  /*1b430*/  LDL.LU R2, [R1+0x6084] ;  /* 0x0060840001027983 */ /* 0x001ea80000300800 */
[----:B--2---:R0:W-:Y:S04]  /*1b440*/  STS.U16 [R4+0x3c00], R2 ;  /* 0x003c000204007388 */ /* 0x0041e80000000400 */
[----:B0-----:R-:W2:Y:S01]  /*1b450*/  LDL.LU R2, [R1+0x6080] ;  /* 0x0060800001027983 */ /* 0x001ea20000300800 */
[----:B------:R-:W-:Y:S02]  /*1b460*/  STS.U16 [R4+0x5c00], R6 ;  /* 0x005c000604007388 */ /* 0x000fe40000000400 */
[----:B---3--:R-:W-:Y:S02]  /*1b470*/  STS.U16 [R4+0x7c00], R5 ;  /* 0x007c000504007388 */ /* 0x008fe40000000400 */
[----:B----4-:R-:W-:Y:S01]  /*1b480*/  STS.U16 [R4+0x9c00], R7 ;  /* 0x009c000704007388 */ /* 0x010fe20000000400 */
[----:B--2---:R0:W-:Y:S04]  /*1b490*/  STS.U16 [R4+0xbc00], R2 ;  /* 0x00bc000204007388 */ /* 0x0041e80000000400 */
[----:B0-----:R-:W2:Y:S01]  /*1b4a0*/  LDL.LU R2, [R1+0x607c] ;  /* 0x00607c0001027983 */ /* 0x001ea20000300800 */
[----:B------:R-:W3:Y:S03]  /*1b4b0*/  LDL.LU R6, [R1+0x88] ;  /* 0x0000880001067983 */ /* 0x000ee60000300800 */
[----:B---3--:R0:W-:Y:S04]  /*1b4c0*/  STL [R1+0x6070], R6 ;  /* 0x0060700601007387 */ /* 0x0081e80000100800 */
[----:B0-----:R-:W3:Y:S04]  /*1b4d0*/  LDL.LU R6, [R1+0x8c] ;  /* 0x00008c0001067983 */ /* 0x001ee80000300800 */
[----:B---3--:R0:W-:Y:S04]  /*1b4e0*/  STL [R1+0x6074], R6 ;  /* 0x0060740601007387 */ /* 0x0081e80000100800 */
[----:B0-----:R-:W3:Y:S01]  /*1b4f0*/  LDL.LU R6, [R1+0x90] ;  /* 0x0000900001067983 */ /* 0x001ee20000300800 */
        /* <DEDUP_REMOVED lines=10> */
[----:B--2---:R-:W-:Y:S01]  /*1b5a0*/  STS.U16 [R2+0x20000], R18 ;  /* 0x0200001202007388 */ /* 0x004fe20000000400 */
[----:B------:R-:W-:Y:S04]  /*1b5b0*/  STS.U16 [R2+0x20800], R19 ;  /* 0x0208001302007388 */ /* 0x000fe80000000400 */
[----:B------:R-:W-:Y:S04]  /*1b5c0*/  STS.U16 [R2+0x21000], R20 ;  /* 0x0210001402007388 */ /* 0x000fe80000000400 */
[----:B---3--:R0:W-:Y:S04]  /*1b5d0*/  STL [R1+0x6078], R6 ;  /* 0x0060780601007387 */ /* 0x0081e80000100800 */
[----:B0-----:R-:W2:Y:S01]  /*1b5e0*/  LDL.LU R6, [R1+0x94] ;  /* 0x0000940001067983 */ /* 0x001ea20000300800 */
        /* <DEDUP_REMOVED lines=12> */
[----:B------:R-:W3:Y:S03]  /*1b6b0*/  LDL.LU R19, [R1+0x54] ;  /* 0x0000540001137983 */ /* 0x000ee60000300800 */
[----:B------:R0:W-:Y:S01]  /*1b6c0*/  STS.U16 [R2+0x21800], R21 ;  /* 0x0218001502007388 */ /* 0x0001e20000000400 */
[----:B------:R-:W3:Y:S03]  /*1b6d0*/  LDL.LU R20, [R1+0x50] ;  /* 0x0000500001147983 */ /* 0x000ee60000300800 */
[----:B------:R1:W-:Y:S04]  /*1b6e0*/  STS.U16 [R2+0x22000], R22 ;  /* 0x0220001602007388 */ /* 0x0003e80000000400 */
[----:B------:R1:W-:Y:S04]  /*1b6f0*/  STS.U16 [R2+0x22800], R23 ;  /* 0x0228001702007388 */ /* 0x0003e80000000400 */
[----:B------:R1:W-:Y:S04]  /*1b700*/  STS.U16 [R2+0x23000], R29 ;  /* 0x0230001d02007388 */ /* 0x0003e80000000400 */
[----:B------:R1:W-:Y:S04]  /*1b710*/  STS.U16 [R2+0x23800], R0 ;  /* 0x0238000002007388 */ /* 0x0003e80000000400 */
[----:B------:R1:W-:Y:S04]  /*1b720*/  STS.U16 [R2+0x24000], R3 ;  /* 0x0240000302007388 */ /* 0x0003e80000000400 */
[----:B0-----:R-:W3:Y:S01]  /*1b730*/  LDL.LU R21, [R1+0x4c] ;  /* 0x00004c0001157983 */ /* 0x001ee20000300800 */
[----:B-1----:R-:W3:Y:S02]  /*1b740*/  LDL.LU R22, [R1+0x48] ;  /* 0x0000480001167983 */ /* 0x002ee40000300800 */
        /* <DEDUP_REMOVED lines=13> */
[----:B------:R-:W3:Y:S02]  /*1b820*/  LDL.LU R24, [R1+0x24] ;  /* 0x0000240001187983 */ /* 0x000ee40000300800 */
[----:B------:R-:W3:Y:S02]  /*1b830*/  LDL.LU R4, [R1+0x20] ;  /* 0x0000200001047983 */ /* 0x000ee40000300800 */
[----:B------:R-:W3:Y:S01]  /*1b840*/  LDL.LU R5, [R1+0x1c] ;  /* 0x00001c0001057983 */ /* 0x000ee20000300800 */
[----:B--2---:R0:W-:Y:S04]  /*1b850*/  STS.U16 [R2+0x27000], R6 ;  /* 0x0270000602007388 */ /* 0x0041e80000000400 */
[----:B0-----:R-:W2:Y:S04]  /*1b860*/  LDL.LU R6, [R1+0x6078] ;  /* 0x0060780001067983 */ /* 0x001ea80000300800 */
[----:B--2---:R0:W-:Y:S04]  /*1b870*/  STS.U16 [R2+0x27800], R6 ;  /* 0x0278000602007388 */ /* 0x0041e80000000400 */
[----:B0-----:R-:W2:Y:S04]  /*1b880*/  LDL.LU R6, [R1+0x6074] ;  /* 0x0060740001067983 */ /* 0x001ea80000300800 */
[----:B--2---:R0:W-:Y:S04]  /*1b890*/  STS.U16 [R2+0x28000], R6 ;  /* 0x0280000602007388 */ /* 0x0041e80000000400 */
[----:B0-----:R-:W2:Y:S04]  /*1b8a0*/  LDL.LU R6, [R1+0x6070] ;  /* 0x0060700001067983 */ /* 0x001ea80000300800 */
[----:B---3--:R-:W-:Y:S04]  /*1b8b0*/  STS.U16 [R2+0x29000], R7 ;  /* 0x0290000702007388 */ /* 0x008fe80000000400 */
[----:B----4-:R-:W-:Y:S04]  /*1b8c0*/  STS.U16 [R2+0x29800], R8 ;  /* 0x0298000802007388 */ /* 0x010fe80000000400 */
[----:B------:R-:W-:Y:S04]  /*1b8d0*/  STS.U16 [R2+0x2a000], R9 ;  /* 0x02a0000902007388 */ /* 0x000fe80000000400 */
        /* <DEDUP_REMOVED lines=22> */
[----:B--2---:R0:W-:Y:S04]  /*1ba40*/  STS.U16 [R2+0x28800], R6 ;  /* 0x0288000602007388 */ /* 0x0041e80000000400 */
[----:B0-----:R-:W2:Y:S01]  /*1ba50*/  LDL.LU R6, [R1+0x606c] ;  /* 0x00606c0001067983 */ /* 0x001ea20000300800 */
[----:B------:R-:W3:Y:S02]  /*1ba60*/  LDL.LU R7, [R1+0x6068] ;  /* 0x0060680001077983 */ /* 0x000ee40000300800 */
[----:B------:R-:W4:Y:S02]  /*1ba70*/  LDL.LU R8, [R1+0x6064] ;  /* 0x0060640001087983 */ /* 0x000f240000300800 */
[----:B------:R-:W2:Y:S01]  /*1ba80*/  LDL.LU R9, [R1+0x6060] ;  /* 0x0060600001097983 */ /* 0x000ea20000300800 */
[----:B------:R-:W2:Y:S01]  /*1ba90*/  LDL.LU R10, [R1+0x605c] ;  /* 0x00605c00010a7983 */ /* 0x000ea20000300800 */
[----:B------:R-:W2:Y:S02]  /*1baa0*/  LDL.LU R11, [R1+0x6058] ;  /* 0x00605800010b7983 */ /* 0x000ea40000300800 */
[----:B------:R-:W2:Y:S02]  /*1bab0*/  LDL.LU R12, [R1+0x6054] ;  /* 0x00605400010c7983 */ /* 0x000ea40000300800 */
        /* <DEDUP_REMOVED lines=17> */
[----:B------:R-:W3:Y:S01]  /*1bbd0*/  LDL.LU R25, [R1+0x600c] ;  /* 0x00600c0001197983 */ /* 0x000ee20000300800 */
[----:B------:R-:W3:Y:S03]  /*1bbe0*/  LDL.LU R24, [R1+0x6008] ;  /* 0x0060080001187983 */ /* 0x000ee60000300800 */
[----:B------:R-:W-:Y:S04]  /*1bbf0*/  STS.U16 [R2+0x35800], R4 ;  /* 0x0358000402007388 */ /* 0x000fe80000000400 */
[----:B------:R-:W-:Y:S04]  /*1bc00*/  STS.U16 [R2+0x36000], R5 ;  /* 0x0360000502007388 */ /* 0x000fe80000000400 */
[----:B--2---:R-:W-:Y:S04]  /*1bc10*/  STS.U16 [R2+0x37800], R27 ;  /* 0x0378001b02007388 */ /* 0x004fe80000000400 */
[----:B---3--:R0:W-:Y:S04]  /*1bc20*/  STS.U16 [R2+0x36800], R24 ;  /* 0x0368001802007388 */ /* 0x0081e80000000400 */
[----:B------:R1:W-:Y:S04]  /*1bc30*/  STS.U16 [R2+0x37000], R25 ;  /* 0x0370001902007388 */ /* 0x0003e80000000400 */
[----:B------:R2:W-:Y:S04]  /*1bc40*/  STS.U16 [R2+0x38000], R26 ;  /* 0x0380001a02007388 */ /* 0x0005e80000000400 */
[----:B------:R3:W-:Y:S04]  /*1bc50*/  STS.U16 [R2+0x38800], R28 ;  /* 0x0388001c02007388 */ /* 0x0007e80000000400 */
[----:B------:R3:W-:Y:S04]  /*1bc60*/  STS.U16 [R2+0x39000], R3 ;  /* 0x0390000302007388 */ /* 0x0007e80000000400 */
[----:B0-----:R-:W4:Y:S01]  /*1bc70*/  LDL.LU R24, [R1+0x6004] ;  /* 0x0060040001187983 */ /* 0x001f220000300800 */
[----:B-1----:R-:W4:Y:S02]  /*1bc80*/  LDL.LU R25, [R1+0x6000] ;  /* 0x0060000001197983 */ /* 0x002f240000300800 */
[----:B------:R-:W4:Y:S02]  /*1bc90*/  LDL.LU R27, [R1+0x5ffc] ;  /* 0x005ffc00011b7983 */ /* 0x000f240000300800 */
[----:B--2---:R-:W2:Y:S01]  /*1bca0*/  LDL.LU R26, [R1+0x5ff8] ;  /* 0x005ff800011a7983 */ /* 0x004ea20000300800 */
[----:B---3--:R-:W3:Y:S01]  /*1bcb0*/  LDL.LU R28, [R1+0x5ff4] ;  /* 0x005ff400011c7983 */ /* 0x008ee20000300800 */
[----:B------:R-:W2:Y:S02]  /*1bcc0*/  LDL.LU R3, [R1+0x5ff0] ;  /* 0x005ff00001037983 */ /* 0x000ea40000300800 */
[----:B------:R-:W2:Y:S02]  /*1bcd0*/  LDL R4, [R1+0x1460] ;  /* 0x0014600001047983 */ /* 0x000ea40000100800 */
[----:B------:R-:W2:Y:S01]  /*1bce0*/  LDL R5, [R1+0x145c] ;  /* 0x00145c0001057983 */ /* 0x000ea20000100800 */
[----:B----4-:R-:W-:-:S06]  /*1bcf0*/  PRMT R27, RZ, 0x7610, R27 ;  /* 0x00007610ff1b7816 */ /* 0x010fcc000000001b */
[----:B--2---:R-:W2:Y:S04]  /*1bd00*/  @!P0 LDG.E.U16 R27, [R4.64] ;  /* 0x00000006041b8981 */ /* 0x004ea8000c1e1500 */
[----:B------:R0:W-:Y:S04]  /*1bd10*/  STS.U16 [R2+0x39800], R0 ;  /* 0x0398000002007388 */ /* 0x0001e80000000400 */
        /* <DEDUP_REMOVED lines=10> */
[----:B------:R-:W-:Y:S01]  /*1bdc0*/  STS.U16 [R2+0x3f000], R14 ;  /* 0x03f0000e02007388 */ /* 0x000fe20000000400 */
[----:B0-----:R-:W-:-:S03]  /*1bdd0*/  LOP3.LUT R0, R2, 0x40, RZ, 0x3c, !PT ;  /* 0x0000004002007812 */ /* 0x001fc600078e3cff */
[----:B------:R-:W-:Y:S04]  /*1bde0*/  STS.U16 [R2+0x3f800], R13 ;  /* 0x03f8000d02007388 */ /* 0x000fe80000000400 */
[----:B------:R0:W-:Y:S04]  /*1bdf0*/  STL [R1+0x15ac], R2 ;  /* 0x0015ac0201007387 */ /* 0x0001e80000100800 */
[----:B0-----:R-:W4:Y:S04]  /*1be00*/  LDL.LU R2, [R1+0x1554] ;  /* 0x0015540001027983 */ /* 0x001f280000300800 */
[----:B--2---:R0:W-:Y:S04]  /*1be10*/  STL [R1+0x94], R27 ;  /* 0x0000941b01007387 */ /* 0x0041e80000100800 */
[----:B0-----:R-:W2:Y:S01]  /*1be20*/  LDL.LU R27, [R1+0x5fec] ;  /* 0x005fec00011b7983 */ /* 0x001ea20000300800 */
[----:B------:R-:W2:Y:S02]  /*1be30*/  LDL R4, [R1+0x144c] ;  /* 0x00144c0001047983 */ /* 0x000ea40000100800 */
[----:B------:R-:W2:Y:S01]  /*1be40*/  LDL R5, [R1+0x1450] ;  /* 0x0014500001057983 */ /* 0x000ea20000100800 */
[----:B---3--:R-:W-:-:S02]  /*1be50*/  PRMT R28, RZ, 0x7610, R28 ;  /* 0x00007610ff1c7816 */ /* 0x008fc4000000001c */
[----:B--2---:R-:W-:-:S04]  /*1be60*/  @!P0 LOP3.LUT R5, R5, R4, RZ, 0x3c, !PT ;  /* 0x0000000405058212 */ /* 0x004fc800078e3cff */
[----:B------:R-:W-:-:S04]  /*1be70*/  @!P0 LOP3.LUT R4, R5, R4, RZ, 0x3c, !PT ;  /* 0x0000000405048212 */ /* 0x000fc800078e3cff */
[----:B------:R-:W-:-:S05]  /*1be80*/  @!P0 LOP3.LUT R5, R5, R4, RZ, 0x3c, !PT ;  /* 0x0000000405058212 */ /* 0x000fca00078e3cff */
[----:B------:R-:W2:Y:S04]  /*1be90*/  @!P0 LDG.E.U16 R28, [R4.64] ;  /* 0x00000006041c8981 */ /* 0x000ea8000c1e1500 */
[----:B--2---:R0:W-:Y:S04]  /*1bea0*/  STL [R1+0x90], R28 ;  /* 0x0000901c01007387 */ /* 0x0041e80000100800 */
[----:B0-----:R-:W2:Y:S01]  /*1beb0*/  LDL.LU R28, [R1+0x5fe8] ;  /* 0x005fe800011c7983 */ /* 0x001ea20000300800 */
[----:B------:R-:W3:Y:S02]  /*1bec0*/  LDL R4, [R1+0x143c] ;  /* 0x00143c0001047983 */ /* 0x000ee40000100800 */
[----:B------:R-:W3:Y:S01]  /*1bed0*/  LDL R5, [R1+0x1440] ;  /* 0x0014400001057983 */ /* 0x000ee20000100800 */
[----:B------:R-:W-:-:S02]  /*1bee0*/  PRMT R3, RZ, 0x7610, R3 ;  /* 0x00007610ff037816 */ /* 0x000fc40000000003 */
[----:B---3--:R-:W-:-:S04]  /*1bef0*/  @!P0 LOP3.LUT R5, R5, R4, RZ, 0x3c, !PT ;  /* 0x0000000405058212 */ /* 0x008fc800078e3cff */
[----:B------:R-:W-:-:S04]  /*1bf00*/  @!P0 LOP3.LUT R4, R5, R4, RZ, 0x3c, !PT ;  /* 0x0000000405048212 */ /* 0x000fc800078e3cff */
[----:B------:R-:W-:-:S05]  /*1bf10*/  @!P0 LOP3.LUT R5, R5, R4, RZ, 0x3c, !PT ;  /* 0x0000000405058212 */ /* 0x000fca00078e3cff */
[----:B------:R-:W3:Y:S04]  /*1bf20*/  @!P0 LDG.E.U16 R3, [R4.64] ;  /* 0x0000000604038981 */ /* 0x000ee8000c1e1500 */
[----:B---3--:R0:W-:Y:S04]  /*1bf30*/  STL [R1+0x8c], R3 ;  /* 0x00008c0301007387 */ /* 0x0081e80000100800 */
[----:B0-----:R-:W3:Y:S01]  /*1bf40*/  LDL.LU R3, [R1+0x5fe4] ;  /* 0x005fe40001037983 */ /* 0x001ee20000300800 */
[----:B------:R-:W3:Y:S02]  /*1bf50*/  LDL R4, [R1+0x142c] ;  /* 0x00142c0001047983 */ /* 0x000ee40000100800 */
[----:B------:R-:W3:Y:S01]  /*1bf60*/  LDL R5, [R1+0x1430] ;  /* 0x0014300001057983 */ /* 0x000ee20000100800 */
[----:B--2---:R-:W-:-:S02]  /*1bf70*/  PRMT R28, RZ, 0x7610, R28 ;  /* 0x00007610ff1c7816 */ /* 0x004fc4000000001c */
[----:B---3--:R-:W-:-:S04]  /*1bf80*/  @!P0 LOP3.LUT R5, R5, R4, RZ, 0x3c, !PT ;  /* 0x0000000405058212 */ /* 0x008fc800078e3cff */
        /* <DEDUP_REMOVED lines=263> */
[----:B------:R0:W3:Y:S04]  /*1d000*/  @!P0 LDG.E.U16 R3, [R4.64] ;  /* 0x0000000604038981 */ /* 0x0000e8000c1e1500 */
[----:B0-----:R-:W4:Y:S04]  /*1d010*/  LDL R4, [R1+0x124c] ;  /* 0x00124c0001047983 */ /* 0x001f280000100800 */
[----:B------:R-:W4:Y:S01]  /*1d020*/  LDL R5, [R1+0x1250] ;  /* 0x0012500001057983 */ /* 0x000f220000100800 */
[----:B--2---:R-:W-:-:S03]  /*1d030*/  PRMT R28, RZ, 0x7610, R28 ;  /* 0x00007610ff1c7816 */ /* 0x004fc6000000001c */
[----:B---3--:R0:W-:Y:S04]  /*1d040*/  STL [R1+0x5f00], R3 ;  /* 0x005f000301007387 */ /* 0x0081e80000100800 */
[----:B0-----:R-:W2:Y:S01]  /*1d050*/  LDL R3, [R1+0x1240] ;  /* 0x0012400001037983 */ /* 0x001ea20000100800 */
[----:B----4-:R-:W-:-:S04]  /*1d060*/  @!P0 LOP3.LUT R5, R5, R4, RZ, 0x3c, !PT ;  /* 0x0000000405058212 */ /* 0x010fc800078e3cff */
[----:B------:R-:W-:-:S04]  /*1d070*/  @!P0 LOP3.LUT R4, R5, R4, RZ, 0x3c, !PT ;  /* 0x0000000405048212 */ /* 0x000fc800078e3cff */
[----:B------:R-:W-:-:S05]  /*1d080*/  @!P0 LOP3.LUT R5, R5, R4, RZ, 0x3c, !PT ;  /* 0x0000000405058212 */ /* 0x000fca00078e3cff */
[----:B------:R0:W3:Y:S04]  /*1d090*/  @!P0 LDG.E.U16 R28, [R4.64] ;  /* 0x00000006041c8981 */ /* 0x0000e8000c1e1500 */
[----:B0-----:R-:W4:Y:S01]  /*1d0a0*/  LDL R5, [R1+0x123c] ;  /* 0x00123c0001057983 */ /* 0x001f220000100800 */
[----:B------:R-:W-:Y:S01]  /*1d0b0*/  PRMT R27, RZ, 0x7610, R27 ;  /* 0x00007610ff1b7816 */ /* 0x000fe2000000001b */
[----:B--2---:R-:W-:Y:S02]  /*1d0c0*/  @!P0 IMAD.MOV.U32 R4, RZ, RZ, R3 ;  /* 0x000000ffff048224 */ /* 0x004fe400078e0003 */
[----:B---3--:R0:W-:Y:S01]  /*1d0d0*/  STL [R1+0x5f04], R28 ;  /* 0x005f041c01007387 */ /* 0x0081e20000100800 */
[----:B------:R-:W-:Y:S01]  /*1d0e0*/  PRMT R26, RZ, 0x7610, R26 ;  /* 0x00007610ff1a7816 */ /* 0x000fe2000000001a */
[----:B------:R-:W2:Y:S02]  /*1d0f0*/  LDL R3, [R1+0x1200] ;  /* 0x0012000001037983 */ /* 0x000ea40000100800 */
[----:B----4-:R1:W3:Y:S04]  /*1d100*/  @!P0 LDG.E.U16 R27, [R4.64] ;  /* 0x00000006041b8981 */ /* 0x0102e8000c1e1500 */
[----:B0-----:R-:W4:Y:S04]  /*1d110*/  LDL R28, [R1+0x1210] ;  /* 0x00121000011c7983 */ /* 0x001f280000100800 */
[----:B-1----:R-:W2:Y:S04]  /*1d120*/  LDL R4, [R1+0x122c] ;  /* 0x00122c0001047983 */ /* 0x002ea80000100800 */
[----:B------:R-:W2:Y:S02]  /*1d130*/  LDL R5, [R1+0x1230] ;  /* 0x0012300001057983 */ /* 0x000ea40000100800 */
[----:B--2---:R-:W-:-:S04]  /*1d140*/  @!P0 LOP3.LUT R5, R5, R4, RZ, 0x3c, !PT ;  /* 0x0000000405058212 */ /* 0x004fc800078e3cff */
[----:B------:R-:W-:-:S04]  /*1d150*/  @!P0 LOP3.LUT R4, R5, R4, RZ, 0x3c, !PT ;  /* 0x0000000405048212 */ /* 0x000fc800078e3cff */
[----:B------:R-:W-:Y:S01]  /*1d160*/  @!P0 LOP3.LUT R5, R5, R4, RZ, 0x3c, !PT ;  /* 0x0000000405058212 */ /* 0x000fe200078e3cff */
[----:B---3--:R0:W-:Y:S04]  /*1d170*/  STL [R1+0x5f08], R27 ;  /* 0x005f081b01007387 */ /* 0x0081e80000100800 */
[----:B------:R1:W2:Y:S04]  /*1d180*/  @!P0 LDG.E.U16 R26, [R4.64] ;  /* 0x00000006041a8981 */ /* 0x0002a8000c1e1500 */
[----:B0-----:R-:W3:Y:S04]  /*1d190*/  LDL R27, [R1+0x120c] ;  /* 0x00120c00011b7983 */ /* 0x001ee80000100800 */
[----:B-1----:R-:W2:Y:S04]  /*1d1a0*/  LDL R4, [R1+0x121c] ;  /* 0x00121c0001047983 */ /* 0x002ea80000100800 */
[----:B------:R-:W2:Y:S01]  /*1d1b0*/  LDL R5, [R1+0x1220] ;  /* 0x0012200001057983 */ /* 0x000ea20000100800 */
[----:B------:R-:W-:-:S02]  /*1d1c0*/  PRMT R25, RZ, 0x7610, R25 ;  /* 0x00007610ff197816 */ /* 0x000fc40000000019 */
[----:B------:R-:W-:Y:S02]  /*1d1d0*/  PRMT R24, RZ, 0x7610, R24 ;  /* 0x00007610ff187816 */ /* 0x000fe40000000018 */
[----:B--2---:R-:W-:-:S04]  /*1d1e0*/  @!P0 LOP3.LUT R5, R5, R4, RZ, 0x3c, !PT ;  /* 0x0000000405058212 */ /* 0x004fc800078e3cff */
[----:B------:R-:W-:-:S04]  /*1d1f0*/  @!P0 LOP3.LUT R4, R5, R4, RZ, 0x3c, !PT ;  /* 0x0000000405048212 */ /* 0x000fc800078e3cff */
[----:B------:R-:W-:Y:S01]  /*1d200*/  @!P0 LOP3.LUT R5, R5, R4, RZ, 0x3c, !PT ;  /* 0x0000000405058212 */ /* 0x000fe200078e3cff */
[----:B------:R0:W-:Y:S04]  /*1d210*/  STL [R1+0x5f0c], R26 ;  /* 0x005f0c1a01007387 */ /* 0x0001e80000100800 */
[----:B------:R4:W2:Y:S04]  /*1d220*/  @!P0 LDG.E.U16 R25, [R4.64] ;  /* 0x0000000604198981 */ /* 0x0008a8000c1e1500 */
[----:B0-----:R-:W2:Y:S01]  /*1d230*/  LDL R26, [R1+0x11fc] ;  /* 0x0011fc00011a7983 */ /* 0x001ea20000100800 */
[----:B----4-:R-:W-:-:S02]  /*1d240*/  @!P0 IMAD.MOV.U32 R4, RZ, RZ, R28 ;  /* 0x000000ffff048224 */ /* 0x010fc400078e001c */
[----:B---3--:R-:W-:-:S05]  /*1d250*/  @!P0 IMAD.MOV.U32 R5, RZ, RZ, R27 ;  /* 0x000000ffff058224 */ /* 0x008fca00078e001b */
[----:B------:R0:W3:Y:S01]  /*1d260*/  @!P0 LDG.E.U16 R24, [R4.64] ;  /* 0x0000000604188981 */ /* 0x0000e2000c1e1500 */
[----:B------:R-:W-:Y:S01]  /*1d270*/  PRMT R29, RZ, 0x7610, R29 ;  /* 0x00007610ff1d7816 */ /* 0x000fe2000000001d */
[----:B0-----:R-:W-:Y:S02]  /*1d280*/  @!P0 IMAD.MOV.U32 R4, RZ, RZ, R3 ;  /* 0x000000ffff048224 */ /* 0x001fe400078e0003 */
[----:B--2---:R0:W-:Y:S01]  /*1d290*/  STL [R1+0x5f10], R25 ;  /* 0x005f101901007387 */ /* 0x0041e20000100800 */
[----:B------:R-:W2:Y:S02]  /*1d2a0*/  LDL R28, [R1+0x11cc] ;  /* 0x0011cc00011c7983 */ /* 0x000ea40000100800 */
[----:B------:R-:W4:Y:S02]  /*1d2b0*/  LDL R27, [R1+0x11d0] ;  /* 0x0011d000011b7983 */ /* 0x000f240000100800 */
[----:B------:R-:W-:Y:S01]  /*1d2c0*/  @!P0 IMAD.MOV.U32 R5, RZ, RZ, R26 ;  /* 0x000000ffff058224 */ /* 0x000fe200078e001a */
[----:B0-----:R-:W2:Y:S04]  /*1d2d0*/  LDL R25, [R1+0x11f0] ;  /* 0x0011f00001197983 */ /* 0x001ea80000100800 */
[----:B------:R2:W4:Y:S04]  /*1d2e0*/  @!P0 LDG.E.U16 R29, [R4.64] ;  /* 0x00000006041d8981 */ /* 0x000528000c1e1500 */
[----:B---3--:R0:W-:Y:S01]  /*1d2f0*/  STL [R1+0x5f14], R24 ;  /* 0x005f141801007387 */ /* 0x0081e20000100800 */
[----:B------:R-:W-:Y:S01]  /*1d300*/  PRMT R23, RZ, 0x7610, R23 ;  /* 0x00007610ff177816 */ /* 0x000fe20000000017 */
[----:B------:R-:W3:Y:S02]  /*1d310*/  LDL R26, [R1+0x11bc] ;  /* 0x0011bc00011a7983 */ /* 0x000ee40000100800 */
[----:B------:R-:W3:Y:S01]  /*1d320*/  LDL R3, [R1+0x11c0] ;  /* 0x0011c00001037983 */ /* 0x000ee20000100800 */
[----:B0-----:R-:W3:Y:S01]  /*1d330*/  LDL R24, [R1+0x11ec] ;  /* 0x0011ec0001187983 */ /* 0x001ee20000100800 */
[----:B--2---:R-:W-:-:S03]  /*1d340*/  @!P0 IMAD.MOV.U32 R4, RZ, RZ, R25 ;  /* 0x000000ffff048224 */ /* 0x004fc600078e0019 */
[----:B----4-:R0:W-:Y:S01]  /*1d350*/  STL [R1+0x5f18], R29 ;  /* 0x005f181d01007387 */ /* 0x0101e20000100800 */
[----:B------:R-:W-:Y:S02]  /*1d360*/  PRMT R22, RZ, 0x7610, R22 ;  /* 0x00007610ff167816 */ /* 0x000fe40000000016 */
[----:B------:R-:W-:Y:S02]  /*1d370*/  PRMT R21, RZ, 0x7610, R21 ;  /* 0x00007610ff157816 */ /* 0x000fe40000000015 */
[----:B------:R-:W-:Y:S01]  /*1d380*/  PRMT R20, RZ, 0x7610, R20 ;  /* 0x00007610ff147816 */ /* 0x000fe20000000014 */
[----:B------:R-:W2:Y:S04]  /*1d390*/  LDL R25, [R1+0x11b4] ;  /* 0x0011b40001197983 */ /* 0x000ea80000100800 */
[----:B0-----:R-:W4:Y:S01]  /*1d3a0*/  LDL R29, [R1+0x11e0] ;  /* 0x0011e000011d7983 */ /* 0x001f220000100800 */
[----:B---3--:R-:W-:-:S03]  /*1d3b0*/  @!P0 IMAD.MOV.U32 R5, RZ, RZ, R24 ;  /* 0x000000ffff058224 */ /* 0x008fc600078e0018 */
[----:B------:R-:W3:Y:S04]  /*1d3c0*/  LDL R24, [R1+0x14c0] ;  /* 0x0014c00001187983 */ /* 0x000ee80000100800 */
[----:B------:R0:W2:Y:S04]  /*1d3d0*/  @!P0 LDG.E.U16 R23, [R4.64] ;  /* 0x0000000604178981 */ /* 0x0000a8000c1e1500 */
[----:B0-----:R-:W2:Y:S01]  /*1d3e0*/  LDL R5, [R1+0x11dc] ;  /* 0x0011dc0001057983 */ /* 0x001ea20000100800 */
[----:B----4-:R-:W-:-:S05]  /*1d3f0*/  @!P0 IMAD.MOV.U32 R4, RZ, RZ, R29 ;  /* 0x000000ffff048224 */ /* 0x010fca00078e001d */
[----:B--2---:R0:W2:Y:S02]  /*1d400*/  @!P0 LDG.E.U16 R22, [R4.64] ;  /* 0x0000000604168981 */ /* 0x0040a4000c1e1500 */
[----:B0-----:R-:W-:Y:S02]  /*1d410*/  @!P0 IMAD.MOV.U32 R4, RZ, RZ, R27 ;  /* 0x000000ffff048224 */ /* 0x001fe400078e001b */
[----:B------:R-:W-:-:S05]  /*1d420*/  @!P0 IMAD.MOV.U32 R5, RZ, RZ, R28 ;  /* 0x000000ffff058224 */ /* 0x000fca00078e001c */
[----:B------:R0:W4:Y:S02]  /*1d430*/  @!P0 LDG.E.U16 R21, [R4.64] ;  /* 0x0000000604158981 */ /* 0x000124000c1e1500 */
[----:B0-----:R-:W-:Y:S02]  /*1d440*/  @!P0 IMAD.MOV.U32 R4, RZ, RZ, R3 ;  /* 0x000000ffff048224 */ /* 0x001fe400078e0003 */
[----:B------:R-:W-:-:S05]  /*1d450*/  @!P0 IMAD.MOV.U32 R5, RZ, RZ, R26 ;  /* 0x000000ffff058224 */ /* 0x000fca00078e001a */
[----:B------:R3:W4:Y:S04]  /*1d460*/  @!P0 LDG.E.U16 R20, [R4.64] ;  /* 0x0000000604148981 */ /* 0x000728000c1e1500 */
[----:B------:R0:W-:Y:S01]  /*1d470*/  STL [R1+0x5f1c], R23 ;  /* 0x005f1c1701007387 */ /* 0x0001e20000100800 */
[----:B---3--:R-:W-:Y:S02]  /*1d480*/  @!P0 IMAD.MOV.U32 R4, RZ, RZ, R24 ;  /* 0x000000ffff048224 */ /* 0x008fe400078e0018 */
[----:B------:R-:W-:Y:S01]  /*1d490*/  @!P0 IMAD.MOV.U32 R5, RZ, RZ, R25 ;  /* 0x000000ffff058224 */ /* 0x000fe200078e0019 */
[----:B--2---:R1:W-:Y:S01]  /*1d4a0*/  STL [R1+0x5f20], R22 ;  /* 0x005f201601007387 */ /* 0x0043e20000100800 */
[----:B------:R-:W2:Y:S02]  /*1d4b0*/  LDL R28, [R1+0x11ac] ;  /* 0x0011ac00011c7983 */ /* 0x000ea40000100800 */
[----:B------:R-:W3:Y:S01]  /*1d4c0*/  LDL R27, [R1+0x14d0] ;  /* 0x0014d000011b7983 */ /* 0x000ee20000100800 */
[----:B----4-:R4:W-:Y:S01]  /*1d4d0*/  STL [R1+0x5f24], R21 ;  /* 0x005f241501007387 */ /* 0x0109e20000100800 */
[----:B------:R-:W4:Y:S02]  /*1d4e0*/  LDL R26, [R1+0x11a4] ;  /* 0x0011a400011a7983 */ /* 0x000f240000100800 */
[----:B------:R-:W4:Y:S01]  /*1d4f0*/  LDL R3, [R1+0x14e0] ;  /* 0x0014e00001037983 */ /* 0x000f220000100800 */
[----:B------:R2:W-:Y:S01]  /*1d500*/  STL [R1+0x5f28], R20 ;  /* 0x005f281401007387 */ /* 0x0005e20000100800 */
[----:B------:R-:W4:Y:S02]  /*1d510*/  LDL R25, [R1+0x14b4] ;  /* 0x0014b40001197983 */ /* 0x000f240000100800 */
[----:B------:R-:W4:Y:S01]  /*1d520*/  LDL R24, [R1+0x14f0] ;  /* 0x0014f00001187983 */ /* 0x000f220000100800 */
[----:B------:R-:W-:-:S02]  /*1d530*/  PRMT R19, RZ, 0x7610, R19 ;  /* 0x00007610ff137816 */ /* 0x000fc40000000013 */
[----:B------:R-:W-:Y:S02]  /*1d540*/  PRMT R18, RZ, 0x7610, R18 ;  /* 0x00007610ff127816 */ /* 0x000fe40000000012 */
[----:B------:R-:W-:Y:S02]  /*1d550*/  PRMT R17, RZ, 0x7610, R17 ;  /* 0x00007610ff117816 */ /* 0x000fe40000000011 */
[----:B------:R-:W-:Y:S01]  /*1d560*/  PRMT R16, RZ, 0x7610, R16 ;  /* 0x00007610ff107816 */ /* 0x000fe20000000010 */
[----:B0-----:R-:W4:Y:S04]  /*1d570*/  LDL R23, [R1+0x14c4] ;  /* 0x0014c40001177983 */ /* 0x001f280000100800 */
[----:B------:R2:W4:Y:S04]  /*1d580*/  @!P0 LDG.E.U16 R19, [R4.64] ;  /* 0x0000000604138981 */ /* 0x000528000c1e1500 */
[----:B-1----:R-:W4:Y:S01]  /*1d590*/  LDL R22, [R1+0x1500] ;  /* 0x0015000001167983 */ /* 0x002f220000100800 */
[----:B--2---:R-:W-:-:S02]  /*1d5a0*/  @!P0 IMAD.MOV.U32 R5, RZ, RZ, R28 ;  /* 0x000000ffff058224 */ /* 0x004fc400078e001c */
[----:B---3--:R-:W-:-:S05]  /*1d5b0*/  @!P0 IMAD.MOV.U32 R4, RZ, RZ, R27 ;  /* 0x000000ffff048224 */ /* 0x008fca00078e001b */
[----:B------:R4:W2:Y:S02]  /*1d5c0*/  @!P0 LDG.E.U16 R18, [R4.64] ;  /* 0x0000000604128981 */ /* 0x0008a4000c1e1500 */
[----:B----4-:R-:W-:Y:S02]  /*1d5d0*/  @!P0 IMAD.MOV.U32 R5, RZ, RZ, R26 ;  /* 0x000000ffff058224 */ /* 0x010fe400078e001a */
[----:B------:R-:W-:-:S05]  /*1d5e0*/  @!P0 IMAD.MOV.U32 R4, RZ, RZ, R3 ;  /* 0x000000ffff048224 */ /* 0x000fca00078e0003 */
[----:B------:R0:W3:Y:S02]  /*1d5f0*/  @!P0 LDG.E.U16 R17, [R4.64] ;  /* 0x0000000604118981 */ /* 0x0000e4000c1e1500 */
[----:B0-----:R-:W-:Y:S02]  /*1d600*/  @!P0 IMAD.MOV.U32 R5, RZ, RZ, R25 ;  /* 0x000000ffff058224 */ /* 0x001fe400078e0019 */
[----:B------:R-:W-:-:S05]  /*1d610*/  @!P0 IMAD.MOV.U32 R4, RZ, RZ, R24 ;  /* 0x000000ffff048224 */ /* 0x000fca00078e0018 */
[----:B------:R-:W4:Y:S04]  /*1d620*/  @!P0 LDG.E.U16 R16, [R4.64] ;  /* 0x0000000604108981 */ /* 0x000f28000c1e1500 */
[----:B------:R0:W-:Y:S01]  /*1d630*/  STL [R1+0x5f2c], R19 ;  /* 0x005f2c1301007387 */ /* 0x0001e20000100800 */
[----:B------:R-:W4:Y:S02]  /*1d640*/  LDL R21, [R1+0x14d4] ;  /* 0x0014d40001157983 */ /* 0x000f240000100800 */
[----:B------:R-:W4:Y:S01]  /*1d650*/  LDL R20, [R1+0x1510] ;  /* 0x0015100001147983 */ /* 0x000f220000100800 */
[----:B--2---:R1:W-:Y:S01]  /*1d660*/  STL [R1+0x5f30], R18 ;  /* 0x005f301201007387 */ /* 0x0043e20000100800 */
[----:B0-----:R-:W2:Y:S02]  /*1d670*/  LDL R19, [R1+0x14e4] ;  /* 0x0014e40001137983 */ /* 0x001ea40000100800 */
[----:B------:R-:W2:Y:S01]  /*1d680*/  LDL R3, [R1+0x1520] ;  /* 0x0015200001037983 */ /* 0x000ea20000100800 */
[----:B---3--:R-:W-:Y:S04]  /*1d690*/  STL [R1+0x5f34], R17 ;  /* 0x005f341101007387 */ /* 0x008fe80000100800 */
[----:B----4-:R0:W-:Y:S01]  /*1d6a0*/  STL [R1+0x5f38], R16 ;  /* 0x005f381001007387 */ /* 0x0101e20000100800 */
[----:B-1----:R-:W3:Y:S03]  /*1d6b0*/  LDL R18, [R1+0x14f4] ;  /* 0x0014f40001127983 */ /* 0x002ee60000100800 */
[----:B0-----:R-:W4:Y:S01]  /*1d6c0*/  LDL R16, [R1+0x1530] ;  /* 0x0015300001107983 */ /* 0x001f220000100800 */
[----:B------:R-:W-:Y:S01]  /*1d6d0*/  PRMT R15, RZ, 0x7610, R15 ;  /* 0x00007610ff0f7816 */ /* 0x000fe2000000000f */
[----:B------:R-:W-:-:S02]  /*1d6e0*/  @!P0 IMAD.MOV.U32 R4, RZ, RZ, R22 ;  /* 0x000000ffff048224 */ /* 0x000fc400078e0016 */
[----:B------:R-:W-:Y:S01]  /*1d6f0*/  @!P0 IMAD.MOV.U32 R5, RZ, RZ, R23 ;  /* 0x000000ffff058224 */ /* 0x000fe200078e0017 */
[----:B------:R-:W-:-:S04]  /*1d700*/  PRMT R14, RZ, 0x7610, R14 ;  /* 0x00007610ff0e7816 */ /* 0x000fc8000000000e */
[----:B------:R0:W4:Y:S01]  /*1d710*/  @!P0 LDG.E.U16 R15, [R4.64] ;  /* 0x00000006040f8981 */ /* 0x000122000c1e1500 */
[----:B------:R-:W-:Y:S01]  /*1d720*/  PRMT R13, RZ, 0x7610, R13 ;  /* 0x00007610ff0d7816 */ /* 0x000fe2000000000d */
[----:B0-----:R-:W-:Y:S02]  /*1d730*/  @!P0 IMAD.MOV.U32 R4, RZ, RZ, R20 ;  /* 0x000000ffff048224 */ /* 0x001fe400078e0014 */
[----:B------:R-:W-:-:S05]  /*1d740*/  @!P0 IMAD.MOV.U32 R5, RZ, RZ, R21 ;  /* 0x000000ffff058224 */ /* 0x000fca00078e0015 */
[----:B------:R2:W4:Y:S04]  /*1d750*/  @!P0 LDG.E.U16 R14, [R4.64] ;  /* 0x00000006040e8981 */ /* 0x000528000c1e1500 */
[----:B------:R0:W-:Y:S02]  /*1d760*/  STS.U16 [R0+0x20400], R12 ;  /* 0x0204000c00007388 */ /* 0x0001e40000000400 */
[----:B0-----:R-:W-:Y:S01]  /*1d770*/  PRMT R12, RZ, 0x7610, R12 ;  /* 0x00007610ff0c7816 */ /* 0x001fe2000000000c */
[----:B--2---:R-:W-:Y:S02]  /*1d780*/  @!P0 IMAD.MOV.U32 R5, RZ, RZ, R19 ;  /* 0x000000ffff058224 */ /* 0x004fe400078e0013 */
[----:B------:R-:W-:-:S05]  /*1d790*/  @!P0 IMAD.MOV.U32 R4, RZ, RZ, R3 ;  /* 0x000000ffff048224 */ /* 0x000fca00078e0003 */
[----:B------:R3:W2:Y:S02]  /*1d7a0*/  @!P0 LDG.E.U16 R13, [R4.64] ;  /* 0x00000006040d8981 */ /* 0x0006a4000c1e1500 */
[----:B---3--:R-:W-:Y:S02]  /*1d7b0*/  @!P0 IMAD.MOV.U32 R5, RZ, RZ, R18 ;  /* 0x000000ffff058224 */ /* 0x008fe400078e0012 */
[----:B----4-:R-:W-:-:S05]  /*1d7c0*/  @!P0 IMAD.MOV.U32 R4, RZ, RZ, R16 ;  /* 0x000000ffff048224 */ /* 0x010fca00078e0010 */
[----:B------:R-:W3:Y:S04]  /*1d7d0*/  @!P0 LDG.E.U16 R12, [R4.64] ;  /* 0x00000006040c8981 */ /* 0x000ee8000c1e1500 */
[----:B------:R0:W-:Y:S01]  /*1d7e0*/  STL [R1+0x5f3c], R15 ;  /* 0x005f3c0f01007387 */ /* 0x0001e20000100800 */
[----:B------:R-:W4:Y:S02]  /*1d7f0*/  LDL R22, [R1+0x1504] ;  /* 0x0015040001167983 */ /* 0x000f240000100800 */
[----:B------:R-:W4:Y:S01]  /*1d800*/  LDL R21, [R1+0x1540] ;  /* 0x0015400001157983 */ /* 0x000f220000100800 */
[----:B------:R-:W-:Y:S01]  /*1d810*/  STL [R1+0x5f40], R14 ;  /* 0x005f400e01007387 */ /* 0x000fe20000100800 */
[----:B------:R-:W4:Y:S02]  /*1d820*/  LDL R20, [R1+0x1514] ;  /* 0x0015140001147983 */ /* 0x000f240000100800 */
[----:B------:R-:W4:Y:S02]  /*1d830*/  LDL R19, [R1+0x1550] ;  /* 0x0015500001137983 */ /* 0x000f240000100800 */
[----:B------:R-:W4:Y:S01]  /*1d840*/  LDL R17, [R1+0x155c] ;  /* 0x00155c0001117983 */ /* 0x000f220000100800 */
[----:B------:R-:W4:Y:S04]  /*1d850*/  LDL.LU R3, [R1+0x94] ;  /* 0x0000940001037983 */ /* 0x000f280000300800 */
[----:B--2---:R1:W-:Y:S01]  /*1d860*/  STL [R1+0x5f44], R13 ;  /* 0x005f440d01007387 */ /* 0x0043e20000100800 */
[----:B------:R-:W2:Y:S02]  /*1d870*/  LDL R18, [R1+0x1524] ;  /* 0x0015240001127983 */ /* 0x000ea40000100800 */
[----:B------:R-:W2:Y:S02]  /*1d880*/  LDL R16, [R1+0x1534] ;  /* 0x0015340001107983 */ /* 0x000ea40000100800 */
[----:B0-----:R-:W2:Y:S01]  /*1d890*/  LDL R15, [R1+0x1574] ;  /* 0x00157400010f7983 */ /* 0x001ea20000100800 */
[----:B-1----:R-:W2:Y:S04]  /*1d8a0*/  LDL R13, [R1+0x156c] ;  /* 0x00156c00010d7983 */ /* 0x002ea80000100800 */
[----:B---3--:R0:W-:Y:S01]  /*1d8b0*/  STL [R1+0x5f48], R12 ;  /* 0x005f480c01007387 */ /* 0x0081e20000100800 */
[----:B------:R-:W3:Y:S03]  /*1d8c0*/  LDL R14, [R1+0x1544] ;  /* 0x00154400010e7983 */ /* 0x000ee60000100800 */
[----:B0-----:R-:W3:Y:S04]  /*1d8d0*/  LDL R12, [R1+0x1564] ;  /* 0x00156400010c7983 */ /* 0x001ee80000100800 */
[----:B------:R0:W-:Y:S01]  /*1d8e0*/  STS.U16 [R0+0x20c00], R11 ;  /* 0x020c000b00007388 */ /* 0x0001e20000000400 */
[----:B----4-:R-:W-:-:S02]  /*1d8f0*/  @!P0 IMAD.MOV.U32 R4, RZ, RZ, R21 ;  /* 0x000000ffff048224 */ /* 0x010fc400078e0015 */
[----:B------:R-:W-:Y:S02]  /*1d900*/  @!P0 IMAD.MOV.U32 R5, RZ, RZ, R22 ;  /* 0x000000ffff058224 */ /* 0x000fe400078e0016 */
[----:B------:R1:W-:Y:S01]  /*1d910*/  STS.U16 [R0+0x21400], R10 ;  /* 0x0214000a00007388 */ /* 0x0003e20000000400 */
[----:B0-----:R-:W-:Y:S02]  /*1d920*/  PRMT R11, RZ, 0x7610, R11 ;  /* 0x00007610ff0b7816 */ /* 0x001fe4000000000b */
[----:B-1----:R-:W-:-:S04]  /*1d930*/  PRMT R10, RZ, 0x7610, R10 ;  /* 0x00007610ff0a7816 */ /* 0x002fc8000000000a */
[----:B------:R0:W4:Y:S04]  /*1d940*/  @!P0 LDG.E.U16 R11, [R4.64] ;  /* 0x00000006040b8981 */ /* 0x000128000c1e1500 */
[----:B------:R1:W-:Y:S01]  /*1d950*/  STS.U16 [R0+0x21c00], R9 ;  /* 0x021c000900007388 */ /* 0x0003e20000000400 */
[----:B0-----:R-:W-:Y:S02]  /*1d960*/  @!P0 IMAD.MOV.U32 R4, RZ, RZ, R19 ;  /* 0x000000ffff048224 */ /* 0x001fe400078e0013 */
[----:B------:R-:W-:Y:S01]  /*1d970*/  @!P0 IMAD.MOV.U32 R5, RZ, RZ, R20 ;  /* 0x000000ffff058224 */ /* 0x000fe200078e0014 */
[----:B-1----:R-:W-:-:S04]  /*1d980*/  PRMT R9, RZ, 0x7610, R9 ;  /* 0x00007610ff097816 */ /* 0x002fc80000000009 */
[----:B------:R0:W4:Y:S04]  /*1d990*/  @!P0 LDG.E.U16 R10, [R4.64] ;  /* 0x00000006040a8981 */ /* 0x000128000c1e1500 */
[----:B------:R1:W-:Y:S01]  /*1d9a0*/  STS.U16 [R0+0x22400], R8 ;  /* 0x0224000800007388 */ /* 0x0003e20000000400 */
[----:B0-----:R-:W-:Y:S01]  /*1d9b0*/  @!P0 IMAD.MOV.U32 R4, RZ, RZ, R17 ;  /* 0x000000ffff048224 */ /* 0x001fe200078e0011 */
[----:B-1----:R-:W-:Y:S02]  /*1d9c0*/  PRMT R8, RZ, 0x7610, R8 ;  /* 0x00007610ff087816 */ /* 0x002fe40000000008 */
[----:B------:R0:W-:Y:S01]  /*1d9d0*/  STS.U16 [R0+0x22c00], R7 ;  /* 0x022c000700007388 */ /* 0x0001e20000000400 */
[----:B------:R1:W-:Y:S01]  /*1d9e0*/  STS.U16 [R0+0x23400], R6 ;  /* 0x0234000600007388 */ /* 0x0003e20000000400 */
[----:B0-----:R-:W-:-:S02]  /*1d9f0*/  PRMT R7, RZ, 0x7610, R7 ;  /* 0x00007610ff077816 */ /* 0x001fc40000000007 */
[----:B-1----:R-:W-:Y:S01]  /*1da00*/  PRMT R6, RZ, 0x7610, R6 ;  /* 0x00007610ff067816 */ /* 0x002fe20000000006 */
[----:B--2---:R-:W-:-:S05]  /*1da10*/  @!P0 IMAD.MOV.U32 R5, RZ, RZ, R18 ;  /* 0x000000ffff058224 */ /* 0x004fca00078e0012 */
[----:B------:R0:W2:Y:S02]  /*1da20*/  @!P0 LDG.E.U16 R9, [R4.64] ;  /* 0x0000000604098981 */ /* 0x0000a4000c1e1500 */
[----:B0-----:R-:W-:Y:S02]  /*1da30*/  @!P0 IMAD.MOV.U32 R4, RZ, RZ, R15 ;  /* 0x000000ffff048224 */ /* 0x001fe400078e000f */
[----:B------:R-:W-:-:S05]  /*1da40*/  @!P0 IMAD.MOV.U32 R5, RZ, RZ, R16 ;  /* 0x000000ffff058224 */ /* 0x000fca00078e0010 */
[----:B------:R0:W2:Y:S02]  /*1da50*/  @!P0 LDG.E.U16 R8, [R4.64] ;  /* 0x0000000604088981 */ /* 0x0000a4000c1e1500 */
[----:B0-----:R-:W-:Y:S02]  /*1da60*/  @!P0 IMAD.MOV.U32 R4, RZ, RZ, R13 ;  /* 0x000000ffff048224 */ /* 0x001fe400078e000d */
[----:B---3--:R-:W-:-:S05]  /*1da70*/  @!P0 IMAD.MOV.U32 R5, RZ, RZ, R14 ;  /* 0x000000ffff058224 */ /* 0x008fca00078e000e */
[----:B------:R0:W3:Y:S02]  /*1da80*/  @!P0 LDG.E.U16 R7, [R4.64] ;  /* 0x0000000604078981 */ /* 0x0000e4000c1e1500 */
[----:B0-----:R-:W-:Y:S02]  /*1da90*/  @!P0 IMAD.MOV.U32 R4, RZ, RZ, R12 ;  /* 0x000000ffff048224 */ /* 0x001fe400078e000c */
[----:B------:R-:W-:-:S05]  /*1daa0*/  @!P0 IMAD.MOV.U32 R5, RZ, RZ, R2 ;  /* 0x000000ffff058224 */ /* 0x000fca00078e0002 */
[----:B------:R-:W3:Y:S04]  /*1dab0*/  @!P0 LDG.E.U16 R6, [R4.64] ;  /* 0x0000000604068981 */ /* 0x000ee8000c1e1500 */
[----:B----4-:R-:W-:Y:S04]  /*1dac0*/  STL [R1+0x5f4c], R11 ;  /* 0x005f4c0b01007387 */ /* 0x010fe80000100800 */
[----:B------:R-:W-:Y:S04]  /*1dad0*/  STL [R1+0x5f50], R10 ;  /* 0x005f500a01007387 */ /* 0x000fe80000100800 */
[----:B--2---:R-:W-:Y:S04]  /*1dae0*/  STL [R1+0x5f54], R9 ;  /* 0x005f540901007387 */ /* 0x004fe80000100800 */
[----:B------:R-:W-:Y:S04]  /*1daf0*/  STL [R1+0x5f58], R8 ;  /* 0x005f580801007387 */ /* 0x000fe80000100800 */
[----:B---3--:R-:W-:Y:S01]  /*1db00*/  STL [R1+0x5f5c], R7 ;  /* 0x005f5c0701007387 */ /* 0x008fe20000100800 */
[----:B------:R-:W-:Y:S03]  /*1db10*/  STL [R1+0x15b0], R2 ;  /* 0x0015b00201007387 */ /* 0x000fe60000100800 */
[----:B------:R0:W-:Y:S04]  /*1db20*/  STL [R1+0x5f60], R6 ;  /* 0x005f600601007387 */ /* 0x0001e80000100800 */
[----:B0-----:R-:W2:Y:S04]  /*1db30*/  LDL.LU R6, [R1+0x84] ;  /* 0x0000840001067983 */ /* 0x001ea80000300800 */
[----:B--2---:R0:W-:Y:S04]  /*1db40*/  STL [R1+0x5f64], R6 ;  /* 0x005f640601007387 */ /* 0x0041e80000100800 */
[----:B0-----:R-:W2:Y:S04]  /*1db50*/  LDL.LU R6, [R1+0x88] ;  /* 0x0000880001067983 */ /* 0x001ea80000300800 */
[----:B--2---:R0:W-:Y:S04]  /*1db60*/  STL [R1+0x5f68], R6 ;  /* 0x005f680601007387 */ /* 0x0041e80000100800 */
[----:B0-----:R-:W2:Y:S04]  /*1db70*/  LDL.LU R6, [R1+0x8c] ;  /* 0x00008c0001067983 */ /* 0x001ea80000300800 */
[----:B------:R-:W-:Y:S04]  /*1db80*/  STS.U16 [R0+0x23c00], R3 ;  /* 0x023c000300007388 */ /* 0x000fe80000000400 */
[----:B--2---:R0:W-:Y:S04]  /*1db90*/  STL [R1+0x5f6c], R6 ;  /* 0x005f6c0601007387 */ /* 0x0041e80000100800 */
        /* <DEDUP_REMOVED lines=34> */
[----:B--2---:R0:W-:Y:S01]  /*1ddc0*/  STS.U16 [R0+0x25c00], R6 ;  /* 0x025c000600007388 */ /* 0x0041e20000000400 */
[----:B---3--:R1:W-:Y:S02]  /*1ddd0*/  STS.U16 [R0+0x26400], R7 ;  /* 0x0264000700007388 */ /* 0x0083e40000000400 */
[----:B----4-:R2:W-:Y:S02]  /*1dde0*/  STS.U16 [R0+0x26c00], R8 ;  /* 0x026c000800007388 */ /* 0x0105e40000000400 */
[----:B------:R3:W-:Y:S01]  /*1ddf0*/  STS.U16 [R0+0x27400], R9 ;  /* 0x0274000900007388 */ /* 0x0007e20000000400 */
[----:B------:R3:W-:Y:S01]  /*1de00*/  STS.U16 [R0+0x27c00], R10 ;  /* 0x027c000a00007388 */ /* 0x0007e20000000400 */
[----:B------:R3:W-:Y:S03]  /*1de10*/  STS.U16 [R0+0x28400], R11 ;  /* 0x0284000b00007388 */ /* 0x0007e60000000400 */
[----:B0-----:R-:W4:Y:S01]  /*1de20*/  LDL.LU R6, [R1+0x5f60] ;  /* 0x005f600001067983 */ /* 0x001f220000300800 */
[----:B-1----:R-:W4:Y:S02]  /*1de30*/  LDL.LU R7, [R1+0x5f5c] ;  /* 0x005f5c0001077983 */ /* 0x002f240000300800 */
[----:B--2---:R-:W2:Y:S02]  /*1de40*/  LDL.LU R8, [R1+0x5f58] ;  /* 0x005f580001087983 */ /* 0x004ea40000300800 */
[----:B---3--:R-:W3:Y:S01]  /*1de50*/  LDL.LU R9, [R1+0x5f54] ;  /* 0x005f540001097983 */ /* 0x008ee20000300800 */
[----:B------:R-:W2:Y:S01]  /*1de60*/  LDL.LU R10, [R1+0x5f50] ;  /* 0x005f5000010a7983 */ /* 0x000ea20000300800 */
[----:B------:R-:W2:Y:S03]  /*1de70*/  LDL.LU R11, [R1+0x5f4c] ;  /* 0x005f4c00010b7983 */ /* 0x000ea60000300800 */
[----:B------:R0:W-:Y:S01]  /*1de80*/  STS.U16 [R0+0x28c00], R12 ;  /* 0x028c000c00007388 */ /* 0x0001e20000000400 */
[----:B------:R1:W-:Y:S02]  /*1de90*/  STS.U16 [R0+0x29400], R13 ;  /* 0x0294000d00007388 */ /* 0x0003e40000000400 */
[----:B------:R1:W-:Y:S02]  /*1dea0*/  STS.U16 [R0+0x29c00], R14 ;  /* 0x029c000e00007388 */ /* 0x0003e40000000400 */
[----:B------:R1:W-:Y:S01]  /*1deb0*/  STS.U16 [R0+0x2a400], R15 ;  /* 0x02a4000f00007388 */ /* 0x0003e20000000400 */
[----:B------:R1:W-:Y:S01]  /*1dec0*/  STS.U16 [R0+0x2ac00], R16 ;  /* 0x02ac001000007388 */ /* 0x0003e20000000400 */
[----:B------:R1:W-:Y:S03]  /*1ded0*/  STS.U16 [R0+0x2b400], R17 ;  /* 0x02b4001100007388 */ /* 0x0003e60000000400 */
[----:B0-----:R-:W2:Y:S01]  /*1dee0*/  LDL.LU R12, [R1+0x5f48] ;  /* 0x005f4800010c7983 */ /* 0x001ea20000300800 */
[----:B-1----:R-:W2:Y:S03]  /*1def0*/  LDL.LU R13, [R1+0x5f44] ;  /* 0x005f4400010d7983 */ /* 0x002ea60000300800 */
[----:B------:R-:W2:Y:S01]  /*1df00*/  LDL.LU R14, [R1+0x5f40] ;  /* 0x005f4000010e7983 */ /* 0x000ea20000300800 */
[----:B------:R-:W2:Y:S03]  /*1df10*/  LDL.LU R15, [R1+0x5f3c] ;  /* 0x005f3c00010f7983 */ /* 0x000ea60000300800 */
        /* <DEDUP_REMOVED lines=26> */
[----:B------:R0:W-:Y:S04]  /*1e0c0*/  STS.U16 [R0+0x31c00], R3 ;  /* 0x031c000300007388 */ /* 0x0001e80000000400 */
[----:B0-----:R-:W2:Y:S01]  /*1e0d0*/  LDL.LU R3, [R1+0x5f00] ;  /* 0x005f000001037983 */ /* 0x001ea20000300800 */
[----:B------:R-:W-:Y:S02]  /*1e0e0*/  STS.U16 [R0+0x32400], R4 ;  /* 0x0324000400007388 */ /* 0x000fe40000000400 */
[----:B------:R-:W-:Y:S02]  /*1e0f0*/  STS.U16 [R0+0x32c00], R5 ;  /* 0x032c000500007388 */ /* 0x000fe40000000400 */
[----:B------:R-:W-:Y:S01]  /*1e100*/  STS.U16 [R0+0x33400], R2 ;  /* 0x0334000200007388 */ /* 0x000fe20000000400 */
[----:B--2---:R0:W-:Y:S01]  /*1e110*/  STS.U16 [R0+0x33c00], R3 ;  /* 0x033c000300007388 */ /* 0x0041e20000000400 */
[----:B------:R1:W-:Y:S03]  /*1e120*/  STS.U16 [R0+0x34400], R28 ;  /* 0x0344001c00007388 */ /* 0x0003e60000000400 */
[----:B0-----:R-:W2:Y:S01]  /*1e130*/  LDL.LU R3, [R1+0x5efc] ;  /* 0x005efc0001037983 */ /* 0x001ea20000300800 */
[----:B-1----:R-:W2:Y:S02]  /*1e140*/  LDL.LU R28, [R1+0x5ef8] ;  /* 0x005ef800011c7983 */ /* 0x002ea40000300800 */
        /* <DEDUP_REMOVED lines=19> */
[----:B---3--:R-:W-:Y:S02]  /*1e280*/  STS.U16 [R0+0x3e400], R9 ;  /* 0x03e4000900007388 */ /* 0x008fe40000000400 */
[----:B------:R-:W-:Y:S02]  /*1e290*/  STS.U16 [R0+0x3ec00], R8 ;  /* 0x03ec000800007388 */ /* 0x000fe40000000400 */
[----:B----4-:R-:W-:Y:S01]  /*1e2a0*/  STS.U16 [R0+0x3f400], R7 ;  /* 0x03f4000700007388 */ /* 0x010fe20000000400 */
[----:B------:R-:W-:Y:S01]  /*1e2b0*/  STS.U16 [R0+0x3fc00], R6 ;  /* 0x03fc000600007388 */ /* 0x000fe20000000400 */
[----:B------:R-:W-:Y:S06]  /*1e2c0*/  BAR.SYNC.DEFER_BLOCKING 0x0 ;  /* 0x0000000000007b1d */ /* 0x000fec0000010000 */
[----:B--2---:R-:W-:Y:S04]  /*1e2d0*/  LDSM.16.MT88.4 R16, [R3] ;  /* 0x000000000310783b */ /* 0x004fe80000004200 */
[----:B------:R-:W0:Y:S04]  /*1e2e0*/  LDSM.16.M88.4 R8, [R28+0x20000] ;  /* 0x020000001c08783b */ /* 0x000e280000000200 */
[----:B------:R-:W-:Y:S04]  /*1e2f0*/  LDSM.16.M88.4 R12, [R28+0x24000] ;  /* 0x024000001c0c783b */ /* 0x000fe80000000200 */
[----:B------:R-:W-:Y:S04]  /*1e300*/  LDSM.16.M88.4 R24, [R28+0x2a000] ;  /* 0x02a000001c18783b */ /* 0x000fe80000000200 */
[----:B0-----:R-:W-:Y:S01]  /*1e310*/  STL.64 [R1+0xc0], R8 ;  /* 0x0000c00801007387 */ /* 0x001fe20000100a00 */
[----:B------:R-:W-:-:S02]  /*1e320*/  IMAD.MOV.U32 R21, RZ, RZ, R8 ;  /* 0x000000ffff157224 */ /* 0x000fc400078e0008 */
[----:B------:R-:W-:Y:S02]  /*1e330*/  STL.64 [R1+0xc8], R10 ;  /* 0x0000c80a01007387 */ /* 0x000fe40000100a00 */
[----:B------:R-:W-:Y:S02]  /*1e340*/  IMAD.MOV.U32 R20, RZ, RZ, R9 ;  /* 0x000000ffff147224 */ /* 0x000fe400078e0009 */
[----:B------:R-:W0:Y:S04]  /*1e350*/  LDSM.16.M88.4 R8, [R28+0x22000] ;  /* 0x022000001c08783b */ /* 0x000e280000000200 */
[----:B0-----:R-:W-:Y:S01]  /*1e360*/  STL.64 [R1+0xb0], R8 ;  /* 0x0000b00801007387 */ /* 0x001fe20000100a00 */
[----:B------:R-:W-:Y:S02]  /*1e370*/  IMAD.MOV.U32 R5, RZ, RZ, R8 ;  /* 0x000000ffff057224 */ /* 0x000fe400078e0008 */
[----:B------:R-:W-:Y:S02]  /*1e380*/  STL.64 [R1+0xb8], R10 ;  /* 0x0000b80a01007387 */ /* 0x000fe40000100a00 */
[----:B------:R-:W-:-:S02]  /*1e390*/  IMAD.MOV.U32 R4, RZ, RZ, R9 ;  /* 0x000000ffff047224 */ /* 0x000fc400078e0009 */
[----:B------:R-:W0:Y:S04]  /*1e3a0*/  LDSM.16.M88.4 R8, [R28+0x26000] ;  /* 0x026000001c08783b */ /* 0x000e280000000200 */
[----:B------:R-:W-:Y:S01]  /*1e3b0*/  STL.64 [R1+0xa0], R12 ;  /* 0x0000a00c01007387 */ /* 0x000fe20000100a00 */
[----:B------:R-:W-:Y:S02]  /*1e3c0*/  STL.64 [R1+0xa8], R14 ;  /* 0x0000a80e01007387 */ /* 0x000fe40000100a00 */
[----:B------:R-:W1:Y:S01]  /*1e3d0*/  LDSM.16.M88.4 R12, [R28+0x28000] ;  /* 0x028000001c0c783b */ /* 0x000e620000000200 */
[----:B0-----:R-:W-:Y:S03]  /*1e3e0*/  STL.64 [R1+0x90], R8 ;  /* 0x0000900801007387 */ /* 0x001fe60000100a00 */
[----:B------:R-:W-:-:S02]  /*1e3f0*/  IMAD.MOV.U32 R2, RZ, RZ, R8 ;  /* 0x000000ffff027224 */ /* 0x000fc400078e0008 */
[----:B------:R-:W-:Y:S02]  /*1e400*/  STL.64 [R1+0x98], R10 ;  /* 0x0000980a01007387 */ /* 0x000fe40000100a00 */
[----:B------:R-:W-:Y:S02]  /*1e410*/  IMAD.MOV.U32 R0, RZ, RZ, R9 ;  /* 0x000000ffff007224 */ /* 0x000fe400078e0009 */
[----:B------:R-:W0:Y:S04]  /*1e420*/  LDSM.16.M88.4 R8, [R28+0x2c000] ;  /* 0x02c000001c08783b */ /* 0x000e280000000200 */
[----:B-1----:R-:W-:Y:S01]  /*1e430*/  STL.64 [R1+0x80], R12 ;  /* 0x0000800c01007387 */ /* 0x002fe20000100a00 */
[----:B------:R-:W-:Y:S02]  /*1e440*/  STL.64 [R1+0x88], R14 ;  /* 0x0000880e01007387 */ /* 0x000fe40000100a00 */
[----:B------:R-:W1:Y:S01]  /*1e450*/  LDSM.16.M88.4 R12, [R28+0x2e000] ;  /* 0x02e000001c0c783b */ /* 0x000e620000000200 */
[----:B0-----:R-:W-:Y:S03]  /*1e460*/  STL.64 [R1+0x60], R8 ;  /* 0x0000600801007387 */ /* 0x001fe60000100a00 */
[----:B------:R-:W-:Y:S02]  /*1e470*/  STL.64 [R1+0x68], R10 ;  /* 0x0000680a01007387 */ /* 0x000fe40000100a00 */
[----:B------:R-:W0:Y:S04]  /*1e480*/  LDSM.16.M88.4 R8, [R28+0x30000] ;  /* 0x030000001c08783b */ /* 0x000e280000000200 */
[----:B------:R-:W-:Y:S01]  /*1e490*/  STL.64 [R1+0x70], R24 ;  /* 0x0000701801007387 */ /* 0x000fe20000100a00 */
[----:B-1----:R-:W-:Y:S01]  /*1e4a0*/  STL.64 [R1+0x50], R12 ;  /* 0x0000500c01007387 */ /* 0x002fe20000100a00 */
[----:B------:R-:W-:Y:S02]  /*1e4b0*/  STL.64 [R1+0x58], R14 ;  /* 0x0000580e01007387 */ /* 0x000fe40000100a00 */
[----:B------:R-:W-:Y:S02]  /*1e4c0*/  STL.64 [R1+0x78], R26 ;  /* 0x0000781a01007387 */ /* 0x000fe40000100a00 */
[----:B------:R-:W-:Y:S01]  /*1e4d0*/  LDSM.16.M88.4 R12, [R28+0x3a000] ;  /* 0x03a000001c0c783b */ /* 0x000fe20000000200 */
[----:B0-----:R-:W-:Y:S03]  /*1e4e0*/  STL.64 [R1+0x40], R8 ;  /* 0x0000400801007387 */ /* 0x001fe60000100a00 */
[----:B------:R-:W-:Y:S02]  /*1e4f0*/  STL.64 [R1+0x48], R10 ;  /* 0x0000480a01007387 */ /* 0x000fe40000100a00 */
[----:B------:R0:W-:Y:S02]  /*1e500*/  STL.64 [R1+0x5ec0], R24 ;  /* 0x005ec01801007387 */ /* 0x0001e40000100a00 */
[----:B------:R-:W-:Y:S04]  /*1e510*/  LDSM.16.M88.4 R8, [R28+0x32000] ;  /* 0x032000001c08783b */ /* 0x000fe80000000200 */
[----:B0-----:R-:W-:-:S02]  /*1e520*/  IMAD.MOV.U32 R24, RZ, RZ, R5 ;  /* 0x000000ffff187224 */ /* 0x001fc400078e0005 */
[----:B------:R-:W-:Y:S02]  /*1e530*/  IMAD.MOV.U32 R25, RZ, RZ, R4 ;  /* 0x000000ffff197224 */ /* 0x000fe400078e0004 */
[----:B------:R-:W0:Y:S04]  /*1e540*/  LDSM.16.M88.4 R4, [R28+0x34000] ;  /* 0x034000001c04783b */ /* 0x000e280000000200 */
[----:B------:R1:W-:Y:S04]  /*1e550*/  STL.64 [R1+0x5ef0], R24 ;  /* 0x005ef01801007387 */ /* 0x0003e80000100a00 */
[----:B0-----:R-:W-:Y:S01]  /*1e560*/  STL.64 [R1+0x20], R4 ;  /* 0x0000200401007387 */ /* 0x001fe20000100a00 */
[----:B------:R-:W-:Y:S02]  /*1e570*/  STL.64 [R1+0x30], R8 ;  /* 0x0000300801007387 */ /* 0x000fe40000100a00 */
[----:B------:R-:W-:Y:S02]  /*1e580*/  STL.64 [R1+0x38], R10 ;  /* 0x0000380a01007387 */ /* 0x000fe40000100a00 */
[----:B------:R-:W0:Y:S04]  /*1e590*/  LDSM.16.M88.4 R8, [R28+0x36000] ;  /* 0x036000001c08783b */ /* 0x000e280000000200 */
[----:B------:R-:W-:Y:S01]  /*1e5a0*/  STL.64 [R1+0x28], R6 ;  /* 0x0000280601007387 */ /* 0x000fe20000100a00 */
[----:B------:R-:W-:-:S02]  /*1e5b0*/  IMAD.MOV.U32 R29, RZ, RZ, R5 ;  /* 0x000000ffff1d7224 */ /* 0x000fc400078e0005 */
[----:B------:R-:W2:Y:S04]  /*1e5c0*/  LDSM.16.M88.4 R4, [R28+0x38000] ;  /* 0x038000001c04783b */ /* 0x000ea80000000200 */
[----:B-1----:R-:W3:Y:S01]  /*1e5d0*/  LDL.LU.64 R24, [R1+0x930] ;  /* 0x0009300001187983 */ /* 0x002ee20000300a00 */
[----:B0-----:R-:W-:Y:S01]  /*1e5e0*/  STL.64 [R1+0x10], R8 ;  /* 0x0000100801007387 */ /* 0x001fe20000100a00 */
[----:B------:R-:W-:Y:S02]  /*1e5f0*/  STL.64 [R1+0x18], R10 ;  /* 0x0000180a01007387 */ /* 0x000fe40000100a00 */
[----:B------:R-:W3:Y:S02]  /*1e600*/  LDL.LU.64 R26, [R1+0x938] ;  /* 0x00093800011a7983 */ /* 0x000ee40000300a00 */
[----:B--2---:R-:W-:Y:S01]  /*1e610*/  STL.64 [R1], R4 ;  /* 0x0000000401007387 */ /* 0x004fe20000100a00 */
[----:B------:R-:W-:Y:S01]  /*1e620*/  STL.64 [R1+0x8], R6 ;  /* 0x0000080601007387 */ /* 0x000fe20000100a00 */
[----:B------:R-:W-:Y:S02]  /*1e630*/  STL [R1+0x57b4], R14 ;  /* 0x0057b40e01007387 */ /* 0x000fe40000100800 */
[----:B------:R-:W-:Y:S02]  /*1e640*/  STL [R1+0x57b0], R15 ;  /* 0x0057b00f01007387 */ /* 0x000fe40000100800 */
[----:B------:R0:W-:Y:S01]  /*1e650*/  STL.64 [R1+0x5ea8], R12 ;  /* 0x005ea80c01007387 */ /* 0x0001e20000100a00 */
[----:B------:R-:W1:Y:S04]  /*1e660*/  LDSM.16.M88.4 R8, [R28+0x3c000] ;  /* 0x03c000001c08783b */ /* 0x000e680000000200 */
[----:B------:R-:W2:Y:S04]  /*1e670*/  LDSM.16.M88.4 R4, [R28+0x3e000] ;  /* 0x03e000001c04783b */ /* 0x000ea80000000200 */
[----:B0-----:R-:W4:Y:S04]  /*1e680*/  LDL.64 R12, [R1+0xa0] ;  /* 0x0000a000010c7983 */ /* 0x001f280000100a00 */
[----:B----4-:R0:W-:Y:S04]  /*1e690*/  STL.64 [R1+0x5ee8], R12 ;  /* 0x005ee80c01007387 */ /* 0x0101e80000100a00 */
[----:B0-----:R-:W4:Y:S01]  /*1e6a0*/  LDL.LU.64 R12, [R1+0x580] ;  /* 0x00058000010c7983 */ /* 0x001f220000300a00 */
[----:B------:R-:W4:Y:S02]  /*1e6b0*/  LDL.LU.64 R14, [R1+0x588] ;  /* 0x00058800010e7983 */ /* 0x000f240000300a00 */
[----:B-1----:R-:W-:Y:S02]  /*1e6c0*/  STL [R1+0x57bc], R10 ;  /* 0x0057bc0a01007387 */ /* 0x002fe40000100800 */
[----:B------:R-:W-:Y:S01]  /*1e6d0*/  STL [R1+0x57b8], R11 ;  /* 0x0057b80b01007387 */ /* 0x000fe20000100800 */
[----:B--2---:R-:W-:Y:S01]  /*1e6e0*/  STL [R1+0x58b4], R6 ;  /* 0x0058b40601007387 */ /* 0x004fe20000100800 */
[----:B------:R-:W-:Y:S02]  /*1e6f0*/  STL [R1+0x58b0], R7 ;  /* 0x0058b00701007387 */ /* 0x000fe40000100800 */
[----:B------:R0:W-:Y:S02]  /*1e700*/  STL.64 [R1+0x5e78], R4 ;  /* 0x005e780401007387 */ /* 0x0001e40000100a00 */
[----:B0-----:R-:W-:-:S02]  /*1e710*/  IMAD.MOV.U32 R4, RZ, RZ, R21 ;  /* 0x000000ffff047224 */ /* 0x001fc400078e0015 */
[----:B------:R-:W-:Y:S02]  /*1e720*/  IMAD.MOV.U32 R5, RZ, RZ, R20 ;  /* 0x000000ffff057224 */ /* 0x000fe400078e0014 */
[----:B------:R-:W0:Y:S04]  /*1e730*/  LDSM.16.MT88.4 R20, [R3+0x80] ;  /* 0x000080000314783b */ /* 0x000e280000004200 */
[----:B------:R-:W-:Y:S01]  /*1e740*/  STL [R1+0x3d20], R28 ;  /* 0x003d201c01007387 */ /* 0x000fe20000100800 */
[C---:B---3--:R-:W-:Y:S03]  /*1e750*/  HMMA.16816.F32.BF16 R4, R16.reuse, R4, R24 ;  /* 0x000000041004723c */ /* 0x048fe60000041818 */
[----:B0-----:R-:W-:Y:S01]  /*1e760*/  STL [R1+0x5e28], R22 ;  /* 0x005e281601007387 */ /* 0x001fe20000100800 */
[----:B------:R-:W-:Y:S02]  /*1e770*/  STL [R1+0x5e24], R23 ;  /* 0x005e241701007387 */ /* 0x000fe40000100800 */
[----:B------:R-:W-:Y:S02]  /*1e780*/  STL [R1+0x5e20], R3 ;  /* 0x005e200301007387 */ /* 0x000fe40000100800 */
[----:B------:R-:W4:Y:S11]  /*1e790*/  LDL.LU.64 R24, [R1+0x5ef0] ;  /* 0x005ef00001187983 */ /* 0x000f360000300a00 */
[----:B------:R-:W-:Y:S04]  /*1e7a0*/  @!UPT UIADD3 URZ, URZ, URZ, URZ ;  /* 0x0000003f3f3ff290 */ /* 0x000fe8000fffe03f */
[----:B------:R0:W-:Y:S01]  /*1e7b0*/  STL.64 [R1+0x590], R4 ;  /* 0x0005900401007387 */ /* 0x0001e20000100a00 */
[----:B------:R1:W-:Y:S03]  /*1e7c0*/  STL.64 [R1+0x598], R6 ;  /* 0x0005980601007387 */ /* 0x0003e60000100a00 */
[----:B0-----:R-:W2:Y:S01]  /*1e7d0*/  LDL.LU.64 R4, [R1+0x570] ;  /* 0x0005700001047983 */ /* 0x001ea20000300a00 */
[----:B-1----:R-:W2:Y:S01]  /*1e7e0*/  LDL.LU.64 R6, [R1+0x578] ;  /* 0x0005780001067983 */ /* 0x002ea20000300a00 */
[C---:B----4-:R-:W-:Y:S02]  /*1e7f0*/  HMMA.16816.F32.BF16 R24, R16.reuse, R24, R12 ;  /* 0x000000181018723c */ /* 0x050fe4000004180c */
[----:B------:R-:W2:Y:S11]  /*1e800*/  LDL.LU.64 R12, [R1+0x5ee8] ;  /* 0x005ee800010c7983 */ /* 0x000eb60000300a00 */
[----:B------:R-:W-:Y:S10]  /*1e810*/  @!UPT UIADD3 URZ, URZ, URZ, URZ ;  /* 0x0000003f3f3ff290 */ /* 0x000ff4000fffe03f */
[----:B------:R0:W-:Y:S01]  /*1e820*/  STL.64 [R1+0x580], R24 ;  /* 0x0005801801007387 */ /* 0x0001e20000100a00 */
[----:B------:R-:W-:Y:S02]  /*1e830*/  IMAD.MOV.U32 R10, RZ, RZ, R26 ;  /* 0x000000ffff0a7224 */ /* 0x000fe400078e001a */
[----:B------:R-:W-:Y:S01]  /*1e840*/  IMAD.MOV.U32 R11, RZ, RZ, R27 ;  /* 0x000000ffff0b7224 */ /* 0x000fe200078e001b */
[----:B0-----:R-:W3:Y:S01]  /*1e850*/  LDL.LU.64 R24, [R1+0x550] ;  /* 0x0005500001187983 */ /* 0x001ee20000300a00 */
[----:B------:R-:W4:Y:S03]  /*1e860*/  LDL.LU.64 R26, [R1+0x558] ;  /* 0x00055800011a7983 */ /* 0x000f260000300a00 */
[----:B----4-:R-:W-:Y:S01]  /*1e870*/  STL.64 [R1+0x5ed8], R26 ;  /* 0x005ed81a01007387 */ /* 0x010fe20000100a00 */
[----:B---3--:R-:W-:Y:S02]  /*1e880*/  STL.64 [R1+0x5ed0], R24 ;  /* 0x005ed01801007387 */ /* 0x008fe40000100a00 */
[----:B------:R-:W-:Y:S02]  /*1e890*/  STL [R1+0x57c4], R11 ;  /* 0x0057c40b01007387 */ /* 0x000fe40000100800 */
[----:B------:R-:W-:Y:S01]  /*1e8a0*/  STL [R1+0x57c0], R10 ;  /* 0x0057c00a01007387 */ /* 0x000fe20000100800 */
[----:B------:R0:W-:Y:S04]  /*1e8b0*/  STL.64 [R1+0x5ec8], R8 ;  /* 0x005ec80801007387 */ /* 0x0001e80000100a00 */
[----:B0-----:R-:W3:Y:S01]  /*1e8c0*/  LDL.64 R8, [R1+0x80] ;  /* 0x0000800001087983 */ /* 0x001ee20000100a00 */
[----:B--2---:R-:W-:Y:S01]  /*1e8d0*/  HMMA.16816.F32.BF16 R4, R16, R12, R4 ;  /* 0x0000000c1004723c */ /* 0x004fe20000041804 */
[----:B------:R-:W-:-:S02]  /*1e8e0*/  IMAD.MOV.U32 R22, RZ, RZ, R12 ;  /* 0x000000ffff167224 */ /* 0x000fc400078e000c */
[----:B------:R-:W-:Y:S02]  /*1e8f0*/  IMAD.MOV.U32 R23, RZ, RZ, R13 ;  /* 0x000000ffff177224 */ /* 0x000fe400078e000d */
[----:B------:R-:W-:Y:S02]  /*1e900*/  IMAD.MOV.U32 R24, RZ, RZ, R2 ;  /* 0x000000ffff187224 */ /* 0x000fe400078e0002 */
[----:B------:R-:W-:Y:S01]  /*1e910*/  IMAD.MOV.U32 R25, RZ, RZ, R0 ;  /* 0x000000ffff197224 */ /* 0x000fe200078e0000 */
[----:B---3--:R0:W-:Y:S04]  /*1e920*/  STL.64 [R1+0x5ee0], R8 ;  /* 0x005ee00801007387 */ /* 0x0081e80000100a00 */
[----:B0-----:R-:W2:Y:S01]  /*1e930*/  LDL.LU.64 R8, [R1+0x560] ;  /* 0x0005600001087983 */ /* 0x001ea20000300a00 */
[----:B------:R-:W2:Y:S10]  /*1e940*/  LDL.LU.64 R10, [R1+0x568] ;  /* 0x00056800010a7983 */ /* 0x000eb40000300a00 */
[----:B------:R-:W-:Y:S02]  /*1e950*/  STL.64 [R1+0x570], R4 ;  /* 0x0005700401007387 */ /* 0x000fe40000100a00 */
[----:B------:R-:W-:Y:S01]  /*1e960*/  STL.64 [R1+0x578], R6 ;  /* 0x0005780601007387 */ /* 0x000fe20000100a00 */
[----:B------:R-:W3:Y:S01]  /*1e970*/  LDL.LU.64 R12, [R1+0x8c0] ;  /* 0x0008c000010c7983 */ /* 0x000ee20000300a00 */
[----:B------:R-:W4:Y:S01]  /*1e980*/  LDL.LU.64 R14, [R1+0x8c8] ;  /* 0x0008c800010e7983 */ /* 0x000f220000300a00 */
[C---:B--2---:R-:W-:Y:S02]  /*1e990*/  HMMA.16816.F32.BF16 R24, R16.reuse, R24, R8 ;  /* 0x000000181018723c */ /* 0x044fe40000041808 */
[----:B----4-:R-:W-:Y:S01]  /*1e9a0*/  STL.64 [R1+0x5eb8], R14 ;  /* 0x005eb80e01007387 */ /* 0x010fe20000100a00 */
[----:B---3--:R0:W-:Y:S03]  /*1e9b0*/  STL.64 [R1+0x5eb0], R12 ;  /* 0x005eb00c01007387 */ /* 0x0081e60000100a00 */
[----:B0-----:R-:W2:Y:S01]  /*1e9c0*/  LDL.LU.64 R12, [R1+0x540] ;  /* 0x00054000010c7983 */ /* 0x001ea20000300a00 */
[----:B------:R-:W2:Y:S02]  /*1e9d0*/  LDL.LU.64 R14, [R1+0x548] ;  /* 0x00054800010e7983 */ /* 0x000ea40000300a00 */
[----:B------:R-:W3:Y:S02]  /*1e9e0*/  LDL.LU.64 R4, [R1+0x8b0] ;  /* 0x0008b00001047983 */ /* 0x000ee40000300a00 */
[----:B------:R-:W3:Y:S01]  /*1e9f0*/  LDL.LU.64 R6, [R1+0x8b8] ;  /* 0x0008b80001067983 */ /* 0x000ee20000300a00 */
[----:B------:R-:W-:Y:S01]  /*1ea00*/  STL.64 [R1+0x5e38], R22 ;  /* 0x005e381601007387 */ /* 0x000fe20000100a00 */
[----:B------:R0:W-:Y:S03]  /*1ea10*/  STL.64 [R1+0x5e30], R20 ;  /* 0x005e301401007387 */ /* 0x0001e60000100a00 */
[----:B0-----:R-:W4:Y:S01]  /*1ea20*/  LDL.64 R20, [R1+0x60] ;  /* 0x0000600001147983 */ /* 0x001f220000100a00 */
[----:B------:R-:W2:Y:S06]  /*1ea30*/  LDL.LU.64 R8, [R1+0x5ee0] ;  /* 0x005ee00001087983 */ /* 0x000eac0000300a00 */
[----:B------:R-:W-:Y:S02]  /*1ea40*/  STL.64 [R1+0x560], R24 ;  /* 0x0005601801007387 */ /* 0x000fe40000100a00 */
[----:B------:R0:W-:Y:S02]  /*1ea50*/  STL.64 [R1+0x568], R26 ;  /* 0x0005681a01007387 */ /* 0x0001e40000100a00 */
[----:B0-----:R-:W2:Y:S01]  /*1ea60*/  LDL.LU.64 R26, [R1+0x5ed8] ;  /* 0x005ed800011a7983 */ /* 0x001ea20000300a00 */
[----:B------:R-:W2:Y:S02]  /*1ea70*/  LDL.LU.64 R24, [R1+0x5ed0] ;  /* 0x005ed00001187983 */ /* 0x000ea40000300a00 */
[----:B--2---:R-:W-:Y:S01]  /*1ea80*/  HMMA.16816.F32.BF16 R24, R16, R8, R24 ;  /* 0x000000081018723c */ /* 0x004fe20000041818 */
[----:B------:R-:W-:-:S02]  /*1ea90*/  IMAD.MOV.U32 R3, RZ, RZ, R9 ;  /* 0x000000ffff037224 */ /* 0x000fc400078e0009 */
[----:B------:R-:W2:Y:S11]  /*1eaa0*/  LDL.LU.64 R8, [R1+0x5ec8] ;  /* 0x005ec80001087983 */ /* 0x000eb60000300a00 */
[----:B------:R-:W-:Y:S09]  /*1eab0*/  @!UPT UIADD3 URZ, URZ, URZ, URZ ;  /* 0x0000003f3f3ff290 */ /* 0x000ff2000fffe03f */
[----:B------:R0:W-:Y:S04]  /*1eac0*/  STL.64 [R1+0x550], R24 ;  /* 0x0005501801007387 */ /* 0x0001e80000100a00 */
[----:B0-----:R-:W3:Y:S01]  /*1ead0*/  LDL.LU.64 R24, [R1+0x5ec0] ;  /* 0x005ec00001187983 */ /* 0x001ee20000300a00 */
[----:B------:R-:W-:Y:S02]  /*1eae0*/  IMAD.MOV.U32 R11, RZ, RZ, R26 ;  /* 0x000000ffff0b7224 */ /* 0x000fe400078e001a */
[----:B------:R-:W-:-:S05]  /*1eaf0*/  IMAD.MOV.U32 R10, RZ, RZ, R27 ;  /* 0x000000ffff0a7224 */ /* 0x000fca00078e001b */
[----:B------:R-:W-:Y:S04]  /*1eb00*/  STL.64 [R1+0x5e48], R10 ;  /* 0x005e480a01007387 */ /* 0x000fe80000100a00 */
[----:B--2---:R0:W-:Y:S04]  /*1eb10*/  STL.64 [R1+0x5e40], R8 ;  /* 0x005e400801007387 */ /* 0x0041e80000100a00 */
[----:B0-----:R-:W2:Y:S01]  /*1eb20*/  LDL.64 R8, [R1+0x50] ;  /* 0x0000500001087983 */ /* 0x001ea20000100a00 */
[C---:B---3--:R-:W-:Y:S11]  /*1eb30*/  HMMA.16816.F32.BF16 R12, R16.reuse, R24, R12 ;  /* 0x00000018100c723c */ /* 0x048ff6000004180c */
[----:B------:R-:W-:Y:S11]  /*1eb40*/  @!UPT UIADD3 URZ, URZ, URZ, URZ ;  /* 0x0000003f3f3ff290 */ /* 0x000ff6000fffe03f */
[----:B------:R-:W-:Y:S01]  /*1eb50*/  @!UPT UIADD3 URZ, URZ, URZ, URZ ;  /* 0x0000003f3f3ff290 */ /* 0x000fe2000fffe03f */
[----:B------:R-:W-:Y:S01]  /*1eb60*/  STL.64 [R1+0x540], R12 ;  /* 0x0005400c01007387 */ /* 0x000fe20000100a00 */
[----:B------:R0:W-:Y:S03]  /*1eb70*/  STL.64 [R1+0x548], R14 ;  /* 0x0005480e01007387 */ /* 0x0001e60000100a00 */
[----:B0-----:R-:W3:Y:S01]  /*1eb80*/  LDL.LU.64 R14, [R1+0x5eb8] ;  /* 0x005eb800010e7983 */ /* 0x001ee20000300a00 */
[----:B------:R-:W3:Y:S02]  /*1eb90*/  LDL.LU.64 R12, [R1+0x5eb0] ;  /* 0x005eb000010c7983 */ /* 0x000ee40000300a00 */
[----:B----4-:R-:W-:Y:S02]  /*1eba0*/  IMAD.MOV.U32 R2, RZ, RZ, R20 ;  /* 0x000000ffff027224 */ /* 0x010fe400078e0014 */
[----:B------:R-:W-:Y:S01]  /*1ebb0*/  IMAD.MOV.U32 R0, RZ, RZ, R21 ;  /* 0x000000ffff007224 */ /* 0x000fe200078e0015 */
[C---:B---3--:R-:W-:Y:S11]  /*1ebc0*/  HMMA.16816.F32.BF16 R12, R16.reuse, R20, R12 ;  /* 0x00000014100c723c */ /* 0x048ff6000004180c */
[----:B------:R-:W-:Y:S11]  /*1ebd0*/  @!UPT UIADD3 URZ, URZ, URZ, URZ ;  /* 0x0000003f3f3ff290 */ /* 0x000ff6000fffe03f */
[----:B------:R-:W-:Y:S01]  /*1ebe0*/  @!UPT UIADD3 URZ, URZ, URZ, URZ ;  /* 0x0000003f3f3ff290 */ /* 0x000fe2000fffe03f */
[----:B------:R0:W-:Y:S01]  /*1ebf0*/  STL.64 [R1+0x8c0], R12 ;  /* 0x0008c00c01007387 */ /* 0x0001e20000100a00 */
[----:B------:R1:W-:Y:S03]  /*1ec00*/  STL.64 [R1+0x8c8], R14 ;  /* 0x0008c80e01007387 */ /* 0x0003e60000100a00 */
[----:B0-----:R-:W3:Y:S01]  /*1ec10*/  LDL.LU.64 R12, [R1+0x5ea8] ;  /* 0x005ea800010c7983 */ /* 0x001ee20000300a00 */
[----:B------:R-:W4:Y:S01]  /*1ec20*/  LDL.64 R20, [R1+0x30] ;  /* 0x0000300001147983 */ /* 0x000f220000100a00 */
[----:B--2---:R-:W-:Y:S11]  /*1ec30*/  HMMA.16816.F32.BF16 R4, R16, R8, R4 ;  /* 0x000000081004723c */ /* 0x004ff60000041804 */
[----:B------:R-:W-:Y:S11]  /*1ec40*/  @!UPT UIADD3 URZ, URZ, URZ, URZ ;  /* 0x0000003f3f3ff290 */ /* 0x000ff6000fffe03f */
[----:B------:R-:W-:Y:S02]  /*1ec50*/  @!UPT UIADD3 URZ, URZ, URZ, URZ ;  /* 0x0000003f3f3ff290 */ /* 0x000fe4000fffe03f */
[----:B-1----:R-:W-:Y:S02]  /*1ec60*/  IMAD.MOV.U32 R14, RZ, RZ, R5 ;  /* 0x000000ffff0e7224 */ /* 0x002fe400078e0005 */
[----:B------:R-:W-:Y:S02]  /*1ec70*/  IMAD.MOV.U32 R15, RZ, RZ, R6 ;  /* 0x000000ffff0f7224 */ /* 0x000fe400078e0006 */
[----:B------:R-:W-:Y:S01]  /*1ec80*/  IMAD.MOV.U32 R28, RZ, RZ, R7 ;  /* 0x000000ffff1c7224 */ /* 0x000fe200078e0007 */
[----:B----4-:R0:W-:Y:S04]  /*1ec90*/  STL.64 [R1+0x5e98], R20 ;  /* 0x005e981401007387 */ /* 0x0101e80000100a00 */
[----:B0-----:R-:W2:Y:S04]  /*1eca0*/  LDL R20, [R1+0x40] ;  /* 0x0000400001147983 */ /* 0x001ea80000100800 */
[----:B------:R-:W2:Y:S01]  /*1ecb0*/  LDL R21, [R1+0x44] ;  /* 0x0000440001157983 */ /* 0x000ea20000100800 */
[----:B------:R0:W-:Y:S03]  /*1ecc0*/  STL [R1+0x8b0], R4 ;  /* 0x0008b00401007387 */ /* 0x0001e60000100800 */
[----:B0-----:R-:W4:Y:S01]  /*1ecd0*/  LDL.LU.64 R4, [R1+0x870] ;  /* 0x0008700001047983 */ /* 0x001f220000300a00 */
[----:B------:R-:W2:Y:S03]  /*1ece0*/  LDL.LU.64 R6, [R1+0x878] ;  /* 0x0008780001067983 */ /* 0x000ea60000300a00 */
[----:B--2---:R-:W-:Y:S01]  /*1ecf0*/  STL.64 [R1+0x5e88], R6 ;  /* 0x005e880601007387 */ /* 0x004fe20000100a00 */
[----:B----4-:R0:W-:Y:S03]  /*1ed00*/  STL.64 [R1+0x5e80], R4 ;  /* 0x005e800401007387 */ /* 0x0101e60000100a00 */
[----:B0-----:R-:W2:Y:S01]  /*1ed10*/  LDL R4, [R1+0x20] ;  /* 0x0000200001047983 */ /* 0x001ea20000100800 */
[----:B------:R-:W-:-:S05]  /*1ed20*/  IMAD.MOV.U32 R5, RZ, RZ, R29 ;  /* 0x000000ffff057224 */ /* 0x000fca00078e001d */
[----:B--2---:R0:W-:Y:S04]  /*1ed30*/  STL.64 [R1+0x5ea0], R4 ;  /* 0x005ea00401007387 */ /* 0x0041e80000100a00 */
[----:B0-----:R-:W2:Y:S01]  /*1ed40*/  LDL.LU.64 R4, [R1+0x8a0] ;  /* 0x0008a00001047983 */ /* 0x001ea20000300a00 */
[----:B------:R-:W2:Y:S02]  /*1ed50*/  LDL.LU.64 R6, [R1+0x8a8] ;  /* 0x0008a80001067983 */ /* 0x000ea40000300a00 */
[----:B------:R-:W-:Y:S02]  /*1ed60*/  STL.64 [R1+0x5e58], R14 ;  /* 0x005e580e01007387 */ /* 0x000fe40000100a00 */
[----:B---3--:R0:W-:Y:S02]  /*1ed70*/  STL.64 [R1+0x5e50], R12 ;  /* 0x005e500c01007387 */ /* 0x0081e40000100a00 */
[----:B0-----:R-:W3:Y:S04]  /*1ed80*/  LDL.64 R12, [R1] ;  /* 0x00000000010c7983 */ /* 0x001ee80000100a00 */
[----:B---3--:R0:W-:Y:S04]  /*1ed90*/  STL.64 [R1+0x5e70], R12 ;  /* 0x005e700c01007387 */ /* 0x0081e80000100a00 */
[----:B0-----:R-:W3:Y:S01]  /*1eda0*/  LDL.64 R12, [R1+0x10] ;  /* 0x00001000010c7983 */ /* 0x001ee20000100a00 */
[----:B------:R-:W-:-:S02]  /*1edb0*/  IMAD.MOV.U32 R27, RZ, RZ, R8 ;  /* 0x000000ffff1b7224 */ /* 0x000fc400078e0008 */
[----:B------:R-:W-:Y:S01]  /*1edc0*/  IMAD.MOV.U32 R26, RZ, RZ, R9 ;  /* 0x000000ffff1a7224 */ /* 0x000fe200078e0009 */
[C---:B--2---:R-:W-:Y:S01]  /*1edd0*/  HMMA.16816.F32.BF16 R20, R16.reuse, R20, R4 ;  /* 0x000000141014723c */ /* 0x044fe20000041804 */
[----:B---3--:R0:W-:Y:S04]  /*1ede0*/  STL.64 [R1+0x5e90], R12 ;  /* 0x005e900c01007387 */ /* 0x0081e80000100a00 */
[----:B0-----:R-:W2:Y:S01]  /*1edf0*/  LDL.LU.64 R12, [R1+0x880] ;  /* 0x00088000010c7983 */ /* 0x001ea20000300a00 */
[----:B------:R-:W2:Y:S02]  /*1ee00*/  LDL.LU.64 R14, [R1+0x888] ;  /* 0x00088800010e7983 */ /* 0x000ea40000300a00 */
[----:B------:R-:W3:Y:S02]  /*1ee10*/  LDL.LU.64 R8, [R1+0x850] ;  /* 0x0008500001087983 */ /* 0x000ee40000300a00 */
[----:B------:R-:W4:Y:S02]  /*1ee20*/  LDL.LU.64 R10, [R1+0x858] ;  /* 0x00085800010a7983 */ /* 0x000f240000300a00 */
[----:B----4-:R-:W-:Y:S01]  /*1ee30*/  STL.64 [R1+0x5e68], R10 ;  /* 0x005e680a01007387 */ /* 0x010fe20000100a00 */
[----:B---3--:R0:W-:Y:S03]  /*1ee40*/  STL.64 [R1+0x5e60], R8 ;  /* 0x005e600801007387 */ /* 0x0081e60000100a00 */
[----:B0-----:R-:W3:Y:S01]  /*1ee50*/  LDL.LU.64 R8, [R1+0x860] ;  /* 0x0008600001087983 */ /* 0x001ee20000300a00 */
[----:B------:R-:W3:Y:S02]  /*1ee60*/  LDL.LU.64 R10, [R1+0x868] ;  /* 0x00086800010a7983 */ /* 0x000ee40000300a00 */
[----:B------:R-:W-:Y:S02]  /*1ee70*/  STL.64 [R1+0x5e00], R26 ;  /* 0x005e001a01007387 */ /* 0x000fe40000100a00 */
[----:B------:R0:W-:Y:S02]  /*1ee80*/  STL.64 [R1+0x5df8], R24 ;  /* 0x005df81801007387 */ /* 0x0001e40000100a00 */
[----:B0-----:R-:W4:Y:S01]  /*1ee90*/  LDL.LU.64 R24, [R1+0x890] ;  /* 0x0008900001187983 */ /* 0x001f220000300a00 */
[----:B------:R-:W4:Y:S02]  /*1eea0*/  LDL.LU.64 R26, [R1+0x898] ;  /* 0x00089800011a7983 */ /* 0x000f240000300a00 */
[----:B------:R-:W-:Y:S02]  /*1eeb0*/  STL [R1+0x5868], R28 ;  /* 0x0058681c01007387 */ /* 0x000fe40000100800 */
[----:B------:R-:W2:Y:S01]  /*1eec0*/  LDL.LU.64 R4, [R1+0x5ea0] ;  /* 0x005ea00001047983 */ /* 0x000ea20000300a00 */
[----:B------:R0:W-:Y:S01]  /*1eed0*/  STL.64 [R1+0x8a0], R20 ;  /* 0x0008a01401007387 */ /* 0x0001e20000100a00 */
[----:B------:R-:W-:Y:S03]  /*1eee0*/  STL.64 [R1+0x8a8], R22 ;  /* 0x0008a81601007387 */ /* 0x000fe60000100a00 */
[----:B0-----:R-:W4:Y:S01]  /*1eef0*/  LDL.LU.64 R20, [R1+0x5e98] ;  /* 0x005e980001147983 */ /* 0x001f220000300a00 */
[C---:B--2---:R-:W-:Y:S08]  /*1ef00*/  HMMA.16816.F32.BF16 R4, R16.reuse, R4, R12 ;  /* 0x000000041004723c */ /* 0x044ff0000004180c */
[C---:B----4-:R-:W-:Y:S11]  /*1ef10*/  HMMA.16816.F32.BF16 R24, R16.reuse, R20, R24 ;  /* 0x000000141018723c */ /* 0x050ff60000041818 */
[----:B------:R-:W-:Y:S11]  /*1ef20*/  @!UPT UIADD3 URZ, URZ, URZ, URZ ;  /* 0x0000003f3f3ff290 */ /* 0x000ff6000fffe03f */
[----:B------:R-:W-:Y:S01]  /*1ef30*/  @!UPT UIADD3 URZ, URZ, URZ, URZ ;  /* 0x0000003f3f3ff290 */ /* 0x000fe2000fffe03f */
[----:B------:R-:W-:Y:S01]  /*1ef40*/  STL.64 [R1+0x890], R24 ;  /* 0x0008901801007387 */ /* 0x000fe20000100a00 */
[----:B------:R0:W-:Y:S02]  /*1ef50*/  STL.64 [R1+0x898], R26 ;  /* 0x0008981a01007387 */ /* 0x0001e40000100a00 */
[----:B0-----:R-:W-:Y:S02]  /*1ef60*/  IMAD.MOV.U32 R27, RZ, RZ, R20 ;  /* 0x000000ffff1b7224 */ /* 0x001fe400078e0014 */
[----:B------:R-:W-:Y:S02]  /*1ef70*/  IMAD.MOV.U32 R26, RZ, RZ, R21 ;  /* 0x000000ffff1a7224 */ /* 0x000fe400078e0015 */
[----:B------:R-:W2:Y:S01]  /*1ef80*/  LDL.LU.64 R20, [R1+0x530] ;  /* 0x0005300001147983 */ /* 0x000ea20000300a00 */
[----:B------:R-:W2:Y:S02]  /*1ef90*/  LDL.LU.64 R22, [R1+0x538] ;  /* 0x0005380001167983 */ /* 0x000ea40000300a00 */
[----:B------:R-:W4:Y:S02]  /*1efa0*/  LDL.LU.64 R12, [R1+0x5e90] ;  /* 0x005e9000010c7983 */ /* 0x000f240000300a00 */
[----:B------:R-:W-:Y:S01]  /*1efb0*/  STL.64 [R1+0x880], R4 ;  /* 0x0008800401007387 */ /* 0x000fe20000100a00 */
[----:B------:R0:W-:Y:S04]  /*1efc0*/  STL.64 [R1+0x888], R6 ;  /* 0x0008880601007387 */ /* 0x0001e80000100a00 */
[----:B0-----:R-:W4:Y:S01]  /*1efd0*/  LDL.LU.64 R6, [R1+0x5e88] ;  /* 0x005e880001067983 */ /* 0x001f220000300a00 */
[----:B------:R-:W4:Y:S02]  /*1efe0*/  LDL.LU.64 R4, [R1+0x5e80] ;  /* 0x005e800001047983 */ /* 0x000f240000300a00 */
[C---:B----4-:R-:W-:Y:S11]  /*1eff0*/  HMMA.16816.F32.BF16 R4, R16.reuse, R12, R4 ;  /* 0x0000000c1004723c */ /* 0x050ff60000041804 */
[----:B------:R-:W-:Y:S11]  /*1f000*/  @!UPT UIADD3 URZ, URZ, URZ, URZ ;  /* 0x0000003f3f3ff290 */ /* 0x000ff6000fffe03f */
[----:B------:R-:W-:Y:S01]  /*1f010*/  @!UPT UIADD3 URZ, URZ, URZ, URZ ;  /* 0x0000003f3f3ff290 */ /* 0x000fe2000fffe03f */
[----:B------:R0:W-:Y:S01]  /*1f020*/  STL.64 [R1+0x870], R4 ;  /* 0x0008700401007387 */ /* 0x0001e20000100a00 */
[----:B------:R1:W-:Y:S03]  /*1f030*/  STL.64 [R1+0x878], R6 ;  /* 0x0008780601007387 */ /* 0x0003e60000100a00 */
[----:B0-----:R-:W4:Y:S01]  /*1f040*/  LDL.LU.64 R4, [R1+0x5e78] ;  /* 0x005e780001047983 */ /* 0x001f220000300a00 */
[----:B-1----:R-:W-:Y:S02]  /*1f050*/  IMAD.MOV.U32 R7, RZ, RZ, R12 ;  /* 0x000000ffff077224 */ /* 0x002fe400078e000c */
[----:B------:R-:W-:Y:S02]  /*1f060*/  IMAD.MOV.U32 R6, RZ, RZ, R13 ;  /* 0x000000ffff067224 */ /* 0x000fe400078e000d */
[----:B------:R-:W3:Y:S02]  /*1f070*/  LDL.LU.64 R12, [R1+0x5e70] ;  /* 0x005e7000010c7983 */ /* 0x000ee40000300a00 */
[----:B---3--:R-:W-:Y:S01]  /*1f080*/  HMMA.16816.F32.BF16 R8, R16, R12, R8 ;  /* 0x0000000c1008723c */ /* 0x008fe20000041808 */
[----:B------:R-:W-:-:S02]  /*1f090*/  IMAD.MOV.U32 R29, RZ, RZ, R12 ;  /* 0x000000ffff1d7224 */ /* 0x000fc400078e000c */
[----:B------:R-:W-:Y:S11]  /*1f0a0*/  IMAD.MOV.U32 R28, RZ, RZ, R13 ;  /* 0x000000ffff1c7224 */ /* 0x000ff600078e000d */
[----:B------:R-:W-:Y:S09]  /*1f0b0*/  @!UPT UIADD3 URZ, URZ, URZ, URZ ;  /* 0x0000003f3f3ff290 */ /* 0x000ff2000fffe03f */
[----:B------:R-:W-:Y:S01]  /*1f0c0*/  STL.64 [R1+0x860], R8 ;  /* 0x0008600801007387 */ /* 0x000fe20000100a00 */
[----:B------:R0:W-:Y:S03]  /*1f0d0*/  STL.64 [R1+0x868], R10 ;  /* 0x0008680a01007387 */ /* 0x0001e60000100a00 */
[----:B0-----:R-:W3:Y:S01]  /*1f0e0*/  LDL.LU.64 R10, [R1+0x5e68] ;  /* 0x005e6800010a7983 */ /* 0x001ee20000300a00 */
[----:B------:R-:W3:Y:S02]  /*1f0f0*/  LDL.LU.64 R8, [R1+0x5e60] ;  /* 0x005e600001087983 */ /* 0x000ee40000300a00 */
[----:B------:R-:W2:Y:S02]  /*1f100*/  LDL.LU.64 R14, [R1+0x5e58] ;  /* 0x005e5800010e7983 */ /* 0x000ea40000300a00 */
[----:B------:R-:W3:Y:S02]  /*1f110*/  LDL.LU.64 R12, [R1+0x5e50] ;  /* 0x005e5000010c7983 */ /* 0x000ee40000300a00 */
[C---:B---3--:R-:W-:Y:S11]  /*1f120*/  HMMA.16816.F32.BF16 R8, R16.reuse, R12, R8 ;  /* 0x0000000c1008723c */ /* 0x048ff60000041808 */
[----:B------:R-:W-:Y:S11]  /*1f130*/  @!UPT UIADD3 URZ, URZ, URZ, URZ ;  /* 0x0000003f3f3ff290 */ /* 0x000ff6000fffe03f */
[----:B------:R-:W-:Y:S01]  /*1f140*/  @!UPT UIADD3 URZ, URZ, URZ, URZ ;  /* 0x0000003f3f3ff290 */ /* 0x000fe2000fffe03f */
[----:B------:R-:W-:Y:S01]  /*1f150*/  STL.64 [R1+0x850], R8 ;  /* 0x0008500801007387 */ /* 0x000fe20000100a00 */
[----:B------:R0:W-:Y:S03]  /*1f160*/  STL.64 [R1+0x858], R10 ;  /* 0x0008580a01007387 */ /* 0x0001e60000100a00 */
[----:B0-----:R-:W3:Y:S01]  /*1f170*/  LDL.LU.64 R10, [R1+0x5e48] ;  /* 0x005e4800010a7983 */ /* 0x001ee20000300a00 */
[----:B------:R-:W2:Y:S02]  /*1f180*/  LDL.LU.64 R8, [R1+0x5e40] ;  /* 0x005e400001087983 */ /* 0x000ea40000300a00 */
[----:B------:R-:W3:Y:S01]  /*1f190*/  LDL.64 R24, [R1+0x90] ;  /* 0x0000900001187983 */ /* 0x000ee20000100a00 */
[C---:B--2---:R-:W-:Y:S01]  /*1f1a0*/  HMMA.16816.F32.BF16 R20, R16.reuse, R8, R20 ;  /* 0x000000081014723c */ /* 0x044fe20000041814 */
[----:B---3--:R-:W-:Y:S01]  /*1f1b0*/  STL.64 [R1+0x5e10], R24 ;  /* 0x005e101801007387 */ /* 0x008fe20000100a00 */
[----:B------:R-:W-:Y:S02]  /*1f1c0*/  STL.64 [R1+0x5d70], R14 ;  /* 0x005d700e01007387 */ /* 0x000fe40000100a00 */
[----:B------:R0:W-:Y:S02]  /*1f1d0*/  STL.64 [R1+0x5d68], R12 ;  /* 0x005d680c01007387 */ /* 0x0001e40000100a00 */
[----:B0-----:R-:W4:Y:S01]  /*1f1e0*/  LDL.LU.64 R12, [R1+0x520] ;  /* 0x00052000010c7983 */ /* 0x001f220000300a00 */
[----:B------:R-:W4:Y:S11]  /*1f1f0*/  LDL.LU.64 R14, [R1+0x528] ;  /* 0x00052800010e7983 */ /* 0x000f360000300a00 */
[----:B------:R-:W-:Y:S05]  /*1f200*/  @!UPT UIADD3 URZ, URZ, URZ, URZ ;  /* 0x0000003f3f3ff290 */ /* 0x000fea000fffe03f */
[----:B------:R-:W-:Y:S01]  /*1f210*/  STL.64 [R1+0x840], R20 ;  /* 0x0008401401007387 */ /* 0x000fe20000100a00 */
[----:B------:R0:W-:Y:S03]  /*1f220*/  STL.64 [R1+0x848], R22 ;  /* 0x0008481601007387 */ /* 0x0001e60000100a00 */
[----:B0-----:R-:W2:Y:S01]  /*1f230*/  LDL.LU.64 R22, [R1+0x5e38] ;  /* 0x005e380001167983 */ /* 0x001ea20000300a00 */
[----:B------:R-:W3:Y:S02]  /*1f240*/  LDL.LU.64 R20, [R1+0x5e30] ;  /* 0x005e300001147983 */ /* 0x000ee40000300a00 */
[----:B--2---:R-:W-:Y:S02]  /*1f250*/  IMAD.MOV.U32 R24, RZ, RZ, R22 ;  /* 0x000000ffff187224 */ /* 0x004fe400078e0016 */
[----:B------:R-:W-:Y:S01]  /*1f260*/  IMAD.MOV.U32 R25, RZ, RZ, R23 ;  /* 0x000000ffff197224 */ /* 0x000fe200078e0017 */
[----:B------:R-:W3:Y:S01]  /*1f270*/  LDL.LU R22, [R1+0x5e28] ;  /* 0x005e280001167983 */ /* 0x000ee20000300800 */
[----:B------:R-:W3:Y:S02]  /*1f280*/  LDL.LU R23, [R1+0x5e24] ;  /* 0x005e240001177983 */ /* 0x000ee40000300800 */
[----:B------:R-:W-:Y:S02]  /*1f290*/  STL.64 [R1+0x5d60], R10 ;  /* 0x005d600a01007387 */ /* 0x000fe40000100a00 */
[----:B------:R4:W-:Y:S02]  /*1f2a0*/  STL.64 [R1+0x5d58], R8 ;  /* 0x005d580801007387 */ /* 0x0009e40000100a00 */
[----:B----4-:R-:W-:Y:S01]  /*1f2b0*/  HMMA.16816.F32.BF16 R8, R16, R4, R12 ;  /* 0x000000041008723c */ /* 0x010fe2000004180c */
[----:B------:R-:W3:Y:S01]  /*1f2c0*/  LDL.LU.64 R16, [R1+0x920] ;  /* 0x0009200001107983 */ /* 0x000ee20000300a00 */
[----:B------:R-:W3:Y:S11]  /*1f2d0*/  LDL.LU.64 R18, [R1+0x928] ;  /* 0x0009280001127983 */ /* 0x000ef60000300a00 */
[----:B------:R-:W-:Y:S10]  /*1f2e0*/  @!UPT UIADD3 URZ, URZ, URZ, URZ ;  /* 0x0000003f3f3ff290 */ /* 0x000ff4000fffe03f */
[----:B------:R0:W-:Y:S01]  /*1f2f0*/  STL.64 [R1+0x530], R8 ;  /* 0x0005300801007387 */ /* 0x0001e20000100a00 */
[----:B------:R-:W-:Y:S03]  /*1f300*/  STL.64 [R1+0x538], R10 ;  /* 0x0005380a01007387 */ /* 0x000fe60000100a00 */
[----:B0-----:R-:W2:Y:S01]  /*1f310*/  LDL R8, [R1+0x80] ;  /* 0x0000800001087983 */ /* 0x001ea20000100800 */
[----:B------:R-:W-:Y:S02]  /*1f320*/  IMAD.MOV.U32 R9, RZ, RZ, R3 ;  /* 0x000000ffff097224 */ /* 0x000fe400078e0003 */
[----:B------:R-:W4:Y:S02]  /*1f330*/  LDL.LU R3, [R1+0x5e20] ;  /* 0x005e200001037983 */ /* 0x000f240000300800 */
[----:B------:R-:W-:Y:S02]  /*1f340*/  IMAD.MOV.U32 R12, RZ, RZ, R29 ;  /* 0x000000ffff0c7224 */ /* 0x000fe400078e001d */
[----:B------:R-:W-:Y:S01]  /*1f350*/  IMAD.MOV.U32 R13, RZ, RZ, R28 ;  /* 0x000000ffff0d7224 */ /* 0x000fe200078e001c */
[----:B--2---:R0:W-:Y:S04]  /*1f360*/  STL.64 [R1+0x5e08], R8 ;  /* 0x005e080801007387 */ /* 0x0041e80000100a00 */
[----:B0-----:R-:W3:Y:S01]  /*1f370*/  LDL.64 R8, [R1+0xc0] ;  /* 0x0000c00001087983 */ /* 0x001ee20000100a00 */
[----:B------:R0:W-:Y:S03]  /*1f380*/  STL.64 [R1+0x5da8], R4 ;  /* 0x005da80401007387 */ /* 0x0001e60000100a00 */
[----:B0-----:R-:W2:Y:S01]  /*1f390*/  LDL.64 R4, [R1+0xb0] ;  /* 0x0000b00001047983 */ /* 0x001ea20000100a00 */
[----:B------:R3:W-:Y:S02]  /*1f3a0*/  STL.64 [R1+0x5d88], R12 ;  /* 0x005d880c01007387 */ /* 0x0007e40000100a00 */
[----:B---3--:R-:W-:Y:S07]  /*1f3b0*/  HMMA.16816.F32.BF16 R12, R20, R8, R16 ;  /* 0x00000008140c723c */ /* 0x008fee0000041810 */
[----:B------:R-:W-:-:S02]  /*1f3c0*/  IMAD.MOV.U32 R17, RZ, RZ, R8 ;  /* 0x000000ffff117224 */ /* 0x000fc400078e0008 */
[----:B------:R-:W-:Y:S11]  /*1f3d0*/  IMAD.MOV.U32 R16, RZ, RZ, R9 ;  /* 0x000000ffff107224 */ /* 0x000ff600078e0009 */
[----:B------:R-:W-:Y:S03]  /*1f3e0*/  @!UPT UIADD3 URZ, URZ, URZ, URZ ;  /* 0x0000003f3f3ff290 */ /* 0x000fe6000fffe03f */
[----:B------:R0:W-:Y:S01]  /*1f3f0*/  STL.64 [R1+0x520], R12 ;  /* 0x0005200c01007387 */ /* 0x0001e20000100a00 */
[----:B------:R-:W-:Y:S02]  /*1f400*/  STL.64 [R1+0x528], R14 ;  /* 0x0005280e01007387 */ /* 0x000fe40000100a00 */
[----:B------:R1:W-:Y:S02]  /*1f410*/  STL.64 [R1+0x5e18], R16 ;  /* 0x005e181001007387 */ /* 0x0003e40000100a00 */
[----:B0-----:R-:W-:Y:S02]  /*1f420*/  IMAD.MOV.U32 R12, RZ, RZ, R7 ;  /* 0x000000ffff0c7224 */ /* 0x001fe400078e0007 */
[----:B------:R-:W-:Y:S01]  /*1f430*/  IMAD.MOV.U32 R13, RZ, RZ, R6 ;  /* 0x000000ffff0d7224 */ /* 0x000fe200078e0006 */
[----:B-1----:R-:W3:Y:S01]  /*1f440*/  LDL.LU.64 R16, [R1+0x500] ;  /* 0x0005000001107983 */ /* 0x002ee20000300a00 */
[----:B------:R-:W3:Y:S02]  /*1f450*/  LDL.LU.64 R18, [R1+0x508] ;  /* 0x0005080001127983 */ /* 0x000ee40000300a00 */
[----:B------:R-:W2:Y:S02]  /*1f460*/  LDL.LU.64 R8, [R1+0x4f0] ;  /* 0x0004f00001087983 */ /* 0x000ea40000300a00 */
[----:B------:R-:W2:Y:S01]  /*1f470*/  LDL.LU.64 R10, [R1+0x4f8] ;  /* 0x0004f800010a7983 */ /* 0x000ea20000300a00 */
[----:B------:R0:W-:Y:S04]  /*1f480*/  STL.64 [R1+0x5da0], R12 ;  /* 0x005da00c01007387 */ /* 0x0001e80000100a00 */
[----:B0-----:R-:W2:Y:S04]  /*1f490*/  LDL.64 R12, [R1+0x20] ;  /* 0x00002000010c7983 */ /* 0x001ea80000100a00 */
[----:B--2---:R0:W-:Y:S04]  /*1f4a0*/  STL.64 [R1+0x5db0], R12 ;  /* 0x005db00c01007387 */ /* 0x0041e80000100a00 */
[----:B0-----:R-:W2:Y:S01]  /*1f4b0*/  LDL.LU.64 R12, [R1+0x510] ;  /* 0x00051000010c7983 */ /* 0x001ea20000300a00 */
[----:B------:R-:W2:Y:S02]  /*1f4c0*/  LDL.LU.64 R14, [R1+0x518] ;  /* 0x00051800010e7983 */ /* 0x000ea40000300a00 */
[----:B------:R-:W-:-:S02]  /*1f4d0*/  IMAD.MOV.U32 R29, RZ, RZ, R4 ;  /* 0x000000ffff1d7224 */ /* 0x000fc400078e0004 */
[----:B------:R-:W-:Y:S01]  /*1f4e0*/  IMAD.MOV.U32 R28, RZ, RZ, R5 ;  /* 0x000000ffff1c7224 */ /* 0x000fe200078e0005 */
[C---:B--2---:R-:W-:Y:S11]  /*1f4f0*/  HMMA.16816.F32.BF16 R12, R20.reuse, R4, R12 ;  /* 0x00000004140c723c */ /* 0x044ff6000004180c */
[----:B------:R-:W-:Y:S11]  /*1f500*/  @!UPT UIADD3 URZ, URZ, URZ, URZ ;  /* 0x0000003f3f3ff290 */ /* 0x000ff6000fffe03f */
[----:B------:R-:W-:Y:S01]  /*1f510*/  @!UPT UIADD3 URZ, URZ, URZ, URZ ;  /* 0x0000003f3f3ff290 */ /* 0x000fe2000fffe03f */
[----:B------:R0:W-:Y:S02]  /*1f520*/  STL.64 [R1+0x510], R12 ;  /* 0x0005100c01007387 */ /* 0x0001e40000100a00 */
[----:B0-----:R-:W-:Y:S02]  /*1f530*/  IMAD.MOV.U32 R12, RZ, RZ, R27 ;  /* 0x000000ffff0c7224 */ /* 0x001fe400078e001b */
[----:B------:R-:W-:Y:S02]  /*1f540*/  IMAD.MOV.U32 R13, RZ, RZ, R26 ;  /* 0x000000ffff0d7224 */ /* 0x000fe400078e001a */
[C---:B---3--:R-:W-:Y:S01]  /*1f550*/  HMMA.16816.F32.BF16 R24, R20.reuse, R24, R16 ;  /* 0x000000181418723c */ /* 0x048fe20000041810 */
[----:B------:R-:W-:Y:S01]  /*1f560*/  STL.64 [R1+0x518], R14 ;  /* 0x0005180e01007387 */ /* 0x000fe20000100a00 */
[----:B------:R-:W2:Y:S02]  /*1f570*/  LDL.LU.64 R4, [R1+0x4d0] ;  /* 0x0004d00001047983 */ /* 0x000ea40000300a00 */
[----:B------:R-:W2:Y:S02]  /*1f580*/  LDL.LU.64 R6, [R1+0x4d8] ;  /* 0x0004d80001067983 */ /* 0x000ea40000300a00 */
[----:B------:R0:W-:Y:S02]  /*1f590*/  STL.64 [R1+0x5dc8], R12 ;  /* 0x005dc80c01007387 */ /* 0x0001e40000100a00 */
[----:B0-----:R-:W3:Y:S01]  /*1f5a0*/  LDL.LU.64 R12, [R1+0x4e0] ;  /* 0x0004e000010c7983 */ /* 0x001ee20000300a00 */
[----:B------:R-:W3:Y:S02]  /*1f5b0*/  LDL.LU.64 R14, [R1+0x4e8] ;  /* 0x0004e800010e7983 */ /* 0x000ee40000300a00 */
[----:B------:R-:W2:Y:S11]  /*1f5c0*/  LDL.LU.64 R16, [R1+0x5e18] ;  /* 0x005e180001107983 */ /* 0x000eb60000300a00 */
[----:B------:R-:W-:Y:S01]  /*1f5d0*/  @!UPT UIADD3 URZ, URZ, URZ, URZ ;  /* 0x0000003f3f3ff290 */ /* 0x000fe2000fffe03f */
[----:B------:R0:W-:Y:S01]  /*1f5e0*/  STL.64 [R1+0x500], R24 ;  /* 0x0005001801007387 */ /* 0x0001e20000100a00 */
[----:B------:R-:W-:Y:S03]  /*1f5f0*/  STL.64 [R1+0x508], R26 ;  /* 0x0005081a01007387 */ /* 0x000fe60000100a00 */
[----:B0-----:R-:W2:Y:S02]  /*1f600*/  LDL.LU.64 R24, [R1+0x5e10] ;  /* 0x005e100001187983 */ /* 0x001ea40000300a00 */
[C---:B--2---:R-:W-:Y:S11]  /*1f610*/  HMMA.16816.F32.BF16 R8, R20.reuse, R24, R8 ;  /* 0x000000181408723c */ /* 0x044ff60000041808 */
[----:B------:R-:W-:Y:S11]  /*1f620*/  @!UPT UIADD3 URZ, URZ, URZ, URZ ;  /* 0x0000003f3f3ff290 */ /* 0x000ff6000fffe03f */
[----:B------:R-:W-:Y:S01]  /*1f630*/  @!UPT UIADD3 URZ, URZ, URZ, URZ ;  /* 0x0000003f3f3ff290 */ /* 0x000fe2000fffe03f */
[----:B------:R0:W-:Y:S01]  /*1f640*/  STL.64 [R1+0x4f0], R8 ;  /* 0x0004f00801007387 */ /* 0x0001e20000100a00 */
[----:B------:R3:W-:Y:S03]  /*1f650*/  STL.64 [R1+0x4f8], R10 ;  /* 0x0004f80a01007387 */ /* 0x0007e60000100a00 */
[----:B0-----:R-:W3:Y:S01]  /*1f660*/  LDL.LU.64 R8, [R1+0x5e08] ;  /* 0x005e080001087983 */ /* 0x001ee20000300a00 */
[----:B------:R-:W2:Y:S02]  /*1f670*/  LDL.LU.64 R26, [R1+0x5e00] ;  /* 0x005e0000011a7983 */ /* 0x000ea40000300a00 */
[----:B------:R-:W-:Y:S02]  /*1f680*/  IMAD.MOV.U32 R19, RZ, RZ, R24 ;  /* 0x000000ffff137224 */ /* 0x000fe400078e0018 */
[----:B------:R-:W-:Y:S02]  /*1f690*/  IMAD.MOV.U32 R18, RZ, RZ, R25 ;  /* 0x000000ffff127224 */ /* 0x000fe400078e0019 */
[----:B------:R-:W4:Y:S03]  /*1f6a0*/  LDL.LU.64 R24, [R1+0x5df8] ;  /* 0x005df80001187983 */ /* 0x000f260000300a00 */
[----:B------:R-:W-:Y:S02]  /*1f6b0*/  STL.64 [R1+0x5d50], R18 ;  /* 0x005d501201007387 */ /* 0x000fe40000100a00 */
[----:B------:R2:W-:Y:S01]  /*1f6c0*/  STL.64 [R1+0x5d48], R16 ;  /* 0x005d481001007387 */ /* 0x0005e20000100a00 */
[----:B---3--:R-:W-:Y:S01]  /*1f6d0*/  HMMA.16816.F32.BF16 R8, R20, R8, R12 ;  /* 0x000000081408723c */ /* 0x008fe2000004180c */
[----:B--2---:R-:W-:-:S02]  /*1f6e0*/  IMAD.MOV.U32 R16, RZ, RZ, R27 ;  /* 0x000000ffff107224 */ /* 0x004fc400078e001b */
[----:B------:R-:W-:-:S05]  /*1f6f0*/  IMAD.MOV.U32 R17, RZ, RZ, R26 ;  /* 0x000000ffff117224 */ /* 0x000fca00078e001a */
[----:B------:R-:W-:Y:S01]  /*1f700*/  STL.64 [R1+0x5de0], R16 ;  /* 0x005de01001007387 */ /* 0x000fe20000100a00 */
[----:B------:R-:W2:Y:S11]  /*1f710*/  LDL.LU.64 R12, [R1+0x810] ;  /* 0x00081000010c7983 */ /* 0x000eb60000300a00 */
[----:B------:R-:W-:Y:S03]  /*1f720*/  @!UPT UIADD3 URZ, URZ, URZ, URZ ;  /* 0x0000003f3f3ff290 */ /* 0x000fe6000fffe03f */
[----:B------:R-:W-:Y:S01]  /*1f730*/  STL.64 [R1+0x4e0], R8 ;  /* 0x0004e00801007387 */ /* 0x000fe20000100a00 */
[----:B------:R-:W-:Y:S02]  /*1f740*/  STL.64 [R1+0x4e8], R10 ;  /* 0x0004e80a01007387 */ /* 0x000fe40000100a00 */
[----:B------:R-:W3:Y:S01]  /*1f750*/  LDL.LU.64 R14, [R1+0x818] ;  /* 0x00081800010e7983 */ /* 0x000ee20000300a00 */
[----:B----4-:R-:W-:Y:S11]  /*1f760*/  HMMA.16816.F32.BF16 R4, R20, R24, R4 ;  /* 0x000000181404723c */ /* 0x010ff60000041804 */
[----:B------:R-:W-:Y:S11]  /*1f770*/  @!UPT UIADD3 URZ, URZ, URZ, URZ ;  /* 0x0000003f3f3ff290 */ /* 0x000ff6000fffe03f */
[----:B------:R-:W-:Y:S01]  /*1f780*/  @!UPT UIADD3 URZ, URZ, URZ, URZ ;  /* 0x0000003f3f3ff290 */ /* 0x000fe2000fffe03f */
[----:B------:R-:W-:Y:S01]  /*1f790*/  STL.64 [R1+0x4d0], R4 ;  /* 0x0004d00401007387 */ /* 0x000fe20000100a00 */
[----:B------:R-:W-:Y:S03]  /*1f7a0*/  STL.64 [R1+0x4d8], R6 ;  /* 0x0004d80601007387 */ /* 0x000fe60000100a00 */
[----:B---3--:R-:W-:Y:S01]  /*1f7b0*/  STL.64 [R1+0x5dd8], R14 ;  /* 0x005dd80e01007387 */ /* 0x008fe20000100a00 */
[----:B--2---:R0:W-:Y:S03]  /*1f7c0*/  STL.64 [R1+0x5dd0], R12 ;  /* 0x005dd00c01007387 */ /* 0x0041e60000100a00 */
[----:B0-----:R-:W2:Y:S01]  /*1f7d0*/  LDL.LU.64 R12, [R1+0x820] ;  /* 0x00082000010c7983 */ /* 0x001ea20000300a00 */
[----:B------:R-:W3:Y:S03]  /*1f7e0*/  LDL.LU.64 R14, [R1+0x828] ;  /* 0x00082800010e7983 */ /* 0x000ee60000300a00 */
[----:B---3--:R-:W-:Y:S01]  /*1f7f0*/  STL.64 [R1+0x5df0], R14 ;  /* 0x005df00e01007387 */ /* 0x008fe20000100a00 */
[----:B--2---:R0:W-:Y:S03]  /*1f800*/  STL.64 [R1+0x5de8], R12 ;  /* 0x005de80c01007387 */ /* 0x0041e60000100a00 */
        /* <DEDUP_REMOVED lines=8> */
[----:B------:R-:W4:Y:S02]  /*1f890*/  LDL.LU.64 R8, [R1+0x7c0] ;  /* 0x0007c00001087983 */ /* 0x000f240000300a00 */
[----:B------:R-:W3:Y:S02]  /*1f8a0*/  LDL.LU.64 R10, [R1+0x7c8] ;  /* 0x0007c800010a7983 */ /* 0x000ee40000300a00 */
[----:B------:R-:W-:-:S02]  /*1f8b0*/  IMAD.MOV.U32 R16, RZ, RZ, R2 ;  /* 0x000000ffff107224 */ /* 0x000fc400078e0002 */
[----:B------:R-:W-:-:S07]  /*1f8c0*/  IMAD.MOV.U32 R17, RZ, RZ, R0 ;  /* 0x000000ffff117224 */ /* 0x000fce00078e0000 */
[C---:B--2---:R-:W-:Y:S01]  /*1f8d0*/  HMMA.16816.F32.BF16 R16, R20.reuse, R16, R12 ;  /* 0x000000101410723c */ /* 0x044fe2000004180c */
[----:B---3--:R-:W-:Y:S01]  /*1f8e0*/  STL.64 [R1+0x5d80], R10 ;  /* 0x005d800a01007387 */ /* 0x008fe20000100a00 */
[----:B----4-:R0:W-:Y:S03]  /*1f8f0*/  STL.64 [R1+0x5d78], R8 ;  /* 0x005d780801007387 */ /* 0x0101e60000100a00 */
[----:B0-----:R-:W2:Y:S01]  /*1f900*/  LDL.LU.64 R8, [R1+0x7d0] ;  /* 0x0007d00001087983 */ /* 0x001ea20000300a00 */
[----:B------:R-:W3:Y:S03]  /*1f910*/  LDL.LU.64 R10, [R1+0x7d8] ;  /* 0x0007d800010a7983 */ /* 0x000ee60000300a00 */
[----:B---3--:R-:W-:Y:S01]  /*1f920*/  STL.64 [R1+0x5d98], R10 ;  /* 0x005d980a01007387 */ /* 0x008fe20000100a00 */
[----:B--2---:R0:W-:Y:S03]  /*1f930*/  STL.64 [R1+0x5d90], R8 ;  /* 0x005d900801007387 */ /* 0x0041e60000100a00 */
[----:B0-----:R-:W2:Y:S01]  /*1f940*/  LDL.LU.64 R8, [R1+0x7e0] ;  /* 0x0007e00001087983 */ /* 0x001ea20000300a00 */
[----:B------:R-:W2:Y:S02]  /*1f950*/  LDL.LU.64 R10, [R1+0x7e8] ;  /* 0x0007e800010a7983 */ /* 0x000ea40000300a00 */
[----:B------:R0:W-:Y:S02]  /*1f960*/  STL.64 [R1+0x5d18], R24 ;  /* 0x005d181801007387 */ /* 0x0001e40000100a00 */
[----:B0-----:R-:W3:Y:S01]  /*1f970*/  LDL.64 R24, [R1+0x40] ;  /* 0x0000400001187983 */ /* 0x001ee20000100a00 */
[----:B------:R-:W4:Y:S02]  /*1f980*/  LDL.LU.64 R14, [R1+0x5df0] ;  /* 0x005df000010e7983 */ /* 0x000f240000300a00 */
[----:B------:R-:W4:Y:S02]  /*1f990*/  LDL.LU.64 R12, [R1+0x5de8] ;  /* 0x005de800010c7983 */ /* 0x000f240000300a00 */
[----:B------:R0:W-:Y:S01]  /*1f9a0*/  STL.64 [R1+0x830], R16 ;  /* 0x0008301001007387 */ /* 0x0001e20000100a00 */
[----:B------:R4:W-:Y:S04]  /*1f9b0*/  STL.64 [R1+0x838], R18 ;  /* 0x0008381201007387 */ /* 0x0009e80000100a00 */
[----:B0-----:R-:W4:Y:S02]  /*1f9c0*/  LDL.LU.64 R16, [R1+0x5de0] ;  /* 0x005de00001107983 */ /* 0x001f240000300a00 */
[C---:B----4-:R-:W-:Y:S02]  /*1f9d0*/  HMMA.16816.F32.BF16 R16, R20.reuse, R16, R12 ;  /* 0x000000101410723c */ /* 0x050fe4000004180c */
[----:B------:R-:W3:Y:S01]  /*1f9e0*/  LDL.LU.64 R14, [R1+0x5dd8] ;  /* 0x005dd800010e7983 */ /* 0x000ee20000300a00 */
[----:B------:R-:W3:Y:S11]  /*1f9f0*/  LDL.LU.64 R12, [R1+0x5dd0] ;  /* 0x005dd000010c7983 */ /* 0x000ef60000300a00 */
[----:B------:R-:W-:Y:S09]  /*1fa00*/  @!UPT UIADD3 URZ, URZ, URZ, URZ ;  /* 0x0000003f3f3ff290 */ /* 0x000ff2000fffe03f */
[----:B------:R0:W-:Y:S01]  /*1fa10*/  STL.64 [R1+0x820], R16 ;  /* 0x0008201001007387 */ /* 0x0001e20000100a00 */
[----:B------:R1:W-:Y:S03]  /*1fa20*/  STL.64 [R1+0x828], R18 ;  /* 0x0008281201007387 */ /* 0x0003e60000100a00 */
[----:B0-----:R-:W4:Y:S01]  /*1fa30*/  LDL.LU.64 R16, [R1+0x4c0] ;  /* 0x0004c00001107983 */ /* 0x001f220000300a00 */
[----:B-1----:R-:W4:Y:S01]  /*1fa40*/  LDL.LU.64 R18, [R1+0x4c8] ;  /* 0x0004c80001127983 */ /* 0x002f220000300a00 */
[C---:B---3--:R-:W-:Y:S11]  /*1fa50*/  HMMA.16816.F32.BF16 R12, R20.reuse, R24, R12 ;  /* 0x00000018140c723c */ /* 0x048ff6000004180c */
[----:B------:R-:W-:Y:S11]  /*1fa60*/  @!UPT UIADD3 URZ, URZ, URZ, URZ ;  /* 0x0000003f3f3ff290 */ /* 0x000ff6000fffe03f */
[----:B------:R-:W-:Y:S01]  /*1fa70*/  @!UPT UIADD3 URZ, URZ, URZ, URZ ;  /* 0x0000003f3f3ff290 */ /* 0x000fe2000fffe03f */
[----:B------:R0:W-:Y:S01]  /*1fa80*/  STL.64 [R1+0x810], R12 ;  /* 0x0008100c01007387 */ /* 0x0001e20000100a00 */
[----:B------:R1:W-:Y:S03]  /*1fa90*/  STL.64 [R1+0x818], R14 ;  /* 0x0008180e01007387 */ /* 0x0003e60000100a00 */
[----:B0-----:R-:W1:Y:S01]  /*1faa0*/  LDL.LU.64 R12, [R1+0x5dc8] ;  /* 0x005dc800010c7983 */ /* 0x001e620000300a00 */
[----:B------:R-:W-:Y:S02]  /*1fab0*/  IMAD.MOV.U32 R2, RZ, RZ, R24 ;  /* 0x000000ffff027224 */ /* 0x000fe400078e0018 */
[----:B------:R-:W-:Y:S02]  /*1fac0*/  IMAD.MOV.U32 R0, RZ, RZ, R25 ;  /* 0x000000ffff007224 */ /* 0x000fe400078e0019 */
[----:B------:R-:W3:Y:S01]  /*1fad0*/  LDL.LU.64 R24, [R1+0x4b0] ;  /* 0x0004b00001187983 */ /* 0x000ee20000300a00 */
[----:B------:R-:W3:Y:S01]  /*1fae0*/  LDL.LU.64 R26, [R1+0x4b8] ;  /* 0x0004b800011a7983 */ /* 0x000ee20000300a00 */
[C---:B-1----:R-:W-:Y:S02]  /*1faf0*/  HMMA.16816.F32.BF16 R12, R20.reuse, R12, R4 ;  /* 0x0000000c140c723c */ /* 0x042fe40000041804 */
[----:B------:R-:W2:Y:S01]  /*1fb00*/  LDL.LU.64 R6, [R1+0x5dc0] ;  /* 0x005dc00001067983 */ /* 0x000ea20000300a00 */
[----:B------:R-:W2:Y:S11]  /*1fb10*/  LDL.LU.64 R4, [R1+0x5db8] ;  /* 0x005db80001047983 */ /* 0x000eb60000300a00 */
[----:B------:R-:W-:Y:S09]  /*1fb20*/  @!UPT UIADD3 URZ, URZ, URZ, URZ ;  /* 0x0000003f3f3ff290 */ /* 0x000ff2000fffe03f */
        /* <DEDUP_REMOVED lines=9> */
[----:B-1----:R-:W-:Y:S02]  /*1fbc0*/  IMAD.MOV.U32 R7, RZ, RZ, R12 ;  /* 0x000000ffff077224 */ /* 0x002fe400078e000c */
[----:B------:R-:W-:Y:S02]  /*1fbd0*/  IMAD.MOV.U32 R6, RZ, RZ, R13 ;  /* 0x000000ffff067224 */ /* 0x000fe400078e000d */
[----:B------:R-:W2:Y:S02]  /*1fbe0*/  LDL.LU.64 R12, [R1+0x5da0] ;  /* 0x005da000010c7983 */ /* 0x000ea40000300a00 */
[C---:B--2---:R-:W-:Y:S02]  /*1fbf0*/  HMMA.16816.F32.BF16 R12, R20.reuse, R12, R8 ;  /* 0x0000000c140c723c */ /* 0x044fe40000041808 */
[----:B------:R-:W2:Y:S01]  /*1fc00*/  LDL.LU.64 R10, [R1+0x5d98] ;  /* 0x005d9800010a7983 */ /* 0x000ea20000300a00 */
[----:B------:R-:W2:Y:S11]  /*1fc10*/  LDL.LU.64 R8, [R1+0x5d90] ;  /* 0x005d900001087983 */ /* 0x000eb60000300a00 */
[----:B------:R-:W-:Y:S09]  /*1fc20*/  @!UPT UIADD3 URZ, URZ, URZ, URZ ;  /* 0x0000003f3f3ff290 */ /* 0x000ff2000fffe03f */
[----:B------:R0:W-:Y:S01]  /*1fc30*/  STL.64 [R1+0x7e0], R12 ;  /* 0x0007e00c01007387 */ /* 0x0001e20000100a00 */
[----:B------:R2:W-:Y:S03]  /*1fc40*/  STL.64 [R1+0x7e8], R14 ;  /* 0x0007e80e01007387 */ /* 0x0005e60000100a00 */
[----:B0-----:R-:W2:Y:S02]  /*1fc50*/  LDL.LU.64 R12, [R1+0x5d88] ;  /* 0x005d8800010c7983 */ /* 0x001ea40000300a00 */
[C---:B--2---:R-:W-:Y:S02]  /*1fc60*/  HMMA.16816.F32.BF16 R12, R20.reuse, R12, R8 ;  /* 0x0000000c140c723c */ /* 0x044fe40000041808 */
[----:B------:R-:W2:Y:S01]  /*1fc70*/  LDL.LU.64 R10, [R1+0x5d80] ;  /* 0x005d8000010a7983 */ /* 0x000ea20000300a00 */
[----:B------:R-:W2:Y:S11]  /*1fc80*/  LDL.LU.64 R8, [R1+0x5d78] ;  /* 0x005d780001087983 */ /* 0x000eb60000300a00 */
[----:B------:R-:W-:Y:S09]  /*1fc90*/  @!UPT UIADD3 URZ, URZ, URZ, URZ ;  /* 0x0000003f3f3ff290 */ /* 0x000ff2000fffe03f */
[----:B------:R-:W-:Y:S01]  /*1fca0*/  STL.64 [R1+0x7d0], R12 ;  /* 0x0007d00c01007387 */ /* 0x000fe20000100a00 */
[----:B------:R0:W-:Y:S03]  /*1fcb0*/  STL.64 [R1+0x7d8], R14 ;  /* 0x0007d80e01007387 */ /* 0x0001e60000100a00 */
[----:B0-----:R-:W2:Y:S01]  /*1fcc0*/  LDL.LU.64 R14, [R1+0x5d70] ;  /* 0x005d7000010e7983 */ /* 0x001ea20000300a00 */
[----:B------:R-:W2:Y:S02]  /*1fcd0*/  LDL.LU.64 R12, [R1+0x5d68] ;  /* 0x005d6800010c7983 */ /* 0x000ea40000300a00 */
[C---:B--2---:R-:W-:Y:S11]  /*1fce0*/  HMMA.16816.F32.BF16 R8, R20.reuse, R12, R8 ;  /* 0x0000000c1408723c */ /* 0x044ff60000041808 */
[----:B------:R-:W-:Y:S11]  /*1fcf0*/  @!UPT UIADD3 URZ, URZ, URZ, URZ ;  /* 0x0000003f3f3ff290 */ /* 0x000ff6000fffe03f */
[----:B------:R-:W-:Y:S01]  /*1fd00*/  @!UPT UIADD3 URZ, URZ, URZ, URZ ;  /* 0x0000003f3f3ff290 */ /* 0x000fe2000fffe03f */
[----:B------:R-:W-:Y:S01]  /*1fd10*/  STL.64 [R1+0x7c0], R8 ;  /* 0x0007c00801007387 */ /* 0x000fe20000100a00 */
[----:B------:R0:W-:Y:S03]  /*1fd20*/  STL.64 [R1+0x7c8], R10 ;  /* 0x0007c80a01007387 */ /* 0x0001e60000100a00 */
[----:B0-----:R-:W2:Y:S01]  /*1fd30*/  LDL.LU.64 R10, [R1+0x5d60] ;  /* 0x005d6000010a7983 */ /* 0x001ea20000300a00 */
[----:B------:R-:W4:Y:S02]  /*1fd40*/  LDL.LU.64 R8, [R1+0x5d58] ;  /* 0x005d580001087983 */ /* 0x000f240000300a00 */
[----:B------:R-:W-:Y:S02]  /*1fd50*/  STL.64 [R1+0x5c90], R14 ;  /* 0x005c900e01007387 */ /* 0x000fe40000100a00 */
[----:B------:R-:W-:Y:S01]  /*1fd60*/  STL.64 [R1+0x5c88], R12 ;  /* 0x005c880c01007387 */ /* 0x000fe20000100a00 */
[C---:B----4-:R-:W-:Y:S11]  /*1fd70*/  HMMA.16816.F32.BF16 R16, R20.reuse, R8, R16 ;  /* 0x000000081410723c */ /* 0x050ff60000041810 */
[----:B------:R-:W-:Y:S11]  /*1fd80*/  @!UPT UIADD3 URZ, URZ, URZ, URZ ;  /* 0x0000003f3f3ff290 */ /* 0x000ff6000fffe03f */
[----:B------:R-:W-:Y:S01]  /*1fd90*/  @!UPT UIADD3 URZ, URZ, URZ, URZ ;  /* 0x0000003f3f3ff290 */ /* 0x000fe2000fffe03f */
[----:B------:R-:W-:Y:S01]  /*1fda0*/  STL.64 [R1+0x7b0], R16 ;  /* 0x0007b01001007387 */ /* 0x000fe20000100a00 */
[----:B------:R0:W-:Y:S03]  /*1fdb0*/  STL.64 [R1+0x7b8], R18 ;  /* 0x0007b81201007387 */ /* 0x0001e60000100a00 */
[----:B0-----:R-:W4:Y:S01]  /*1fdc0*/  LDL.LU.64 R18, [R1+0x5d50] ;  /* 0x005d500001127983 */ /* 0x001f220000300a00 */
[----:B------:R-:W4:Y:S02]  /*1fdd0*/  LDL.LU.64 R16, [R1+0x5d48] ;  /* 0x005d480001107983 */ /* 0x000f240000300a00 */
[----:B--2---:R-:W-:Y:S02]  /*1fde0*/  STL.64 [R1+0x5c80], R10 ;  /* 0x005c800a01007387 */ /* 0x004fe40000100a00 */
[----:B------:R3:W-:Y:S02]  /*1fdf0*/  STL.64 [R1+0x5c78], R8 ;  /* 0x005c780801007387 */ /* 0x0007e40000100a00 */
[----:B---3--:R-:W-:Y:S01]  /*1fe00*/  HMMA.16816.F32.BF16 R8, R20, R4, R24 ;  /* 0x000000041408723c */ /* 0x008fe20000041818 */
[----:B------:R-:W2:Y:S04]  /*1fe10*/  LDL.64 R24, [R1+0x80] ;  /* 0x0000800001187983 */ /* 0x000ea80000100a00 */
[----:B------:R-:W0:Y:S04]  /*1fe20*/  LDSM.16.MT88.4 R20, [R3+0x180] ;  /* 0x000180000314783b */ /* 0x000e280000004200 */
[----:B--2---:R4:W-:Y:S11]  /*1fe30*/  STL.64 [R1+0x5d28], R24 ;  /* 0x005d281801007387 */ /* 0x0049f60000100a00 */
[----:B------:R-:W-:Y:S03]  /*1fe40*/  @!UPT UIADD3 URZ, URZ, URZ, URZ ;  /* 0x0000003f3f3ff290 */ /* 0x000fe6000fffe03f */
[----:B------:R-:W-:Y:S02]  /*1fe50*/  STL.64 [R1+0x4c0], R8 ;  /* 0x0004c00801007387 */ /* 0x000fe40000100a00 */
[----:B------:R-:W-:Y:S02]  /*1fe60*/  STL.64 [R1+0x4c8], R10 ;  /* 0x0004c80a01007387 */ /* 0x000fe40000100a00 */
[----:B----4-:R-:W-:Y:S02]  /*1fe70*/  IMAD.MOV.U32 R24, RZ, RZ, R19 ;  /* 0x000000ffff187224 */ /* 0x010fe400078e0013 */
[----:B------:R-:W-:-:S05]  /*1fe80*/  IMAD.MOV.U32 R25, RZ, RZ, R18 ;  /* 0x000000ffff197224 */ /* 0x000fca00078e0012 */
[----:B------:R1:W-:Y:S04]  /*1fe90*/  STL.64 [R1+0x5d40], R24 ;  /* 0x005d401801007387 */ /* 0x0003e80000100a00 */
[----:B-1----:R-:W2:Y:S01]  /*1fea0*/  LDL.LU.64 R24, [R1+0x4a0] ;  /* 0x0004a00001187983 */ /* 0x002ea20000300a00 */
[----:B------:R-:W2:Y:S02]  /*1feb0*/  LDL.LU.64 R26, [R1+0x4a8] ;  /* 0x0004a800011a7983 */ /* 0x000ea40000300a00 */
[----:B------:R-:W3:Y:S02]  /*1fec0*/  LDL.64 R8, [R1+0x60] ;  /* 0x0000600001087983 */ /* 0x000ee40000100a00 */
[----:B---3--:R-:W-:Y:S01]  /*1fed0*/  STL.64 [R1+0x5d20], R8 ;  /* 0x005d200801007387 */ /* 0x008fe20000100a00 */
[----:B------:R-:W-:Y:S02]  /*1fee0*/  STL.64 [R1+0x5cb0], R4 ;  /* 0x005cb00401007387 */ /* 0x000fe40000100a00 */
[----:B0-----:R-:W-:Y:S02]  /*1fef0*/  STL.64 [R1+0x5ca0], R22 ;  /* 0x005ca01601007387 */ /* 0x001fe40000100a00 */
[----:B------:R0:W-:Y:S02]  /*1ff00*/  STL.64 [R1+0x5c98], R20 ;  /* 0x005c981401007387 */ /* 0x0001e40000100a00 */
[----:B0-----:R-:W3:Y:S01]  /*1ff10*/  LDL.LU.64 R20, [R1+0x910] ;  /* 0x0009100001147983 */ /* 0x001ee20000300a00 */
[----:B------:R-:W3:Y:S02]  /*1ff20*/  LDL.LU.64 R22, [R1+0x918] ;  /* 0x0009180001167983 */ /* 0x000ee40000300a00 */
[----:B------:R-:W-:-:S02]  /*1ff30*/  IMAD.MOV.U32 R8, RZ, RZ, R17 ;  /* 0x000000ffff087224 */ /* 0x000fc400078e0011 */
[----:B------:R-:W-:Y:S02]  /*1ff40*/  IMAD.MOV.U32 R9, RZ, RZ, R16 ;  /* 0x000000ffff097224 */ /* 0x000fe400078e0010 */
[----:B------:R-:W3:Y:S01]  /*1ff50*/  LDSM.16.MT88.4 R16, [R3+0x100] ;  /* 0x000100000310783b */ /* 0x000ee20000004200 */
[----:B------:R-:W-:Y:S02]  /*1ff60*/  IMAD.MOV.U32 R12, RZ, RZ, R29 ;  /* 0x000000ffff0c7224 */ /* 0x000fe400078e001d */
[----:B------:R-:W-:Y:S01]  /*1ff70*/  IMAD.MOV.U32 R13, RZ, RZ, R28 ;  /* 0x000000ffff0d7224 */ /* 0x000fe200078e001c */
[----:B------:R-:W-:Y:S01]  /*1ff80*/  STL [R1+0x5c68], R3 ;  /* 0x005c680301007387 */ /* 0x000fe20000100800 */
[C---:B---3--:R-:W-:Y:S08]  /*1ff90*/  HMMA.16816.F32.BF16 R20, R16.reuse, R8, R20 ;  /* 0x000000081014723c */ /* 0x048ff00000041814 */
[----:B--2---:R-:W-:Y:S01]  /*1ffa0*/  HMMA.16816.F32.BF16 R8, R16, R12, R24 ;  /* 0x0000000c1008723c */ /* 0x004fe20000041818 */
[----:B------:R-:W2:Y:S11]  /*1ffb0*/  LDL.LU.64 R24, [R1+0x490] ;  /* 0x0004900001187983 */ /* 0x000eb60000300a00 */
[----:B------:R-:W-:Y:S03]  /*1ffc0*/  @!UPT UIADD3 URZ, URZ, URZ, URZ ;  /* 0x0000003f3f3ff290 */ /* 0x000fe6000fffe03f */
[----:B------:R-:W-:Y:S01]  /*1ffd0*/  STL.64 [R1+0x4b0], R20 ;  /* 0x0004b01401007387 */ /* 0x000fe20000100a00 */
[----:B------:R-:W-:Y:S02]  /*1ffe0*/  STL.64 [R1+0x4b8], R22 ;  /* 0x0004b81601007387 */ /* 0x000fe40000100a00 */
[----:B------:R-:W2:Y:S05]  /*1fff0*/  LDL.LU.64 R26, [R1+0x498] ;  /* 0x00049800011a7983 */ /* 0x000eaa0000300a00 */
[----:B------:R-:W-:Y:S01]  /*20000*/  STL.64 [R1+0x4a0], R8 ;  /* 0x0004a00801007387 */ /* 0x000fe20000100a00 */
[----:B------:R-:W-:Y:S01]  /*20010*/  STL.64 [R1+0x4a8], R10 ;  /* 0x0004a80a01007387 */ /* 0x000fe20000100a00 */
[----:B------:R-:W3:Y:S03]  /*20020*/  LDL.64 R12, [R1] ;  /* 0x00000000010c7983 */ /* 0x000ee60000100a00 */
[----:B---3--:R0:W-:Y:S04]  /*20030*/  STL.64 [R1+0x5ca8], R12 ;  /* 0x005ca80c01007387 */ /* 0x0081e80000100a00 */
[----:B0-----:R-:W3:Y:S04]  /*20040*/  LDL.64 R12, [R1+0x10] ;  /* 0x00001000010c7983 */ /* 0x001ee80000100a00 */
[----:B---3--:R0:W-:Y:S01]  /*20050*/  STL.64 [R1+0x5cb8], R12 ;  /* 0x005cb80c01007387 */ /* 0x0081e20000100a00 */
[----:B------:R-:W3:Y:S02]  /*20060*/  LDL.LU.64 R8, [R1+0x470] ;  /* 0x0004700001087983 */ /* 0x000ee40000300a00 */
[----:B------:R-:W4:Y:S02]  /*20070*/  LDL.LU.64 R10, [R1+0x478] ;  /* 0x00047800010a7983 */ /* 0x000f240000300a00 */
[----:B0-----:R-:W-:-:S02]  /*20080*/  IMAD.MOV.U32 R12, RZ, RZ, R7 ;  /* 0x000000ffff0c7224 */ /* 0x001fc400078e0007 */
[----:B------:R-:W-:Y:S01]  /*20090*/  IMAD.MOV.U32 R13, RZ, RZ, R6 ;  /* 0x000000ffff0d7224 */ /* 0x000fe200078e0006 */
[----:B----4-:R-:W-:Y:S01]  /*200a0*/  STL.64 [R1+0x5d38], R10 ;  /* 0x005d380a01007387 */ /* 0x010fe20000100a00 */
[----:B---3--:R0:W-:Y:S03]  /*200b0*/  STL.64 [R1+0x5d30], R8 ;  /* 0x005d300801007387 */ /* 0x0081e60000100a00 */
[----:B0-----:R-:W3:Y:S01]  /*200c0*/  LDL.LU.64 R8, [R1+0x480] ;  /* 0x0004800001087983 */ /* 0x001ee20000300a00 */
[----:B------:R-:W3:Y:S02]  /*200d0*/  LDL.LU.64 R10, [R1+0x488] ;  /* 0x00048800010a7983 */ /* 0x000ee40000300a00 */
[----:B------:R-:W4:Y:S02]  /*200e0*/  LDL.LU.64 R20, [R1+0x460] ;  /* 0x0004600001147983 */ /* 0x000f240000300a00 */
[----:B------:R-:W4:Y:S01]  /*200f0*/  LDL.LU.64 R22, [R1+0x468] ;  /* 0x0004680001167983 */ /* 0x000f220000300a00 */
[----:B------:R-:W2:Y:S01]  /*20100*/  LDL.LU.64 R4, [R1+0x7a0] ;  /* 0x0007a00001047983 */ /* 0x000ea20000300a00 */
[----:B------:R-:W2:Y:S02]  /*20110*/  LDL.LU.64 R6, [R1+0x7a8] ;  /* 0x0007a80001067983 */ /* 0x000ea40000300a00 */
[----:B------:R0:W-:Y:S02]  /*20120*/  STL.64 [R1+0x5cd0], R12 ;  /* 0x005cd00c01007387 */ /* 0x0001e40000100a00 */
[----:B0-----:R-:W2:Y:S04]  /*20130*/  LDL.64 R12, [R1+0x30] ;  /* 0x00003000010c7983 */ /* 0x001ea80000100a00 */
[----:B--2---:R0:W-:Y:S04]  /*20140*/  STL.64 [R1+0x5ce8], R12 ;  /* 0x005ce80c01007387 */ /* 0x0041e80000100a00 */
[----:B0-----:R-:W2:Y:S02]  /*20150*/  LDL.64 R12, [R1+0xa0] ;  /* 0x0000a000010c7983 */ /* 0x001ea40000100a00 */
[----:B--2---:R-:W-:Y:S11]  /*20160*/  HMMA.16816.F32.BF16 R24, R16, R12, R24 ;  /* 0x0000000c1018723c */ /* 0x004ff60000041818 */
[----:B------:R-:W-:Y:S11]  /*20170*/  @!UPT UIADD3 URZ, URZ, URZ, URZ ;  /* 0x0000003f3f3ff290 */ /* 0x000ff6000fffe03f */
[----:B------:R-:W-:Y:S01]  /*20180*/  @!UPT UIADD3 URZ, URZ, URZ, URZ ;  /* 0x0000003f3f3ff290 */ /* 0x000fe2000fffe03f */
[----:B------:R0:W-:Y:S01]  /*20190*/  STL.64 [R1+0x490], R24 ;  /* 0x0004901801007387 */ /* 0x0001e20000100a00 */
[----:B------:R-:W-:Y:S03]  /*201a0*/  STL.64 [R1+0x498], R26 ;  /* 0x0004981a01007387 */ /* 0x000fe60000100a00 */
[----:B0-----:R-:W3:Y:S01]  /*201b0*/  LDL.LU.64 R24, [R1+0x5d40] ;  /* 0x005d400001187983 */ /* 0x001ee20000300a00 */
[----:B------:R-:W-:Y:S02]  /*201c0*/  IMAD.MOV.U32 R29, RZ, RZ, R12 ;  /* 0x000000ffff1d7224 */ /* 0x000fe400078e000c */
[----:B------:R-:W-:Y:S02]  /*201d0*/  IMAD.MOV.U32 R28, RZ, RZ, R13 ;  /* 0x000000ffff1c7224 */ /* 0x000fe400078e000d */
[----:B------:R-:W-:Y:S02]  /*201e0*/  IMAD.MOV.U32 R12, RZ, RZ, R2 ;  /* 0x000000ffff0c7224 */ /* 0x000fe400078e0002 */
[----:B------:R-:W-:-:S05]  /*201f0*/  IMAD.MOV.U32 R13, RZ, RZ, R0 ;  /* 0x000000ffff0d7224 */ /* 0x000fca00078e0000 */
[----:B------:R0:W-:Y:S04]  /*20200*/  STL.64 [R1+0x5d00], R12 ;  /* 0x005d000c01007387 */ /* 0x0001e80000100a00 */
[----:B0-----:R-:W2:Y:S01]  /*20210*/  LDL.64 R12, [R1+0x50] ;  /* 0x00005000010c7983 */ /* 0x001ea20000100a00 */
[----:B------:R-:W-:Y:S02]  /*20220*/  STL [R1+0x5c74], R28 ;  /* 0x005c741c01007387 */ /* 0x000fe40000100800 */
[----:B------:R-:W-:Y:S01]  /*20230*/  STL [R1+0x5c70], R29 ;  /* 0x005c701d01007387 */ /* 0x000fe20000100800 */
[C---:B---3--:R-:W-:Y:S01]  /*20240*/  HMMA.16816.F32.BF16 R24, R16.reuse, R24, R8 ;  /* 0x000000181018723c */ /* 0x048fe20000041808 */
[----:B------:R-:W3:Y:S01]  /*20250*/  LDL.LU.64 R10, [R1+0x5d38] ;  /* 0x005d3800010a7983 */ /* 0x000ee20000300a00 */
[----:B------:R-:W3:Y:S11]  /*20260*/  LDL.LU.64 R8, [R1+0x5d30] ;  /* 0x005d300001087983 */ /* 0x000ef60000300a00 */
[----:B------:R-:W-:Y:S10]  /*20270*/  @!UPT UIADD3 URZ, URZ, URZ, URZ ;  /* 0x0000003f3f3ff290 */ /* 0x000ff4000fffe03f */
[----:B------:R0:W-:Y:S01]  /*20280*/  STL.64 [R1+0x480], R24 ;  /* 0x0004801801007387 */ /* 0x0001e20000100a00 */
[----:B------:R-:W-:Y:S03]  /*20290*/  STL.64 [R1+0x488], R26 ;  /* 0x0004881a01007387 */ /* 0x000fe60000100a00 */
[----:B0-----:R-:W3:Y:S02]  /*202a0*/  LDL.LU.64 R24, [R1+0x5d28] ;  /* 0x005d280001187983 */ /* 0x001ee40000300a00 */
[C---:B---3--:R-:W-:Y:S01]  /*202b0*/  HMMA.16816.F32.BF16 R8, R16.reuse, R24, R8 ;  /* 0x000000181008723c */ /* 0x048fe20000041808 */
[----:B------:R-:W-:Y:S02]  /*202c0*/  IMAD.MOV.U32 R2, RZ, RZ, R24 ;  /* 0x000000ffff027224 */ /* 0x000fe400078e0018 */
[----:B------:R-:W-:Y:S11]  /*202d0*/  IMAD.MOV.U32 R0, RZ, RZ, R25 ;  /* 0x000000ffff007224 */ /* 0x000ff600078e0019 */
[----:B------:R-:W-:Y:S09]  /*202e0*/  @!UPT UIADD3 URZ, URZ, URZ, URZ ;  /* 0x0000003f3f3ff290 */ /* 0x000ff2000fffe03f */
[----:B------:R0:W-:Y:S01]  /*202f0*/  STL.64 [R1+0x470], R8 ;  /* 0x0004700801007387 */ /* 0x0001e20000100a00 */
[----:B------:R-:W-:Y:S03]  /*20300*/  STL.64 [R1+0x478], R10 ;  /* 0x0004780a01007387 */ /* 0x000fe60000100a00 */
[----:B0-----:R-:W3:Y:S01]  /*20310*/  LDL.LU.64 R8, [R1+0x5d20] ;  /* 0x005d200001087983 */ /* 0x001ee20000300a00 */
[----:B------:R-:W4:Y:S02]  /*20320*/  LDL.LU.64 R24, [R1+0x5d18] ;  /* 0x005d180001187983 */ /* 0x000f240000300a00 */
[----:B------:R-:W-:Y:S01]  /*20330*/  STL [R1+0x5c6c], R2 ;  /* 0x005c6c0201007387 */ /* 0x000fe20000100800 */
[C---:B----4-:R-:W-:Y:S08]  /*20340*/  HMMA.16816.F32.BF16 R20, R16.reuse, R24, R20 ;  /* 0x000000181014723c */ /* 0x050ff00000041814 */
[----:B---3--:R-:W-:Y:S01]  /*20350*/  HMMA.16816.F32.BF16 R4, R16, R8, R4 ;  /* 0x000000081004723c */ /* 0x008fe20000041804 */
[----:B------:R-:W-:Y:S11]  /*20360*/  STL.64 [R1+0x5c50], R24 ;  /* 0x005c501801007387 */ /* 0x000ff60000100a00 */
[----:B------:R-:W-:Y:S03]  /*20370*/  @!UPT UIADD3 URZ, URZ, URZ, URZ ;  /* 0x0000003f3f3ff290 */ /* 0x000fe6000fffe03f */
[----:B------:R-:W-:Y:S01]  /*20380*/  STL.64 [R1+0x460], R20 ;  /* 0x0004601401007387 */ /* 0x000fe20000100a00 */
[----:B------:R-:W-:Y:S07]  /*20390*/  STL.64 [R1+0x468], R22 ;  /* 0x0004681601007387 */ /* 0x000fee0000100a00 */
[----:B------:R0:W-:Y:S02]  /*203a0*/  STL.64 [R1+0x7a0], R4 ;  /* 0x0007a00401007387 */ /* 0x0001e40000100a00 */
[----:B------:R1:W-:Y:S01]  /*203b0*/  STL.64 [R1+0x7a8], R6 ;  /* 0x0007a80601007387 */ /* 0x0003e20000100a00 */
[----:B0-----:R-:W3:Y:S01]  /*203c0*/  LDL.LU.64 R4, [R1+0x750] ;  /* 0x0007500001047983 */ /* 0x001ee20000300a00 */
[----:B-1----:R-:W4:Y:S03]  /*203d0*/  LDL.LU.64 R6, [R1+0x758] ;  /* 0x0007580001067983 */ /* 0x002f260000300a00 */
[----:B----4-:R-:W-:Y:S01]  /*203e0*/  STL.64 [R1+0x5cc8], R6 ;  /* 0x005cc80601007387 */ /* 0x010fe20000100a00 */
[----:B---3--:R0:W-:Y:S03]  /*203f0*/  STL.64 [R1+0x5cc0], R4 ;  /* 0x005cc00401007387 */ /* 0x0081e60000100a00 */
[----:B0-----:R-:W3:Y:S01]  /*20400*/  LDL.LU.64 R4, [R1+0x760] ;  /* 0x0007600001047983 */ /* 0x001ee20000300a00 */
[----:B------:R-:W4:Y:S03]  /*20410*/  LDL.LU.64 R6, [R1+0x768] ;  /* 0x0007680001067983 */ /* 0x000f260000300a00 */
        /* <DEDUP_REMOVED lines=11> */
[----:B------:R-:W3:Y:S02]  /*204d0*/  LDL.LU.64 R6, [R1+0x798] ;  /* 0x0007980001067983 */ /* 0x000ee40000300a00 */
[----:B------:R-:W-:-:S02]  /*204e0*/  IMAD.MOV.U32 R25, RZ, RZ, R8 ;  /* 0x000000ffff197224 */ /* 0x000fc400078e0008 */
[----:B------:R-:W-:Y:S01]  /*204f0*/  IMAD.MOV.U32 R24, RZ, RZ, R9 ;  /* 0x000000ffff187224 */ /* 0x000fe200078e0009 */
[----:B------:R-:W4:Y:S01]  /*20500*/  LDL.LU.64 R20, [R1+0x740] ;  /* 0x0007400001147983 */ /* 0x000f220000300a00 */
[----:B------:R-:W4:Y:S02]  /*20510*/  LDL.LU.64 R22, [R1+0x748] ;  /* 0x0007480001167983 */ /* 0x000f240000300a00 */
[----:B------:R-:W4:Y:S02]  /*20520*/  LDL.LU.64 R8, [R1+0x730] ;  /* 0x0007300001087983 */ /* 0x000f240000300a00 */
[----:B------:R-:W4:Y:S01]  /*20530*/  LDL.LU.64 R10, [R1+0x738] ;  /* 0x00073800010a7983 */ /* 0x000f220000300a00 */
[----:B------:R0:W-:Y:S01]  /*20540*/  STL.64 [R1+0x5c60], R24 ;  /* 0x005c601801007387 */ /* 0x0001e20000100a00 */
[----:B--2---:R-:W-:Y:S02]  /*20550*/  IMAD.MOV.U32 R2, RZ, RZ, R12 ;  /* 0x000000ffff027224 */ /* 0x004fe400078e000c */
[----:B------:R-:W-:Y:S01]  /*20560*/  IMAD.MOV.U32 R3, RZ, RZ, R13 ;  /* 0x000000ffff037224 */ /* 0x000fe200078e000d */
        /* <DEDUP_REMOVED lines=8> */
[----:B------:R-:W3:Y:S02]  /*205f0*/  LDL.LU.64 R12, [R1+0x5d00] ;  /* 0x005d0000010c7983 */ /* 0x000ee40000300a00 */
        /* <DEDUP_REMOVED lines=23> */
[C---:B---3--:R-:W-:Y:S11]  /*20770*/  HMMA.16816.F32.BF16 R4, R16.reuse, R12, R4 ;  /* 0x0000000c1004723c */ /* 0x048ff60000041804 */
[----:B------:R-:W-:Y:S11]  /*20780*/  @!UPT UIADD3 URZ, URZ, URZ, URZ ;  /* 0x0000003f3f3ff290 */ /* 0x000ff6000fffe03f */
[----:B------:R-:W-:Y:S01]  /*20790*/  @!UPT UIADD3 URZ, URZ, URZ, URZ ;  /* 0x0000003f3f3ff290 */ /* 0x000fe2000fffe03f */
[----:B------:R0:W-:Y:S01]  /*207a0*/  STL.64 [R1+0x750], R4 ;  /* 0x0007500401007387 */ /* 0x0001e20000100a00 */
[----:B------:R1:W-:Y:S03]  /*207b0*/  STL.64 [R1+0x758], R6 ;  /* 0x0007580601007387 */ /* 0x0003e60000100a00 */
[----:B0-----:R-:W3:Y:S01]  /*207c0*/  LDL.LU.64 R4, [R1+0x5cb0] ;  /* 0x005cb00001047983 */ /* 0x001ee20000300a00 */
[----:B-1----:R-:W-:Y:S02]  /*207d0*/  IMAD.MOV.U32 R7, RZ, RZ, R12 ;  /* 0x000000ffff077224 */ /* 0x002fe400078e000c */
[----:B------:R-:W-:Y:S02]  /*207e0*/  IMAD.MOV.U32 R6, RZ, RZ, R13 ;  /* 0x000000ffff067224 */ /* 0x000fe400078e000d */
[----:B------:R-:W4:Y:S02]  /*207f0*/  LDL.LU.64 R12, [R1+0x5ca8] ;  /* 0x005ca800010c7983 */ /* 0x000f240000300a00 */
[----:B----4-:R-:W-:Y:S01]  /*20800*/  HMMA.16816.F32.BF16 R20, R16, R12, R20 ;  /* 0x0000000c1014723c */ /* 0x010fe20000041814 */
[----:B------:R-:W-:-:S02]  /*20810*/  IMAD.MOV.U32 R27, RZ, RZ, R12 ;  /* 0x000000ffff1b7224 */ /* 0x000fc400078e000c */
[----:B------:R-:W-:Y:S11]  /*20820*/  IMAD.MOV.U32 R26, RZ, RZ, R13 ;  /* 0x000000ffff1a7224 */ /* 0x000ff600078e000d */
[----:B------:R-:W-:Y:S09]  /*20830*/  @!UPT UIADD3 URZ, URZ, URZ, URZ ;  /* 0x0000003f3f3ff290 */ /* 0x000ff2000fffe03f */
[----:B------:R-:W-:Y:S01]  /*20840*/  STL.64 [R1+0x740], R20 ;  /* 0x0007401401007387 */ /* 0x000fe20000100a00 */
[----:B------:R0:W-:Y:S03]  /*20850*/  STL.64 [R1+0x748], R22 ;  /* 0x0007481601007387 */ /* 0x0001e60000100a00 */
[----:B0-----:R-:W4:Y:S01]  /*20860*/  LDL.LU.64 R22, [R1+0x5ca0] ;  /* 0x005ca00001167983 */ /* 0x001f220000300a00 */
[----:B------:R-:W4:Y:S02]  /*20870*/  LDL.LU.64 R20, [R1+0x5c98] ;  /* 0x005c980001147983 */ /* 0x000f240000300a00 */
[----:B------:R-:W2:Y:S02]  /*20880*/  LDL.LU.64 R14, [R1+0x5c90] ;  /* 0x005c9000010e7983 */ /* 0x000ea40000300a00 */
[----:B------:R-:W2:Y:S02]  /*20890*/  LDL.LU.64 R12, [R1+0x5c88] ;  /* 0x005c8800010c7983 */ /* 0x000ea40000300a00 */
[C---:B--2---:R-:W-:Y:S11]  /*208a0*/  HMMA.16816.F32.BF16 R8, R16.reuse, R12, R8 ;  /* 0x0000000c1008723c */ /* 0x044ff60000041808 */
[----:B------:R-:W-:Y:S11]  /*208b0*/  @!UPT UIADD3 URZ, URZ, URZ, URZ ;  /* 0x0000003f3f3ff290 */ /* 0x000ff6000fffe03f */
[----:B------:R-:W-:Y:S01]  /*208c0*/  @!UPT UIADD3 URZ, URZ, URZ, URZ ;  /* 0x0000003f3f3ff290 */ /* 0x000fe2000fffe03f */
[----:B------:R-:W-:Y:S01]  /*208d0*/  STL.64 [R1+0x730], R8 ;  /* 0x0007300801007387 */ /* 0x000fe20000100a00 */
[----:B------:R0:W-:Y:S03]  /*208e0*/  STL.64 [R1+0x738], R10 ;  /* 0x0007380a01007387 */ /* 0x0001e60000100a00 */
[----:B0-----:R-:W2:Y:S01]  /*208f0*/  LDL.LU.64 R10, [R1+0x5c80] ;  /* 0x005c8000010a7983 */ /* 0x001ea20000300a00 */
[----:B------:R-:W2:Y:S02]  /*20900*/  LDL.LU.64 R8, [R1+0x5c78] ;  /* 0x005c780001087983 */ /* 0x000ea40000300a00 */
[----:B------:R-:W-:Y:S02]  /*20910*/  STL.64 [R1+0x5bb8], R14 ;  /* 0x005bb80e01007387 */ /* 0x000fe40000100a00 */
[----:B------:R0:W-:Y:S02]  /*20920*/  STL.64 [R1+0x5bb0], R12 ;  /* 0x005bb00c01007387 */ /* 0x0001e40000100a00 */
[----:B0-----:R-:W2:Y:S01]  /*20930*/  LDL.LU.64 R12, [R1+0x450] ;  /* 0x00045000010c7983 */ /* 0x001ea20000300a00 */
[----:B------:R-:W2:Y:S02]  /*20940*/  LDL.LU.64 R14, [R1+0x458] ;  /* 0x00045800010e7983 */ /* 0x000ea40000300a00 */
[----:B--2---:R-:W-:Y:S11]  /*20950*/  HMMA.16816.F32.BF16 R12, R16, R8, R12 ;  /* 0x00000008100c723c */ /* 0x004ff6000004180c */
[----:B------:R-:W-:Y:S11]  /*20960*/  @!UPT UIADD3 URZ, URZ, URZ, URZ ;  /* 0x0000003f3f3ff290 */ /* 0x000ff6000fffe03f */
[----:B------:R-:W-:Y:S01]  /*20970*/  @!UPT UIADD3 URZ, URZ, URZ, URZ ;  /* 0x0000003f3f3ff290 */ /* 0x000fe2000fffe03f */
[----:B------:R0:W-:Y:S01]  /*20980*/  STL.64 [R1+0x720], R12 ;  /* 0x0007200c01007387 */ /* 0x0001e20000100a00 */
[----:B------:R-:W-:Y:S02]  /*20990*/  STL.64 [R1+0x728], R14 ;  /* 0x0007280e01007387 */ /* 0x000fe40000100a00 */
[----:B0-----:R-:W-:Y:S02]  /*209a0*/  IMAD.MOV.U32 R12, RZ, RZ, R27 ;  /* 0x000000ffff0c7224 */ /* 0x001fe400078e001b */
[----:B------:R-:W-:-:S05]  /*209b0*/  IMAD.MOV.U32 R13, RZ, RZ, R26 ;  /* 0x000000ffff0d7224 */ /* 0x000fca00078e001a */
[----:B------:R0:W-:Y:S04]  /*209c0*/  STL.64 [R1+0x5bd0], R12 ;  /* 0x005bd00c01007387 */ /* 0x0001e80000100a00 */
[----:B0-----:R-:W3:Y:S01]  /*209d0*/  LDL.LU.64 R12, [R1+0x440] ;  /* 0x00044000010c7983 */ /* 0x001ee20000300a00 */
[----:B------:R-:W3:Y:S02]  /*209e0*/  LDL.LU.64 R14, [R1+0x448] ;  /* 0x00044800010e7983 */ /* 0x000ee40000300a00 */
[----:B------:R-:W-:Y:S02]  /*209f0*/  STL.64 [R1+0x5ba8], R10 ;  /* 0x005ba80a01007387 */ /* 0x000fe40000100a00 */
[----:B------:R0:W-:Y:S02]  /*20a00*/  STL.64 [R1+0x5ba0], R8 ;  /* 0x005ba00801007387 */ /* 0x0001e40000100a00 */
[----:B0-----:R-:W2:Y:S01]  /*20a10*/  LDL.64 R8, [R1+0x90] ;  /* 0x0000900001087983 */ /* 0x001ea20000100a00 */
[----:B---3--:R-:W-:Y:S03]  /*20a20*/  HMMA.16816.F32.BF16 R12, R16, R4, R12 ;  /* 0x00000004100c723c */ /* 0x008fe6000004180c */
[----:B------:R-:W4:Y:S01]  /*20a30*/  LDL.LU.64 R16, [R1+0x900] ;  /* 0x0009000001107983 */ /* 0x000f220000300a00 */
[----:B------:R-:W4:Y:S11]  /*20a40*/  LDL.LU.64 R18, [R1+0x908] ;  /* 0x0009080001127983 */ /* 0x000f360000300a00 */
[----:B------:R-:W-:Y:S08]  /*20a50*/  @!UPT UIADD3 URZ, URZ, URZ, URZ ;  /* 0x0000003f3f3ff290 */ /* 0x000ff0000fffe03f */
[----:B------:R0:W-:Y:S01]  /*20a60*/  STL.64 [R1+0x450], R12 ;  /* 0x0004500c01007387 */ /* 0x0001e20000100a00 */
[----:B------:R-:W-:Y:S02]  /*20a70*/  STL.64 [R1+0x458], R14 ;  /* 0x0004580e01007387 */ /* 0x000fe40000100a00 */
[----:B0-----:R-:W-:Y:S02]  /*20a80*/  IMAD.MOV.U32 R12, RZ, RZ, R7 ;  /* 0x000000ffff0c7224 */ /* 0x001fe400078e0007 */
[----:B------:R-:W-:-:S05]  /*20a90*/  IMAD.MOV.U32 R13, RZ, RZ, R6 ;  /* 0x000000ffff0d7224 */ /* 0x000fca00078e0006 */
[----:B------:R4:W-:Y:S01]  /*20aa0*/  STL.64 [R1+0x5be8], R12 ;  /* 0x005be80c01007387 */ /* 0x0009e20000100a00 */
[----:B------:R-:W-:Y:S02]  /*20ab0*/  IMAD.MOV.U32 R7, RZ, RZ, R24 ;  /* 0x000000ffff077224 */ /* 0x000fe400078e0018 */
[----:B------:R-:W-:Y:S01]  /*20ac0*/  IMAD.MOV.U32 R6, RZ, RZ, R25 ;  /* 0x000000ffff067224 */ /* 0x000fe200078e0019 */
[----:B----4-:R-:W-:Y:S11]  /*20ad0*/  HMMA.16816.F32.BF16 R12, R20, R24, R16 ;  /* 0x00000018140c723c */ /* 0x010ff60000041810 */
[----:B------:R-:W-:Y:S11]  /*20ae0*/  @!UPT UIADD3 URZ, URZ, URZ, URZ ;  /* 0x0000003f3f3ff290 */ /* 0x000ff6000fffe03f */
[----:B------:R-:W-:Y:S01]  /*20af0*/  @!UPT UIADD3 URZ, URZ, URZ, URZ ;  /* 0x0000003f3f3ff290 */ /* 0x000fe2000fffe03f */
[----:B------:R0:W-:Y:S01]  /*20b00*/  STL.64 [R1+0x440], R12 ;  /* 0x0004400c01007387 */ /* 0x0001e20000100a00 */
[----:B------:R-:W-:Y:S02]  /*20b10*/  STL.64 [R1+0x448], R14 ;  /* 0x0004480e01007387 */ /* 0x000fe40000100a00 */
[----:B------:R-:W3:Y:S02]  /*20b20*/  LDL.LU.64 R16, [R1+0x430] ;  /* 0x0004300001107983 */ /* 0x000ee40000300a00 */
[----:B------:R-:W3:Y:S01]  /*20b30*/  LDL.LU.64 R18, [R1+0x438] ;  /* 0x0004380001127983 */ /* 0x000ee20000300a00 */
[----:B------:R-:W4:Y:S01]  /*20b40*/  LDL.LU.64 R24, [R1+0x420] ;  /* 0x0004200001187983 */ /* 0x000f220000300a00 */
[----:B------:R-:W4:Y:S03]  /*20b50*/  LDL.LU.64 R26, [R1+0x428] ;  /* 0x00042800011a7983 */ /* 0x000f260000300a00 */
[----:B0-----:R-:W2:Y:S04]  /*20b60*/  LDL.64 R12, [R1+0x20] ;  /* 0x00002000010c7983 */ /* 0x001ea80000100a00 */
[----:B--2---:R0:W-:Y:S02]  /*20b70*/  STL.64 [R1+0x5bf0], R12 ;  /* 0x005bf00c01007387 */ /* 0x0041e40000100a00 */
[----:B0-----:R-:W-:-:S02]  /*20b80*/  IMAD.MOV.U32 R12, RZ, RZ, R28 ;  /* 0x000000ffff0c7224 */ /* 0x001fc400078e001c */
[----:B------:R-:W-:Y:S01]  /*20b90*/  IMAD.MOV.U32 R13, RZ, RZ, R29 ;  /* 0x000000ffff0d7224 */ /* 0x000fe200078e001d */
[----:B------:R-:W2:Y:S01]  /*20ba0*/  LDL.LU R28, [R1+0x5c74] ;  /* 0x005c7400011c7983 */ /* 0x000ea20000300800 */
[----:B------:R-:W2:Y:S03]  /*20bb0*/  LDL.LU R29, [R1+0x5c70] ;  /* 0x005c7000011d7983 */ /* 0x000ea60000300800 */
[----:B------:R0:W-:Y:S04]  /*20bc0*/  STL.64 [R1+0x5c08], R12 ;  /* 0x005c080c01007387 */ /* 0x0001e80000100a00 */
[----:B0-----:R-:W2:Y:S04]  /*20bd0*/  LDL.64 R12, [R1+0x40] ;  /* 0x00004000010c7983 */ /* 0x001ea80000100a00 */
[----:B--2---:R0:W-:Y:S04]  /*20be0*/  STL.64 [R1+0x5c20], R12 ;  /* 0x005c200c01007387 */ /* 0x0041e80000100a00 */
[----:B0-----:R-:W3:Y:S01]  /*20bf0*/  LDL.64 R12, [R1+0xb0] ;  /* 0x0000b000010c7983 */ /* 0x001ee20000100a00 */
[----:B------:R-:W-:Y:S02]  /*20c00*/  STL.64 [R1+0x5b98], R6 ;  /* 0x005b980601007387 */ /* 0x000fe40000100a00 */
[----:B------:R0:W-:Y:S02]  /*20c10*/  STL.64 [R1+0x5b90], R4 ;  /* 0x005b900401007387 */ /* 0x0001e40000100a00 */
[----:B0-----:R-:W2:Y:S01]  /*20c20*/  LDL.LU.64 R4, [R1+0x410] ;  /* 0x0004100001047983 */ /* 0x001ea20000300a00 */
[----:B------:R-:W2:Y:S01]  /*20c30*/  LDL.LU.64 R6, [R1+0x418] ;  /* 0x0004180001067983 */ /* 0x000ea20000300a00 */
[----:B---3--:R-:W-:Y:S11]  /*20c40*/  HMMA.16816.F32.BF16 R16, R20, R12, R16 ;  /* 0x0000000c1410723c */ /* 0x008ff60000041810 */
[----:B------:R-:W-:Y:S11]  /*20c50*/  @!UPT UIADD3 URZ, URZ, URZ, URZ ;  /* 0x0000003f3f3ff290 */ /* 0x000ff6000fffe03f */
[----:B------:R-:W-:Y:S01]  /*20c60*/  @!UPT UIADD3 URZ, URZ, URZ, URZ ;  /* 0x0000003f3f3ff290 */ /* 0x000fe2000fffe03f */
[----:B------:R-:W-:Y:S01]  /*20c70*/  STL.64 [R1+0x430], R16 ;  /* 0x0004301001007387 */ /* 0x000fe20000100a00 */
[----:B------:R0:W-:Y:S02]  /*20c80*/  STL.64 [R1+0x438], R18 ;  /* 0x0004381201007387 */ /* 0x0001e40000100a00 */
[----:B0-----:R-:W-:Y:S02]  /*20c90*/  IMAD.MOV.U32 R19, RZ, RZ, R12 ;  /* 0x000000ffff137224 */ /* 0x001fe400078e000c */
[----:B------:R-:W-:Y:S02]  /*20ca0*/  IMAD.MOV.U32 R18, RZ, RZ, R13 ;  /* 0x000000ffff127224 */ /* 0x000fe400078e000d */
[----:B------:R-:W-:Y:S02]  /*20cb0*/  IMAD.MOV.U32 R12, RZ, RZ, R2 ;  /* 0x000000ffff0c7224 */ /* 0x000fe400078e0002 */
[----:B------:R-:W-:Y:S01]  /*20cc0*/  IMAD.MOV.U32 R13, RZ, RZ, R3 ;  /* 0x000000ffff0d7224 */ /* 0x000fe200078e0003 */
[----:B------:R-:W3:Y:S01]  /*20cd0*/  LDL.LU R2, [R1+0x5c6c] ;  /* 0x005c6c0001027983 */ /* 0x000ee20000300800 */
[----:B------:R-:W3:Y:S03]  /*20ce0*/  LDL.LU R3, [R1+0x5c68] ;  /* 0x005c680001037983 */ /* 0x000ee60000300800 */
[----:B------:R0:W-:Y:S02]  /*20cf0*/  STL.64 [R1+0x5c38], R12 ;  /* 0x005c380c01007387 */ /* 0x0001e40000100a00 */
[----:B0-----:R-:W-:-:S02]  /*20d00*/  IMAD.MOV.U32 R12, RZ, RZ, R29 ;  /* 0x000000ffff0c7224 */ /* 0x001fc400078e001d */
[----:B------:R-:W-:-:S07]  /*20d10*/  IMAD.MOV.U32 R13, RZ, RZ, R28 ;  /* 0x000000ffff0d7224 */ /* 0x000fce00078e001c */
[C---:B----4-:R-:W-:Y:S01]  /*20d20*/  HMMA.16816.F32.BF16 R12, R20.reuse, R12, R24 ;  /* 0x0000000c140c723c */ /* 0x050fe20000041818 */
[----:B------:R-:W4:Y:S07]  /*20d30*/  LDL.LU.64 R24, [R1+0x5c60] ;  /* 0x005c600001187983 */ /* 0x000f2e0000300a00 */
[----:B--2---:R-:W-:Y:S01]  /*20d40*/  HMMA.16816.F32.BF16 R4, R20, R8, R4 ;  /* 0x000000081404723c */ /* 0x004fe20000041804 */
[----:B------:R-:W-:Y:S02]  /*20d50*/  IMAD.MOV.U32 R17, RZ, RZ, R8 ;  /* 0x000000ffff117224 */ /* 0x000fe400078e0008 */
[----:B------:R-:W-:Y:S11]  /*20d60*/  IMAD.MOV.U32 R16, RZ, RZ, R9 ;  /* 0x000000ffff107224 */ /* 0x000ff600078e0009 */
[----:B------:R-:W-:Y:S01]  /*20d70*/  @!UPT UIADD3 URZ, URZ, URZ, URZ ;  /* 0x0000003f3f3ff290 */ /* 0x000fe2000fffe03f */
[----:B------:R4:W-:Y:S01]  /*20d80*/  STL.64 [R1+0x420], R12 ;  /* 0x0004200c01007387 */ /* 0x0009e20000100a00 */
[----:B------:R-:W-:Y:S02]  /*20d90*/  STL.64 [R1+0x428], R14 ;  /* 0x0004280e01007387 */ /* 0x000fe40000100a00 */
[----:B----4-:R-:W-:Y:S02]  /*20da0*/  IMAD.MOV.U32 R12, RZ, RZ, R25 ;  /* 0x000000ffff0c7224 */ /* 0x010fe400078e0019 */
[----:B------:R-:W-:-:S05]  /*20db0*/  IMAD.MOV.U32 R13, RZ, RZ, R24 ;  /* 0x000000ffff0d7224 */ /* 0x000fca00078e0018 */
[----:B------:R0:W-:Y:S01]  /*20dc0*/  STL.64 [R1+0x5c58], R12 ;  /* 0x005c580c01007387 */ /* 0x0001e20000100a00 */
[----:B------:R1:W-:Y:S02]  /*20dd0*/  STL.64 [R1+0x410], R4 ;  /* 0x0004100401007387 */ /* 0x0003e40000100a00 */
[----:B------:R2:W-:Y:S01]  /*20de0*/  STL.64 [R1+0x418], R6 ;  /* 0x0004180601007387 */ /* 0x0005e20000100a00 */
[----:B0-----:R-:W4:Y:S01]  /*20df0*/  LDL.LU.64 R12, [R1+0x400] ;  /* 0x00040000010c7983 */ /* 0x001f220000300a00 */
[----:B------:R-:W4:Y:S02]  /*20e00*/  LDL.LU.64 R14, [R1+0x408] ;  /* 0x00040800010e7983 */ /* 0x000f240000300a00 */
[----:B-1----:R-:W3:Y:S02]  /*20e10*/  LDL.LU.64 R4, [R1+0x3f0] ;  /* 0x0003f00001047983 */ /* 0x002ee40000300a00 */
[----:B--2---:R-:W2:Y:S01]  /*20e20*/  LDL.LU.64 R6, [R1+0x3f8] ;  /* 0x0003f80001067983 */ /* 0x004ea20000300a00 */
[----:B------:R-:W-:Y:S01]  /*20e30*/  STL.64 [R1+0x5bc8], R18 ;  /* 0x005bc81201007387 */ /* 0x000fe20000100a00 */
[----:B------:R0:W-:Y:S03]  /*20e40*/  STL.64 [R1+0x5bc0], R16 ;  /* 0x005bc01001007387 */ /* 0x0001e60000100a00 */
[----:B0-----:R-:W2:Y:S01]  /*20e50*/  LDL.LU.64 R16, [R1+0x380] ;  /* 0x0003800001107983 */ /* 0x001ea20000300a00 */
[----:B------:R-:W2:Y:S03]  /*20e60*/  LDL.LU.64 R18, [R1+0x388] ;  /* 0x0003880001127983 */ /* 0x000ea60000300a00 */
[----:B--2---:R-:W-:Y:S01]  /*20e70*/  STL.64 [R1+0x5be0], R18 ;  /* 0x005be01201007387 */ /* 0x004fe20000100a00 */
        /* <DEDUP_REMOVED lines=10> */
[----:B------:R-:W2:Y:S02]  /*20f20*/  LDL.LU.64 R18, [R1+0x3c8] ;  /* 0x0003c80001127983 */ /* 0x000ea40000300a00 */
[----:B---3--:R-:W-:-:S02]  /*20f30*/  IMAD.MOV.U32 R24, RZ, RZ, R2 ;  /* 0x000000ffff187224 */ /* 0x008fc400078e0002 */
[----:B------:R-:W-:-:S07]  /*20f40*/  IMAD.MOV.U32 R25, RZ, RZ, R0 ;  /* 0x000000ffff197224 */ /* 0x000fce00078e0000 */
[C---:B----4-:R-:W-:Y:S01]  /*20f50*/  HMMA.16816.F32.BF16 R24, R20.reuse, R24, R12 ;  /* 0x000000181418723c */ /* 0x050fe2000004180c */
[----:B--2---:R-:W-:Y:S01]  /*20f60*/  STL.64 [R1+0x5c30], R18 ;  /* 0x005c301201007387 */ /* 0x004fe20000100a00 */
[----:B------:R0:W-:Y:S03]  /*20f70*/  STL.64 [R1+0x5c28], R16 ;  /* 0x005c281001007387 */ /* 0x0001e60000100a00 */
[----:B0-----:R-:W2:Y:S01]  /*20f80*/  LDL.LU.64 R16, [R1+0x3d0] ;  /* 0x0003d00001107983 */ /* 0x001ea20000300a00 */
[----:B------:R-:W3:Y:S03]  /*20f90*/  LDL.LU.64 R18, [R1+0x3d8] ;  /* 0x0003d80001127983 */ /* 0x000ee60000300a00 */
[----:B---3--:R-:W-:Y:S01]  /*20fa0*/  STL.64 [R1+0x5c48], R18 ;  /* 0x005c481201007387 */ /* 0x008fe20000100a00 */
[----:B--2---:R0:W-:Y:S03]  /*20fb0*/  STL.64 [R1+0x5c40], R16 ;  /* 0x005c401001007387 */ /* 0x0041e60000100a00 */
[----:B0-----:R-:W2:Y:S01]  /*20fc0*/  LDL.LU.64 R16, [R1+0x3e0] ;  /* 0x0003e00001107983 */ /* 0x001ea20000300a00 */
[----:B------:R-:W2:Y:S02]  /*20fd0*/  LDL.LU.64 R18, [R1+0x3e8] ;  /* 0x0003e80001127983 */ /* 0x000ea40000300a00 */
[----:B------:R-:W3:Y:S02]  /*20fe0*/  LDL.LU.64 R8, [R1+0x370] ;  /* 0x0003700001087983 */ /* 0x000ee40000300a00 */
[----:B------:R-:W3:Y:S01]  /*20ff0*/  LDL.LU.64 R10, [R1+0x378] ;  /* 0x00037800010a7983 */ /* 0x000ee20000300a00 */
[----:B------:R-:W2:Y:S04]  /*21000*/  LDL.LU.64 R12, [R1+0x5c58] ;  /* 0x005c5800010c7983 */ /* 0x000ea80000300a00 */
[----:B------:R0:W-:Y:S02]  /*21010*/  STL.64 [R1+0x400], R24 ;  /* 0x0004001801007387 */ /* 0x0001e40000100a00 */
[----:B------:R-:W-:Y:S01]  /*21020*/  STL.64 [R1+0x408], R26 ;  /* 0x0004081a01007387 */ /* 0x000fe20000100a00 */
[----:B0-----:R-:W4:Y:S01]  /*21030*/  LDL.LU.64 R24, [R1+0x5c50] ;  /* 0x005c500001187983 */ /* 0x001f220000300a00 */
[C---:B--2---:R-:W-:Y:S08]  /*21040*/  HMMA.16816.F32.BF16 R12, R20.reuse, R12, R16 ;  /* 0x0000000c140c723c */ /* 0x044ff00000041810 */
[C---:B----4-:R-:W-:Y:S11]  /*21050*/  HMMA.16816.F32.BF16 R4, R20.reuse, R24, R4 ;  /* 0x000000181404723c */ /* 0x050ff60000041804 */
[----:B------:R-:W-:Y:S11]  /*21060*/  @!UPT UIADD3 URZ, URZ, URZ, URZ ;  /* 0x0000003f3f3ff290 */ /* 0x000ff6000fffe03f */
[----:B------:R-:W-:Y:S01]  /*21070*/  @!UPT UIADD3 URZ, URZ, URZ, URZ ;  /* 0x0000003f3f3ff290 */ /* 0x000fe2000fffe03f */
[----:B------:R0:W-:Y:S01]  /*21080*/  STL.64 [R1+0x3f0], R4 ;  /* 0x0003f00401007387 */ /* 0x0001e20000100a00 */
[----:B------:R1:W-:Y:S03]  /*21090*/  STL.64 [R1+0x3f8], R6 ;  /* 0x0003f80601007387 */ /* 0x0003e60000100a00 */
[----:B0-----:R-:W2:Y:S01]  /*210a0*/  LDL.LU.64 R4, [R1+0x360] ;  /* 0x0003600001047983 */ /* 0x001ea20000300a00 */
[----:B-1----:R-:W2:Y:S02]  /*210b0*/  LDL.LU.64 R6, [R1+0x368] ;  /* 0x0003680001067983 */ /* 0x002ea40000300a00 */
[----:B------:R0:W-:Y:S02]  /*210c0*/  STL.64 [R1+0x5b70], R24 ;  /* 0x005b701801007387 */ /* 0x0001e40000100a00 */
[----:B0-----:R-:W4:Y:S01]  /*210d0*/  LDL.LU.64 R24, [R1+0x3a0] ;  /* 0x0003a00001187983 */ /* 0x001f220000300a00 */
[----:B------:R-:W4:Y:S02]  /*210e0*/  LDL.LU.64 R26, [R1+0x3a8] ;  /* 0x0003a800011a7983 */ /* 0x000f240000300a00 */
[----:B------:R-:W2:Y:S02]  /*210f0*/  LDL.LU.64 R18, [R1+0x5c48] ;  /* 0x005c480001127983 */ /* 0x000ea40000300a00 */
[----:B------:R-:W2:Y:S01]  /*21100*/  LDL.LU.64 R16, [R1+0x5c40] ;  /* 0x005c400001107983 */ /* 0x000ea20000300a00 */
[----:B------:R0:W-:Y:S01]  /*21110*/  STL.64 [R1+0x3e0], R12 ;  /* 0x0003e00c01007387 */ /* 0x0001e20000100a00 */
[----:B------:R2:W-:Y:S03]  /*21120*/  STL.64 [R1+0x3e8], R14 ;  /* 0x0003e80e01007387 */ /* 0x0005e60000100a00 */
[----:B0-----:R-:W2:Y:S02]  /*21130*/  LDL.LU.64 R12, [R1+0x5c38] ;  /* 0x005c3800010c7983 */ /* 0x001ea40000300a00 */
[C---:B--2---:R-:W-:Y:S02]  /*21140*/  HMMA.16816.F32.BF16 R12, R20.reuse, R12, R16 ;  /* 0x0000000c140c723c */ /* 0x044fe40000041810 */
[----:B------:R-:W2:Y:S01]  /*21150*/  LDL.LU.64 R18, [R1+0x5c30] ;  /* 0x005c300001127983 */ /* 0x000ea20000300a00 */
[----:B------:R-:W2:Y:S11]  /*21160*/  LDL.LU.64 R16, [R1+0x5c28] ;  /* 0x005c280001107983 */ /* 0x000eb60000300a00 */
[----:B------:R-:W-:Y:S09]  /*21170*/  @!UPT UIADD3 URZ, URZ, URZ, URZ ;  /* 0x0000003f3f3ff290 */ /* 0x000ff2000fffe03f */
[----:B------:R0:W-:Y:S01]  /*21180*/  STL.64 [R1+0x3d0], R12 ;  /* 0x0003d00c01007387 */ /* 0x0001e20000100a00 */
[----:B------:R-:W-:Y:S03]  /*21190*/  STL.64 [R1+0x3d8], R14 ;  /* 0x0003d80e01007387 */ /* 0x000fe60000100a00 */
[----:B0-----:R-:W2:Y:S02]  /*211a0*/  LDL.LU.64 R12, [R1+0x5c20] ;  /* 0x005c2000010c7983 */ /* 0x001ea40000300a00 */
[C---:B--2---:R-:W-:Y:S01]  /*211b0*/  HMMA.16816.F32.BF16 R16, R20.reuse, R12, R16 ;  /* 0x0000000c1410723c */ /* 0x044fe20000041810 */
[----:B------:R-:W-:Y:S02]  /*211c0*/  IMAD.MOV.U32 R2, RZ, RZ, R12 ;  /* 0x000000ffff027224 */ /* 0x000fe400078e000c */
[----:B------:R-:W-:Y:S11]  /*211d0*/  IMAD.MOV.U32 R0, RZ, RZ, R13 ;  /* 0x000000ffff007224 */ /* 0x000ff600078e000d */
[----:B------:R-:W-:Y:S09]  /*211e0*/  @!UPT UIADD3 URZ, URZ, URZ, URZ ;  /* 0x0000003f3f3ff290 */ /* 0x000ff2000fffe03f */
[----:B------:R-:W-:Y:S01]  /*211f0*/  STL.64 [R1+0x3c0], R16 ;  /* 0x0003c01001007387 */ /* 0x000fe20000100a00 */
[----:B------:R0:W-:Y:S03]  /*21200*/  STL.64 [R1+0x3c8], R18 ;  /* 0x0003c81201007387 */ /* 0x0001e60000100a00 */
[----:B0-----:R-:W2:Y:S01]  /*21210*/  LDL.LU.64 R18, [R1+0x5c18] ;  /* 0x005c180001127983 */ /* 0x001ea20000300a00 */
[----:B------:R-:W2:Y:S02]  /*21220*/  LDL.LU.64 R16, [R1+0x5c10] ;  /* 0x005c100001107983 */ /* 0x000ea40000300a00 */
[----:B------:R-:W2:Y:S02]  /*21230*/  LDL.LU.64 R12, [R1+0x5c08] ;  /* 0x005c0800010c7983 */ /* 0x000ea40000300a00 */
[C---:B--2---:R-:W-:Y:S01]  /*21240*/  HMMA.16816.F32.BF16 R12, R20.reuse, R12, R16 ;  /* 0x0000000c140c723c */ /* 0x044fe20000041810 */
[----:B------:R-:W2:Y:S01]  /*21250*/  LDL.LU.64 R18, [R1+0x5c00] ;  /* 0x005c000001127983 */ /* 0x000ea20000300a00 */
[----:B------:R-:W2:Y:S11]  /*21260*/  LDL.LU.64 R16, [R1+0x5bf8] ;  /* 0x005bf80001107983 */ /* 0x000eb60000300a00 */
[----:B------:R-:W-:Y:S10]  /*21270*/  @!UPT UIADD3 URZ, URZ, URZ, URZ ;  /* 0x0000003f3f3ff290 */ /* 0x000ff4000fffe03f */
[----:B------:R0:W-:Y:S01]  /*21280*/  STL.64 [R1+0x3b0], R12 ;  /* 0x0003b00c01007387 */ /* 0x0001e20000100a00 */
[----:B------:R-:W-:Y:S03]  /*21290*/  STL.64 [R1+0x3b8], R14 ;  /* 0x0003b80e01007387 */ /* 0x000fe60000100a00 */
[----:B0-----:R-:W4:Y:S02]  /*212a0*/  LDL.LU.64 R12, [R1+0x5bf0] ;  /* 0x005bf000010c7983 */ /* 0x001f240000300a00 */
[C---:B----4-:R-:W-:Y:S11]  /*212b0*/  HMMA.16816.F32.BF16 R24, R20.reuse, R12, R24 ;  /* 0x0000000c1418723c */ /* 0x050ff60000041818 */
[----:B------:R-:W-:Y:S11]  /*212c0*/  @!UPT UIADD3 URZ, URZ, URZ, URZ ;  /* 0x0000003f3f3ff290 */ /* 0x000ff6000fffe03f */
[----:B------:R-:W-:Y:S01]  /*212d0*/  @!UPT UIADD3 URZ, URZ, URZ, URZ ;  /* 0x0000003f3f3ff290 */ /* 0x000fe2000fffe03f */
[----:B------:R0:W-:Y:S01]  /*212e0*/  STL.64 [R1+0x3a0], R24 ;  /* 0x0003a01801007387 */ /* 0x0001e20000100a00 */
[----:B------:R-:W-:Y:S02]  /*212f0*/  STL.64 [R1+0x3a8], R26 ;  /* 0x0003a81a01007387 */ /* 0x000fe40000100a00 */
[----:B0-----:R-:W-:Y:S02]  /*21300*/  IMAD.MOV.U32 R25, RZ, RZ, R12 ;  /* 0x000000ffff197224 */ /* 0x001fe400078e000c */
        /* <DEDUP_REMOVED lines=11> */
[----:B------:R-:W4:Y:S11]  /*213c0*/  LDL.LU.64 R16, [R1+0x5bc0] ;  /* 0x005bc00001107983 */ /* 0x000f360000300a00 */
[----:B------:R-:W-:Y:S09]  /*213d0*/  @!UPT UIADD3 URZ, URZ, URZ, URZ ;  /* 0x0000003f3f3ff290 */ /* 0x000ff2000fffe03f */
[----:B------:R-:W-:Y:S01]  /*213e0*/  STL.64 [R1+0x380], R12 ;  /* 0x0003800c01007387 */ /* 0x000fe20000100a00 */
[----:B------:R0:W-:Y:S03]  /*213f0*/  STL.64 [R1+0x388], R14 ;  /* 0x0003880e01007387 */ /* 0x0001e60000100a00 */
[----:B0-----:R-:W2:Y:S01]  /*21400*/  LDL.LU.64 R14, [R1+0x5bb8] ;  /* 0x005bb800010e7983 */ /* 0x001ea20000300a00 */
[----:B------:R-:W3:Y:S02]  /*21410*/  LDL.LU.64 R12, [R1+0x5bb0] ;  /* 0x005bb000010c7983 */ /* 0x000ee40000300a00 */
[C---:B---3--:R-:W-:Y:S11]  /*21420*/  HMMA.16816.F32.BF16 R8, R20.reuse, R12, R8 ;  /* 0x0000000c1408723c */ /* 0x048ff60000041808 */
[----:B------:R-:W-:Y:S11]  /*21430*/  @!UPT UIADD3 URZ, URZ, URZ, URZ ;  /* 0x0000003f3f3ff290 */ /* 0x000ff6000fffe03f */
[----:B------:R-:W-:Y:S01]  /*21440*/  @!UPT UIADD3 URZ, URZ, URZ, URZ ;  /* 0x0000003f3f3ff290 */ /* 0x000fe2000fffe03f */
[----:B------:R-:W-:Y:S01]  /*21450*/  STL.64 [R1+0x370], R8 ;  /* 0x0003700801007387 */ /* 0x000fe20000100a00 */
[----:B------:R0:W-:Y:S03]  /*21460*/  STL.64 [R1+0x378], R10 ;  /* 0x0003780a01007387 */ /* 0x0001e60000100a00 */
[----:B0-----:R-:W3:Y:S01]  /*21470*/  LDL.LU.64 R10, [R1+0x5ba8] ;  /* 0x005ba800010a7983 */ /* 0x001ee20000300a00 */
[----:B------:R-:W3:Y:S02]  /*21480*/  LDL.LU.64 R8, [R1+0x5ba0] ;  /* 0x005ba00001087983 */ /* 0x000ee40000300a00 */
[----:B--2---:R-:W-:Y:S02]  /*21490*/  STL.64 [R1+0x5ab0], R14 ;  /* 0x005ab00e01007387 */ /* 0x004fe40000100a00 */
[----:B------:R0:W-:Y:S02]  /*214a0*/  STL.64 [R1+0x5aa8], R12 ;  /* 0x005aa80c01007387 */ /* 0x0001e40000100a00 */
[----:B0-----:R-:W2:Y:S01]  /*214b0*/  LDL.LU.64 R12, [R1+0x350] ;  /* 0x00035000010c7983 */ /* 0x001ea20000300a00 */
[----:B------:R-:W2:Y:S01]  /*214c0*/  LDL.LU.64 R14, [R1+0x358] ;  /* 0x00035800010e7983 */ /* 0x000ea20000300a00 */
[C---:B---3--:R-:W-:Y:S11]  /*214d0*/  HMMA.16816.F32.BF16 R4, R20.reuse, R8, R4 ;  /* 0x000000081404723c */ /* 0x048ff60000041804 */
[----:B------:R-:W-:Y:S11]  /*214e0*/  @!UPT UIADD3 URZ, URZ, URZ, URZ ;  /* 0x0000003f3f3ff290 */ /* 0x000ff6000fffe03f */
[----:B------:R-:W-:Y:S01]  /*214f0*/  @!UPT UIADD3 URZ, URZ, URZ, URZ ;  /* 0x0000003f3f3ff290 */ /* 0x000fe2000fffe03f */
[----:B------:R-:W-:Y:S01]  /*21500*/  STL.64 [R1+0x710], R4 ;  /* 0x0007100401007387 */ /* 0x000fe20000100a00 */
[----:B------:R0:W-:Y:S03]  /*21510*/  STL.64 [R1+0x718], R6 ;  /* 0x0007180601007387 */ /* 0x0001e60000100a00 */
[----:B0-----:R-:W3:Y:S01]  /*21520*/  LDL.LU.64 R6, [R1+0x5b98] ;  /* 0x005b980001067983 */ /* 0x001ee20000300a00 */
[----:B------:R-:W2:Y:S02]  /*21530*/  LDL.LU.64 R4, [R1+0x5b90] ;  /* 0x005b900001047983 */ /* 0x000ea40000300a00 */
[----:B------:R-:W-:Y:S02]  /*21540*/  STL.64 [R1+0x5aa0], R10 ;  /* 0x005aa00a01007387 */ /* 0x000fe40000100a00 */
[----:B------:R2:W-:Y:S02]  /*21550*/  STL.64 [R1+0x5a98], R8 ;  /* 0x005a980801007387 */ /* 0x0005e40000100a00 */
[----:B--2---:R-:W-:Y:S01]  /*21560*/  HMMA.16816.F32.BF16 R8, R20, R4, R12 ;  /* 0x000000041408723c */ /* 0x004fe2000004180c */
[----:B------:R-:W2:Y:S04]  /*21570*/  LDL.64 R12, [R1] ;  /* 0x00000000010c7983 */ /* 0x000ea80000100a00 */
[----:B------:R-:W0:Y:S04]  /*21580*/  LDSM.16.MT88.4 R20, [R3+0x280] ;  /* 0x000280000314783b */ /* 0x000e280000004200 */
[----:B--2---:R1:W-:Y:S11]  /*21590*/  STL.64 [R1+0x5ac0], R12 ;  /* 0x005ac00c01007387 */ /* 0x0043f60000100a00 */
[----:B------:R-:W-:Y:S03]  /*215a0*/  @!UPT UIADD3 URZ, URZ, URZ, URZ ;  /* 0x0000003f3f3ff290 */ /* 0x000fe6000fffe03f */
[----:B------:R2:W-:Y:S02]  /*215b0*/  STL.64 [R1+0x360], R8 ;  /* 0x0003600801007387 */ /* 0x0005e40000100a00 */
[----:B------:R-:W-:Y:S01]  /*215c0*/  STL.64 [R1+0x368], R10 ;  /* 0x0003680a01007387 */ /* 0x000fe20000100a00 */
[----:B-1----:R-:W3:Y:S01]  /*215d0*/  LDL.64 R12, [R1+0x10] ;  /* 0x00001000010c7983 */ /* 0x002ee20000100a00 */
[----:B--2---:R-:W-:Y:S02]  /*215e0*/  IMAD.MOV.U32 R8, RZ, RZ, R19 ;  /* 0x000000ffff087224 */ /* 0x004fe400078e0013 */
[----:B------:R-:W-:Y:S01]  /*215f0*/  IMAD.MOV.U32 R9, RZ, RZ, R18 ;  /* 0x000000ffff097224 */ /* 0x000fe200078e0012 */
[----:B---3--:R1:W-:Y:S04]  /*21600*/  STL.64 [R1+0x5ad8], R12 ;  /* 0x005ad80c01007387 */ /* 0x0083e80000100a00 */
[----:B------:R-:W-:Y:S02]  /*21610*/  STL.64 [R1+0x5b78], R8 ;  /* 0x005b780801007387 */ /* 0x000fe40000100a00 */
[----:B-1----:R-:W-:-:S02]  /*21620*/  IMAD.MOV.U32 R12, RZ, RZ, R25 ;  /* 0x000000ffff0c7224 */ /* 0x002fc400078e0019 */
[----:B------:R-:W-:-:S05]  /*21630*/  IMAD.MOV.U32 R13, RZ, RZ, R24 ;  /* 0x000000ffff0d7224 */ /* 0x000fca00078e0018 */
[----:B------:R1:W-:Y:S04]  /*21640*/  STL.64 [R1+0x5af0], R12 ;  /* 0x005af00c01007387 */ /* 0x0003e80000100a00 */
[----:B-1----:R-:W2:Y:S04]  /*21650*/  LDL.64 R12, [R1+0x30] ;  /* 0x00003000010c7983 */ /* 0x002ea80000100a00 */
[----:B--2---:R1:W-:Y:S04]  /*21660*/  STL.64 [R1+0x5b08], R12 ;  /* 0x005b080c01007387 */ /* 0x0043e80000100a00 */
[----:B-1----:R-:W2:Y:S01]  /*21670*/  LDL.LU.64 R12, [R1+0x340] ;  /* 0x00034000010c7983 */ /* 0x002ea20000300a00 */
[----:B------:R-:W3:Y:S02]  /*21680*/  LDL.LU.64 R14, [R1+0x348] ;  /* 0x00034800010e7983 */ /* 0x000ee40000300a00 */
[----:B------:R-:W-:-:S02]  /*21690*/  IMAD.MOV.U32 R8, RZ, RZ, R7 ;  /* 0x000000ffff087224 */ /* 0x000fc400078e0007 */
[----:B------:R-:W-:Y:S01]  /*216a0*/  IMAD.MOV.U32 R9, RZ, RZ, R6 ;  /* 0x000000ffff097224 */ /* 0x000fe200078e0006 */
[----:B---3--:R-:W-:Y:S01]  /*216b0*/  STL.64 [R1+0x5b88], R14 ;  /* 0x005b880e01007387 */ /* 0x008fe20000100a00 */
[----:B--2---:R1:W-:Y:S03]  /*216c0*/  STL.64 [R1+0x5b80], R12 ;  /* 0x005b800c01007387 */ /* 0x0043e60000100a00 */
[----:B-1----:R-:W2:Y:S01]  /*216d0*/  LDL.LU.64 R12, [R1+0x8f0] ;  /* 0x0008f000010c7983 */ /* 0x002ea20000300a00 */
[----:B------:R-:W2:Y:S02]  /*216e0*/  LDL.LU.64 R14, [R1+0x8f8] ;  /* 0x0008f800010e7983 */ /* 0x000ea40000300a00 */
[----:B------:R-:W-:Y:S02]  /*216f0*/  STL [R1+0x5a94], R5 ;  /* 0x005a940501007387 */ /* 0x000fe40000100800 */
[----:B------:R1:W-:Y:S02]  /*21700*/  STL [R1+0x5b38], R4 ;  /* 0x005b380401007387 */ /* 0x0003e40000100800 */
[----:B-1----:R-:W3:Y:S01]  /*21710*/  LDL.LU.64 R4, [R1+0x300] ;  /* 0x0003000001047983 */ /* 0x002ee20000300a00 */
[----:B------:R-:W2:Y:S03]  /*21720*/  LDL.LU.64 R6, [R1+0x308] ;  /* 0x0003080001067983 */ /* 0x000ea60000300a00 */
[----:B--2---:R-:W-:Y:S01]  /*21730*/  STL.64 [R1+0x5b48], R6 ;  /* 0x005b480601007387 */ /* 0x004fe20000100a00 */
[----:B---3--:R1:W-:Y:S03]  /*21740*/  STL.64 [R1+0x5b40], R4 ;  /* 0x005b400401007387 */ /* 0x0083e60000100a00 */
[----:B-1----:R-:W2:Y:S01]  /*21750*/  LDL.LU.64 R4, [R1+0x310] ;  /* 0x0003100001047983 */ /* 0x002ea20000300a00 */
[----:B------:R-:W3:Y:S03]  /*21760*/  LDL.LU.64 R6, [R1+0x318] ;  /* 0x0003180001067983 */ /* 0x000ee60000300a00 */
[----:B---3--:R-:W-:Y:S01]  /*21770*/  STL.64 [R1+0x5b58], R6 ;  /* 0x005b580601007387 */ /* 0x008fe20000100a00 */
[----:B--2---:R4:W-:Y:S02]  /*21780*/  STL.64 [R1+0x5b50], R4 ;  /* 0x005b500401007387 */ /* 0x0049e40000100a00 */
[----:B------:R-:W2:Y:S02]  /*21790*/  LDL.LU.64 R24, [R1+0x330] ;  /* 0x0003300001187983 */ /* 0x000ea40000300a00 */
[----:B------:R-:W2:Y:S02]  /*217a0*/  LDL.LU.64 R26, [R1+0x338] ;  /* 0x00033800011a7983 */ /* 0x000ea40000300a00 */
[----:B----4-:R-:W-:-:S02]  /*217b0*/  IMAD.MOV.U32 R4, RZ, RZ, R17 ;  /* 0x000000ffff047224 */ /* 0x010fc400078e0011 */
[----:B------:R-:W-:Y:S02]  /*217c0*/  IMAD.MOV.U32 R5, RZ, RZ, R16 ;  /* 0x000000ffff057224 */ /* 0x000fe400078e0010 */
[----:B------:R-:W1:Y:S04]  /*217d0*/  LDSM.16.MT88.4 R16, [R3+0x200] ;  /* 0x000200000310783b */ /* 0x000e680000004200 */
[----:B------:R3:W-:Y:S04]  /*217e0*/  STL.64 [R1+0x5b68], R4 ;  /* 0x005b680401007387 */ /* 0x0007e80000100a00 */
[----:B---3--:R-:W2:Y:S01]  /*217f0*/  LDL.64 R4, [R1+0xa0] ;  /* 0x0000a00001047983 */ /* 0x008ea20000100a00 */
[----:B0-----:R-:W-:Y:S02]  /*21800*/  STL [R1+0x5a90], R23 ;  /* 0x005a901701007387 */ /* 0x001fe40000100800 */
[----:B------:R-:W-:Y:S02]  /*21810*/  STL [R1+0x5ad0], R22 ;  /* 0x005ad01601007387 */ /* 0x000fe40000100800 */
[----:B------:R0:W-:Y:S02]  /*21820*/  STL.64 [R1+0x5ac8], R20 ;  /* 0x005ac81401007387 */ /* 0x0001e40000100a00 */
[----:B0-----:R-:W3:Y:S01]  /*21830*/  LDL.64 R20, [R1+0x80] ;  /* 0x0000800001147983 */ /* 0x001ee20000100a00 */
[C---:B-1----:R-:W-:Y:S03]  /*21840*/  HMMA.16816.F32.BF16 R8, R16.reuse, R8, R12 ;  /* 0x000000081008723c */ /* 0x042fe6000004180c */
[----:B---3--:R0:W-:Y:S04]  /*21850*/  STL.64 [R1+0x5b60], R20 ;  /* 0x005b601401007387 */ /* 0x0081e80000100a00 */
[----:B0-----:R-:W3:Y:S01]  /*21860*/  LDL.LU.64 R20, [R1+0x320] ;  /* 0x0003200001147983 */ /* 0x001ee20000300a00 */
[----:B------:R-:W3:Y:S02]  /*21870*/  LDL.LU.64 R22, [R1+0x328] ;  /* 0x0003280001167983 */ /* 0x000ee40000300a00 */
[----:B------:R-:W-:Y:S02]  /*21880*/  STL [R1+0x5a88], R3 ;  /* 0x005a880301007387 */ /* 0x000fe40000100800 */
[----:B------:R-:W4:Y:S01]  /*21890*/  LDL.LU.64 R14, [R1+0x5b88] ;  /* 0x005b8800010e7983 */ /* 0x000f220000300a00 */
[----:B------:R-:W4:Y:S10]  /*218a0*/  LDL.LU.64 R12, [R1+0x5b80] ;  /* 0x005b8000010c7983 */ /* 0x000f340000300a00 */
[----:B------:R0:W-:Y:S02]  /*218b0*/  STL.64 [R1+0x350], R8 ;  /* 0x0003500801007387 */ /* 0x0001e40000100a00 */
[----:B------:R4:W-:Y:S01]  /*218c0*/  STL.64 [R1+0x358], R10 ;  /* 0x0003580a01007387 */ /* 0x0009e20000100a00 */
[----:B0-----:R-:W4:Y:S01]  /*218d0*/  LDL.LU.64 R8, [R1+0x5b78] ;  /* 0x005b780001087983 */ /* 0x001f220000300a00 */
[C---:B--2---:R-:W-:Y:S08]  /*218e0*/  HMMA.16816.F32.BF16 R24, R16.reuse, R4, R24 ;  /* 0x000000041018723c */ /* 0x044ff00000041818 */
[----:B----4-:R-:W-:Y:S07]  /*218f0*/  HMMA.16816.F32.BF16 R8, R16, R8, R12 ;  /* 0x000000081008723c */ /* 0x010fee000004180c */
[----:B------:R-:W-:-:S02]  /*21900*/  IMAD.MOV.U32 R12, RZ, RZ, R2 ;  /* 0x000000ffff0c7224 */ /* 0x000fc400078e0002 */
[----:B------:R-:W-:Y:S11]  /*21910*/  IMAD.MOV.U32 R13, RZ, RZ, R0 ;  /* 0x000000ffff0d7224 */ /* 0x000ff600078e0000 */
[----:B------:R-:W-:Y:S03]  /*21920*/  @!UPT UIADD3 URZ, URZ, URZ, URZ ;  /* 0x0000003f3f3ff290 */ /* 0x000fe6000fffe03f */
[----:B------:R0:W-:Y:S01]  /*21930*/  STL.64 [R1+0x340], R8 ;  /* 0x0003400801007387 */ /* 0x0001e20000100a00 */
[----:B------:R-:W-:Y:S03]  /*21940*/  STL.64 [R1+0x348], R10 ;  /* 0x0003480a01007387 */ /* 0x000fe60000100a00 */
[----:B0-----:R-:W2:Y:S01]  /*21950*/  LDL.64 R8, [R1+0x60] ;  /* 0x0000600001087983 */ /* 0x001ea20000100a00 */
[----:B------:R0:W-:Y:S03]  /*21960*/  STL.64 [R1+0x5b20], R12 ;  /* 0x005b200c01007387 */ /* 0x0001e60000100a00 */
[----:B0-----:R-:W4:Y:S01]  /*21970*/  LDL.64 R12, [R1+0x50] ;  /* 0x00005000010c7983 */ /* 0x001f220000100a00 */
[----:B------:R0:W-:Y:S02]  /*21980*/  STL.64 [R1+0x330], R24 ;  /* 0x0003301801007387 */ /* 0x0001e40000100a00 */
[----:B------:R1:W-:Y:S01]  /*21990*/  STL.64 [R1+0x338], R26 ;  /* 0x0003381a01007387 */ /* 0x0003e20000100a00 */
[----:B0-----:R-:W2:Y:S01]  /*219a0*/  LDL.LU.64 R24, [R1+0x5b70] ;  /* 0x005b700001187983 */ /* 0x001ea20000300a00 */
[----:B-1----:R-:W-:-:S02]  /*219b0*/  IMAD.MOV.U32 R27, RZ, RZ, R4 ;  /* 0x000000ffff1b7224 */ /* 0x002fc400078e0004 */
[----:B------:R-:W-:Y:S02]  /*219c0*/  IMAD.MOV.U32 R26, RZ, RZ, R5 ;  /* 0x000000ffff1a7224 */ /* 0x000fe400078e0005 */
[----:B------:R-:W3:Y:S02]  /*219d0*/  LDL.LU.64 R4, [R1+0x5b68] ;  /* 0x005b680001047983 */ /* 0x000ee40000300a00 */
[C---:B---3--:R-:W-:Y:S02]  /*219e0*/  HMMA.16816.F32.BF16 R4, R16.reuse, R4, R20 ;  /* 0x000000041004723c */ /* 0x048fe40000041814 */
[----:B------:R-:W3:Y:S11]  /*219f0*/  LDL.LU.64 R20, [R1+0x5b60] ;  /* 0x005b600001147983 */ /* 0x000ef60000300a00 */
[----:B------:R-:W-:Y:S10]  /*21a00*/  @!UPT UIADD3 URZ, URZ, URZ, URZ ;  /* 0x0000003f3f3ff290 */ /* 0x000ff4000fffe03f */
[----:B------:R-:W-:Y:S01]  /*21a10*/  STL.64 [R1+0x320], R4 ;  /* 0x0003200401007387 */ /* 0x000fe20000100a00 */
[----:B------:R0:W-:Y:S03]  /*21a20*/  STL.64 [R1+0x328], R6 ;  /* 0x0003280601007387 */ /* 0x0001e60000100a00 */
[----:B0-----:R-:W3:Y:S01]  /*21a30*/  LDL.LU.64 R6, [R1+0x5b58] ;  /* 0x005b580001067983 */ /* 0x001ee20000300a00 */
[----:B------:R-:W3:Y:S02]  /*21a40*/  LDL.LU.64 R4, [R1+0x5b50] ;  /* 0x005b500001047983 */ /* 0x000ee40000300a00 */
[----:B---3--:R-:W-:Y:S11]  /*21a50*/  HMMA.16816.F32.BF16 R4, R16, R20, R4 ;  /* 0x000000141004723c */ /* 0x008ff60000041804 */
[----:B------:R-:W-:Y:S11]  /*21a60*/  @!UPT UIADD3 URZ, URZ, URZ, URZ ;  /* 0x0000003f3f3ff290 */ /* 0x000ff6000fffe03f */
[----:B------:R-:W-:Y:S01]  /*21a70*/  @!UPT UIADD3 URZ, URZ, URZ, URZ ;  /* 0x0000003f3f3ff290 */ /* 0x000fe2000fffe03f */
[----:B------:R-:W-:Y:S01]  /*21a80*/  STL.64 [R1+0x310], R4 ;  /* 0x0003100401007387 */ /* 0x000fe20000100a00 */
[----:B------:R0:W-:Y:S03]  /*21a90*/  STL.64 [R1+0x318], R6 ;  /* 0x0003180601007387 */ /* 0x0001e60000100a00 */
[----:B0-----:R-:W2:Y:S01]  /*21aa0*/  LDL.LU.64 R6, [R1+0x5b48] ;  /* 0x005b480001067983 */ /* 0x001ea20000300a00 */
[----:B------:R-:W2:Y:S02]  /*21ab0*/  LDL.LU.64 R4, [R1+0x5b40] ;  /* 0x005b400001047983 */ /* 0x000ea40000300a00 */
[----:B------:R-:W-:Y:S02]  /*21ac0*/  IMAD.MOV.U32 R2, RZ, RZ, R20 ;  /* 0x000000ffff027224 */ /* 0x000fe400078e0014 */
[----:B------:R-:W-:-:S03]  /*21ad0*/  IMAD.MOV.U32 R0, RZ, RZ, R21 ;  /* 0x000000ffff007224 */ /* 0x000fc600078e0015 */
[----:B------:R-:W-:Y:S01]  /*21ae0*/  STL [R1+0x5a8c], R2 ;  /* 0x005a8c0201007387 */ /* 0x000fe20000100800 */
[C---:B--2---:R-:W-:Y:S03]  /*21af0*/  HMMA.16816.F32.BF16 R20, R16.reuse, R24, R4 ;  /* 0x000000181014723c */ /* 0x044fe60000041804 */
[----:B------:R-:W2:Y:S01]  /*21b00*/  LDL.LU.64 R4, [R1+0x2f0] ;  /* 0x0002f00001047983 */ /* 0x000ea20000300a00 */
[----:B------:R-:W2:Y:S11]  /*21b10*/  LDL.LU.64 R6, [R1+0x2f8] ;  /* 0x0002f80001067983 */ /* 0x000eb60000300a00 */
[----:B------:R-:W-:Y:S08]  /*21b20*/  @!UPT UIADD3 URZ, URZ, URZ, URZ ;  /* 0x0000003f3f3ff290 */ /* 0x000ff0000fffe03f */
[----:B------:R0:W-:Y:S01]  /*21b30*/  STL.64 [R1+0x300], R20 ;  /* 0x0003001401007387 */ /* 0x0001e20000100a00 */
[----:B------:R1:W-:Y:S03]  /*21b40*/  STL.64 [R1+0x308], R22 ;  /* 0x0003081601007387 */ /* 0x0003e60000100a00 */
[----:B0-----:R-:W3:Y:S01]  /*21b50*/  LDL.LU.64 R20, [R1+0x6c0] ;  /* 0x0006c00001147983 */ /* 0x001ee20000300a00 */
[----:B-1----:R-:W2:Y:S03]  /*21b60*/  LDL.LU.64 R22, [R1+0x6c8] ;  /* 0x0006c80001167983 */ /* 0x002ea60000300a00 */
[----:B--2---:R-:W-:Y:S01]  /*21b70*/  STL.64 [R1+0x5ae8], R22 ;  /* 0x005ae81601007387 */ /* 0x004fe20000100a00 */
[----:B---3--:R0:W-:Y:S03]  /*21b80*/  STL.64 [R1+0x5ae0], R20 ;  /* 0x005ae01401007387 */ /* 0x0081e60000100a00 */
[----:B0-----:R-:W2:Y:S01]  /*21b90*/  LDL.LU.64 R20, [R1+0x6d0] ;  /* 0x0006d00001147983 */ /* 0x001ea20000300a00 */
[----:B------:R-:W3:Y:S03]  /*21ba0*/  LDL.LU.64 R22, [R1+0x6d8] ;  /* 0x0006d80001167983 */ /* 0x000ee60000300a00 */
[----:B---3--:R-:W-:Y:S01]  /*21bb0*/  STL.64 [R1+0x5b00], R22 ;  /* 0x005b001601007387 */ /* 0x008fe20000100a00 */
[----:B--2---:R0:W-:Y:S03]  /*21bc0*/  STL.64 [R1+0x5af8], R20 ;  /* 0x005af81401007387 */ /* 0x0041e60000100a00 */
[----:B0-----:R-:W2:Y:S01]  /*21bd0*/  LDL.LU.64 R20, [R1+0x6e0] ;  /* 0x0006e00001147983 */ /* 0x001ea20000300a00 */
[----:B------:R-:W3:Y:S03]  /*21be0*/  LDL.LU.64 R22, [R1+0x6e8] ;  /* 0x0006e80001167983 */ /* 0x000ee60000300a00 */
[----:B---3--:R-:W-:Y:S01]  /*21bf0*/  STL.64 [R1+0x5b18], R22 ;  /* 0x005b181601007387 */ /* 0x008fe20000100a00 */
[----:B--2---:R0:W-:Y:S03]  /*21c00*/  STL.64 [R1+0x5b10], R20 ;  /* 0x005b101401007387 */ /* 0x0041e60000100a00 */
[----:B0-----:R-:W2:Y:S01]  /*21c10*/  LDL.LU.64 R20, [R1+0x6f0] ;  /* 0x0006f00001147983 */ /* 0x001ea20000300a00 */
[----:B------:R-:W3:Y:S01]  /*21c20*/  LDL.LU.64 R22, [R1+0x6f8] ;  /* 0x0006f80001167983 */ /* 0x000ee20000300a00 */
[----:B------:R-:W-:Y:S02]  /*21c30*/  HMMA.16816.F32.BF16 R4, R16, R8, R4 ;  /* 0x000000081004723c */ /* 0x000fe40000041804 */
[----:B---3--:R-:W-:Y:S01]  /*21c40*/  STL.64 [R1+0x5b30], R22 ;  /* 0x005b301601007387 */ /* 0x008fe20000100a00 */
[----:B--2---:R0:W-:Y:S03]  /*21c50*/  STL.64 [R1+0x5b28], R20 ;  /* 0x005b281401007387 */ /* 0x0041e60000100a00 */
[----:B0-----:R-:W2:Y:S01]  /*21c60*/  LDL.LU.64 R20, [R1+0x700] ;  /* 0x0007000001147983 */ /* 0x001ea20000300a00 */
[----:B------:R-:W2:Y:S02]  /*21c70*/  LDL.LU.64 R22, [R1+0x708] ;  /* 0x0007080001167983 */ /* 0x000ea40000300a00 */
[----:B------:R0:W-:Y:S02]  /*21c80*/  STL.64 [R1+0x5a60], R24 ;  /* 0x005a601801007387 */ /* 0x0001e40000100a00 */
[----:B------:R1:W-:Y:S02]  /*21c90*/  STL.64 [R1+0x5ab8], R26 ;  /* 0x005ab81a01007387 */ /* 0x0003e40000100a00 */
[----:B----4-:R-:W-:Y:S01]  /*21ca0*/  IMAD.MOV.U32 R29, RZ, RZ, R12 ;  /* 0x000000ffff1d7224 */ /* 0x010fe200078e000c */
[----:B0-----:R-:W3:Y:S01]  /*21cb0*/  LDL.LU.64 R24, [R1+0x6b0] ;  /* 0x0006b00001187983 */ /* 0x001ee20000300a00 */
[----:B-1----:R-:W3:Y:S08]  /*21cc0*/  LDL.LU.64 R26, [R1+0x6b8] ;  /* 0x0006b800011a7983 */ /* 0x002ef00000300a00 */
[----:B------:R0:W-:Y:S02]  /*21cd0*/  STL.64 [R1+0x2f0], R4 ;  /* 0x0002f00401007387 */ /* 0x0001e40000100a00 */
[----:B------:R1:W-:Y:S02]  /*21ce0*/  STL.64 [R1+0x2f8], R6 ;  /* 0x0002f80601007387 */ /* 0x0003e40000100a00 */
[----:B------:R-:W-:Y:S01]  /*21cf0*/  IMAD.MOV.U32 R28, RZ, RZ, R13 ;  /* 0x000000ffff1c7224 */ /* 0x000fe200078e000d */
[----:B0-----:R-:W4:Y:S01]  /*21d00*/  LDL.LU R4, [R1+0x5b38] ;  /* 0x005b380001047983 */ /* 0x001f220000300800 */
[----:B-1----:R-:W-:-:S02]  /*21d10*/  IMAD.MOV.U32 R7, RZ, RZ, R8 ;  /* 0x000000ffff077224 */ /* 0x002fc400078e0008 */
[----:B------:R-:W-:Y:S02]  /*21d20*/  IMAD.MOV.U32 R6, RZ, RZ, R9 ;  /* 0x000000ffff067224 */ /* 0x000fe400078e0009 */
[----:B------:R-:W3:Y:S01]  /*21d30*/  LDL.LU.64 R8, [R1+0x6a0] ;  /* 0x0006a00001087983 */ /* 0x000ee20000300a00 */
[----:B------:R-:W3:Y:S01]  /*21d40*/  LDL.LU.64 R10, [R1+0x6a8] ;  /* 0x0006a800010a7983 */ /* 0x000ee20000300a00 */
[C---:B--2---:R-:W-:Y:S11]  /*21d50*/  HMMA.16816.F32.BF16 R20, R16.reuse, R12, R20 ;  /* 0x0000000c1014723c */ /* 0x044ff60000041814 */
[----:B------:R-:W-:Y:S11]  /*21d60*/  @!UPT UIADD3 URZ, URZ, URZ, URZ ;  /* 0x0000003f3f3ff290 */ /* 0x000ff6000fffe03f */
[----:B------:R-:W-:Y:S01]  /*21d70*/  @!UPT UIADD3 URZ, URZ, URZ, URZ ;  /* 0x0000003f3f3ff290 */ /* 0x000fe2000fffe03f */
        /* <DEDUP_REMOVED lines=29> */
[----:B------:R-:W-:Y:S11]  /*21f50*/  IMAD.MOV.U32 R5, RZ, RZ, R12 ;  /* 0x000000ffff057224 */ /* 0x000ff600078e000c */
[----:B------:R-:W-:Y:S11]  /*21f60*/  @!UPT UIADD3 URZ, URZ, URZ, URZ ;  /* 0x0000003f3f3ff290 */ /* 0x000ff6000fffe03f */
[----:B------:R-:W-:Y:S01]  /*21f70*/  STL.64 [R1+0x6c0], R20 ;  /* 0x0006c01401007387 */ /* 0x000fe20000100a00 */
[----:B------:R0:W-:Y:S03]  /*21f80*/  STL.64 [R1+0x6c8], R22 ;  /* 0x0006c81601007387 */ /* 0x0001e60000100a00 */
[----:B0-----:R-:W2:Y:S01]  /*21f90*/  LDL.LU R22, [R1+0x5ad0] ;  /* 0x005ad00001167983 */ /* 0x001ea20000300800 */
[----:B------:R-:W2:Y:S02]  /*21fa0*/  LDL.LU.64 R20, [R1+0x5ac8] ;  /* 0x005ac80001147983 */ /* 0x000ea40000300a00 */
[----:B------:R-:W-:Y:S02]  /*21fb0*/  IMAD.MOV.U32 R23, RZ, RZ, R13 ;  /* 0x000000ffff177224 */ /* 0x000fe400078e000d */
[----:B------:R-:W3:Y:S02]  /*21fc0*/  LDL.LU.64 R12, [R1+0x5ac0] ;  /* 0x005ac000010c7983 */ /* 0x000ee40000300a00 */
[C---:B---3--:R-:W-:Y:S11]  /*21fd0*/  HMMA.16816.F32.BF16 R24, R16.reuse, R12, R24 ;  /* 0x0000000c1018723c */ /* 0x048ff60000041818 */
[----:B------:R-:W-:Y:S11]  /*21fe0*/  @!UPT UIADD3 URZ, URZ, URZ, URZ ;  /* 0x0000003f3f3ff290 */ /* 0x000ff6000fffe03f */
[----:B------:R-:W-:Y:S01]  /*21ff0*/  @!UPT UIADD3 URZ, URZ, URZ, URZ ;  /* 0x0000003f3f3ff290 */ /* 0x000fe2000fffe03f */
[----:B------:R0:W-:Y:S01]  /*22000*/  STL.64 [R1+0x6b0], R24 ;  /* 0x0006b01801007387 */ /* 0x0001e20000100a00 */
[----:B------:R1:W-:Y:S02]  /*22010*/  STL.64 [R1+0x6b8], R26 ;  /* 0x0006b81a01007387 */ /* 0x0003e40000100a00 */
[----:B0-----:R-:W-:Y:S01]  /*22020*/  IMAD.MOV.U32 R25, RZ, RZ, R12 ;  /* 0x000000ffff197224 */ /* 0x001fe200078e000c */
[----:B-1----:R-:W3:Y:S01]  /*22030*/  LDL.LU.64 R26, [R1+0x5ab8] ;  /* 0x005ab800011a7983 */ /* 0x002ee20000300a00 */
[----:B------:R-:W-:Y:S02]  /*22040*/  IMAD.MOV.U32 R24, RZ, RZ, R13 ;  /* 0x000000ffff187224 */ /* 0x000fe400078e000d */
[----:B------:R-:W2:Y:S02]  /*22050*/  LDL.LU.64 R14, [R1+0x5ab0] ;  /* 0x005ab000010e7983 */ /* 0x000ea40000300a00 */
[----:B------:R-:W2:Y:S02]  /*22060*/  LDL.LU.64 R12, [R1+0x5aa8] ;  /* 0x005aa800010c7983 */ /* 0x000ea40000300a00 */
[----:B--2---:R-:W-:Y:S11]  /*22070*/  HMMA.16816.F32.BF16 R8, R16, R12, R8 ;  /* 0x0000000c1008723c */ /* 0x004ff60000041808 */
        /* <DEDUP_REMOVED lines=8> */
[----:B0-----:R-:W-:-:S02]  /*22100*/  IMAD.MOV.U32 R12, RZ, RZ, R25 ;  /* 0x000000ffff0c7224 */ /* 0x001fc400078e0019 */
[----:B------:R-:W-:Y:S02]  /*22110*/  IMAD.MOV.U32 R13, RZ, RZ, R24 ;  /* 0x000000ffff0d7224 */ /* 0x000fe400078e0018 */
[----:B------:R-:W2:Y:S01]  /*22120*/  LDL.64 R24, [R1+0x90] ;  /* 0x0000900001187983 */ /* 0x000ea20000100a00 */
[----:B---3--:R-:W-:Y:S03]  /*22130*/  STL.64 [R1+0x5a80], R26 ;  /* 0x005a801a01007387 */ /* 0x008fe60000100a00 */
[----:B--2---:R0:W-:Y:S04]  /*22140*/  STL.64 [R1+0x5a78], R24 ;  /* 0x005a781801007387 */ /* 0x0041e80000100a00 */
[----:B0-----:R-:W2:Y:S01]  /*22150*/  LDL.LU.64 R24, [R1+0x690] ;  /* 0x0006900001187983 */ /* 0x001ea20000300a00 */
[----:B------:R-:W2:Y:S02]  /*22160*/  LDL.LU.64 R26, [R1+0x698] ;  /* 0x00069800011a7983 */ /* 0x000ea40000300a00 */
[----:B------:R0:W-:Y:S02]  /*22170*/  STL.64 [R1+0x59c8], R12 ;  /* 0x0059c80c01007387 */ /* 0x0001e40000100a00 */
[----:B0-----:R-:W-:-:S02]  /*22180*/  IMAD.MOV.U32 R12, RZ, RZ, R5 ;  /* 0x000000ffff0c7224 */ /* 0x001fc400078e0005 */
[----:B------:R-:W-:Y:S01]  /*22190*/  IMAD.MOV.U32 R13, RZ, RZ, R23 ;  /* 0x000000ffff0d7224 */ /* 0x000fe200078e0017 */
[----:B------:R-:W4:Y:S01]  /*221a0*/  LDL.LU R5, [R1+0x5a94] ;  /* 0x005a940001057983 */ /* 0x000f220000300800 */
[C---:B--2---:R-:W-:Y:S11]  /*221b0*/  HMMA.16816.F32.BF16 R24, R16.reuse, R8, R24 ;  /* 0x000000081018723c */ /* 0x044ff60000041818 */
[----:B------:R-:W-:Y:S11]  /*221c0*/  @!UPT UIADD3 URZ, URZ, URZ, URZ ;  /* 0x0000003f3f3ff290 */ /* 0x000ff6000fffe03f */
[----:B------:R-:W-:Y:S01]  /*221d0*/  @!UPT UIADD3 URZ, URZ, URZ, URZ ;  /* 0x0000003f3f3ff290 */ /* 0x000fe2000fffe03f */
[----:B------:R0:W-:Y:S01]  /*221e0*/  STL.64 [R1+0x690], R24 ;  /* 0x0006901801007387 */ /* 0x0001e20000100a00 */
[----:B------:R1:W-:Y:S02]  /*221f0*/  STL.64 [R1+0x698], R26 ;  /* 0x0006981a01007387 */ /* 0x0003e40000100a00 */
[----:B------:R-:W2:Y:S01]  /*22200*/  LDL.LU R23, [R1+0x5a90] ;  /* 0x005a900001177983 */ /* 0x000ea20000300800 */
[----:B0-----:R-:W3:Y:S01]  /*22210*/  LDL.LU.64 R24, [R1+0x670] ;  /* 0x0006700001187983 */ /* 0x001ee20000300a00 */
[----:B-1----:R-:W3:Y:S02]  /*22220*/  LDL.LU.64 R26, [R1+0x678] ;  /* 0x00067800011a7983 */ /* 0x002ee40000300a00 */
[----:B------:R0:W-:Y:S02]  /*22230*/  STL.64 [R1+0x59e0], R12 ;  /* 0x0059e00c01007387 */ /* 0x0001e40000100a00 */
[----:B0-----:R-:W4:Y:S01]  /*22240*/  LDL.LU.64 R12, [R1+0x2e0] ;  /* 0x0002e000010c7983 */ /* 0x001f220000300a00 */
[----:B------:R-:W4:Y:S02]  /*22250*/  LDL.LU.64 R14, [R1+0x2e8] ;  /* 0x0002e800010e7983 */ /* 0x000f240000300a00 */
[----:B------:R-:W-:Y:S02]  /*22260*/  STL.64 [R1+0x59a0], R10 ;  /* 0x0059a00a01007387 */ /* 0x000fe40000100a00 */
[----:B------:R0:W-:Y:S02]  /*22270*/  STL.64 [R1+0x5998], R8 ;  /* 0x0059980801007387 */ /* 0x0001e40000100a00 */
[----:B0-----:R-:W2:Y:S01]  /*22280*/  LDL.64 R8, [R1+0xc0] ;  /* 0x0000c00001087983 */ /* 0x001ea20000100a00 */
[----:B----4-:R-:W-:Y:S03]  /*22290*/  HMMA.16816.F32.BF16 R12, R16, R4, R12 ;  /* 0x00000004100c723c */ /* 0x010fe6000004180c */
[----:B------:R-:W2:Y:S01]  /*222a0*/  LDL.LU.64 R16, [R1+0x680] ;  /* 0x0006800001107983 */ /* 0x000ea20000300a00 */
[----:B------:R-:W2:Y:S11]  /*222b0*/  LDL.LU.64 R18, [R1+0x688] ;  /* 0x0006880001127983 */ /* 0x000eb60000300a00 */
[----:B------:R-:W-:Y:S08]  /*222c0*/  @!UPT UIADD3 URZ, URZ, URZ, URZ ;  /* 0x0000003f3f3ff290 */ /* 0x000ff0000fffe03f */
[----:B------:R0:W-:Y:S01]  /*222d0*/  STL.64 [R1+0x2e0], R12 ;  /* 0x0002e00c01007387 */ /* 0x0001e20000100a00 */
[----:B------:R-:W-:Y:S03]  /*222e0*/  STL.64 [R1+0x2e8], R14 ;  /* 0x0002e80e01007387 */ /* 0x000fe60000100a00 */
[----:B0-----:R-:W4:Y:S04]  /*222f0*/  LDL.64 R12, [R1+0x20] ;  /* 0x00002000010c7983 */ /* 0x001f280000100a00 */
[----:B----4-:R2:W-:Y:S02]  /*22300*/  STL.64 [R1+0x59f8], R12 ;  /* 0x0059f80c01007387 */ /* 0x0105e40000100a00 */
[----:B--2---:R-:W-:Y:S07]  /*22310*/  HMMA.16816.F32.BF16 R12, R20, R8, R16 ;  /* 0x00000008140c723c */ /* 0x004fee0000041810 */
[----:B------:R-:W-:-:S02]  /*22320*/  IMAD.MOV.U32 R19, RZ, RZ, R8 ;  /* 0x000000ffff137224 */ /* 0x000fc400078e0008 */
[----:B------:R-:W-:Y:S11]  /*22330*/  IMAD.MOV.U32 R18, RZ, RZ, R9 ;  /* 0x000000ffff127224 */ /* 0x000ff600078e0009 */
[----:B------:R-:W-:Y:S03]  /*22340*/  @!UPT UIADD3 URZ, URZ, URZ, URZ ;  /* 0x0000003f3f3ff290 */ /* 0x000fe6000fffe03f */
[----:B------:R0:W-:Y:S01]  /*22350*/  STL.64 [R1+0x680], R12 ;  /* 0x0006800c01007387 */ /* 0x0001e20000100a00 */
[----:B------:R-:W-:Y:S02]  /*22360*/  STL.64 [R1+0x688], R14 ;  /* 0x0006880e01007387 */ /* 0x000fe40000100a00 */
[----:B------:R-:W2:Y:S02]  /*22370*/  LDL.LU.64 R8, [R1+0x650] ;  /* 0x0006500001087983 */ /* 0x000ea40000300a00 */
[----:B------:R-:W2:Y:S02]  /*22380*/  LDL.LU.64 R10, [R1+0x658] ;  /* 0x00065800010a7983 */ /* 0x000ea40000300a00 */
[----:B0-----:R-:W-:Y:S02]  /*22390*/  IMAD.MOV.U32 R12, RZ, RZ, R2 ;  /* 0x000000ffff0c7224 */ /* 0x001fe400078e0002 */
[----:B------:R-:W-:Y:S01]  /*223a0*/  IMAD.MOV.U32 R13, RZ, RZ, R3 ;  /* 0x000000ffff0d7224 */ /* 0x000fe200078e0003 */
[----:B------:R-:W4:Y:S01]  /*223b0*/  LDL.LU R2, [R1+0x5a8c] ;  /* 0x005a8c0001027983 */ /* 0x000f220000300800 */
[----:B------:R-:W2:Y:S03]  /*223c0*/  LDL.LU R3, [R1+0x5a88] ;  /* 0x005a880001037983 */ /* 0x000ea60000300800 */
[----:B------:R0:W-:Y:S04]  /*223d0*/  STL.64 [R1+0x5a10], R12 ;  /* 0x005a100c01007387 */ /* 0x0001e80000100a00 */
[----:B0-----:R-:W2:Y:S04]  /*223e0*/  LDL.64 R12, [R1+0x40] ;  /* 0x00004000010c7983 */ /* 0x001ea80000100a00 */
[----:B--2---:R0:W-:Y:S04]  /*223f0*/  STL.64 [R1+0x5a28], R12 ;  /* 0x005a280c01007387 */ /* 0x0041e80000100a00 */
[----:B0-----:R-:W3:Y:S02]  /*22400*/  LDL.LU.64 R12, [R1+0xb0] ;  /* 0x0000b000010c7983 */ /* 0x001ee40000300a00 */
[----:B---3--:R-:W-:Y:S01]  /*22410*/  HMMA.16816.F32.BF16 R24, R20, R12, R24 ;  /* 0x0000000c1418723c */ /* 0x008fe20000041818 */
[----:B------:R-:W-:-:S02]  /*22420*/  IMAD.MOV.U32 R17, RZ, RZ, R12 ;  /* 0x000000ffff117224 */ /* 0x000fc400078e000c */
[----:B------:R-:W-:-:S04]  /*22430*/  IMAD.MOV.U32 R16, RZ, RZ, R13 ;  /* 0x000000ffff107224 */ /* 0x000fc800078e000d */
[----:B------:R-:W-:Y:S02]  /*22440*/  IMAD.MOV.U32 R12, RZ, RZ, R29 ;  /* 0x000000ffff0c7224 */ /* 0x000fe400078e001d */
[----:B------:R-:W-:Y:S11]  /*22450*/  IMAD.MOV.U32 R13, RZ, RZ, R28 ;  /* 0x000000ffff0d7224 */ /* 0x000ff600078e001c */
[----:B------:R-:W-:Y:S03]  /*22460*/  @!UPT UIADD3 URZ, URZ, URZ, URZ ;  /* 0x0000003f3f3ff290 */ /* 0x000fe6000fffe03f */
[----:B------:R-:W-:Y:S01]  /*22470*/  STL.64 [R1+0x670], R24 ;  /* 0x0006701801007387 */ /* 0x000fe20000100a00 */
[----:B------:R0:W-:Y:S03]  /*22480*/  STL.64 [R1+0x678], R26 ;  /* 0x0006781a01007387 */ /* 0x0001e60000100a00 */
[----:B0-----:R-:W2:Y:S01]  /*22490*/  LDL.LU.64 R26, [R1+0x5a80] ;  /* 0x005a8000011a7983 */ /* 0x001ea20000300a00 */
[----:B------:R-:W3:Y:S02]  /*224a0*/  LDL.LU.64 R24, [R1+0x5a78] ;  /* 0x005a780001187983 */ /* 0x000ee40000300a00 */
[----:B------:R-:W-:Y:S02]  /*224b0*/  STL.64 [R1+0x5a40], R12 ;  /* 0x005a400c01007387 */ /* 0x000fe40000100a00 */
[----:B------:R-:W-:Y:S01]  /*224c0*/  STL.64 [R1+0x59c0], R18 ;  /* 0x0059c01201007387 */ /* 0x000fe20000100a00 */
[----:B------:R0:W-:Y:S04]  /*224d0*/  STL.64 [R1+0x59b8], R16 ;  /* 0x0059b81001007387 */ /* 0x0001e80000100a00 */
[----:B0-----:R-:W4:Y:S01]  /*224e0*/  LDL.LU.64 R16, [R1+0x660] ;  /* 0x0006600001107983 */ /* 0x001f220000300a00 */
[----:B------:R-:W4:Y:S02]  /*224f0*/  LDL.LU.64 R18, [R1+0x668] ;  /* 0x0006680001127983 */ /* 0x000f240000300a00 */
[----:B--2---:R-:W-:-:S02]  /*22500*/  IMAD.MOV.U32 R12, RZ, RZ, R27 ;  /* 0x000000ffff0c7224 */ /* 0x004fc400078e001b */
[----:B------:R-:W-:Y:S01]  /*22510*/  IMAD.MOV.U32 R13, RZ, RZ, R26 ;  /* 0x000000ffff0d7224 */ /* 0x000fe200078e001a */
[C---:B---3--:R-:W-:Y:S08]  /*22520*/  HMMA.16816.F32.BF16 R8, R20.reuse, R24, R8 ;  /* 0x000000181408723c */ /* 0x048ff00000041808 */
[----:B----4-:R-:W-:Y:S07]  /*22530*/  HMMA.16816.F32.BF16 R16, R20, R12, R16 ;  /* 0x0000000c1410723c */ /* 0x010fee0000041810 */
[----:B------:R-:W-:-:S02]  /*22540*/  IMAD.MOV.U32 R12, RZ, RZ, R7 ;  /* 0x000000ffff0c7224 */ /* 0x000fc400078e0007 */
[----:B------:R-:W-:Y:S11]  /*22550*/  IMAD.MOV.U32 R13, RZ, RZ, R6 ;  /* 0x000000ffff0d7224 */ /* 0x000ff600078e0006 */
[----:B------:R-:W-:Y:S03]  /*22560*/  @!UPT UIADD3 URZ, URZ, URZ, URZ ;  /* 0x0000003f3f3ff290 */ /* 0x000fe6000fffe03f */
[----:B------:R-:W-:Y:S01]  /*22570*/  STL.64 [R1+0x660], R16 ;  /* 0x0006601001007387 */ /* 0x000fe20000100a00 */
[----:B------:R-:W-:Y:S02]  /*22580*/  STL.64 [R1+0x668], R18 ;  /* 0x0006681201007387 */ /* 0x000fe40000100a00 */
[----:B------:R0:W-:Y:S02]  /*22590*/  STL.64 [R1+0x5a58], R12 ;  /* 0x005a580c01007387 */ /* 0x0001e40000100a00 */
[----:B------:R-:W-:Y:S01]  /*225a0*/  STL.64 [R1+0x650], R8 ;  /* 0x0006500801007387 */ /* 0x000fe20000100a00 */
[----:B------:R-:W-:Y:S04]  /*225b0*/  STL.64 [R1+0x658], R10 ;  /* 0x0006580a01007387 */ /* 0x000fe80000100a00 */
[----:B0-----:R-:W2:Y:S01]  /*225c0*/  LDL.LU.64 R12, [R1+0x630] ;  /* 0x00063000010c7983 */ /* 0x001ea20000300a00 */
[----:B------:R-:W3:Y:S02]  /*225d0*/  LDL.LU.64 R14, [R1+0x638] ;  /* 0x00063800010e7983 */ /* 0x000ee40000300a00 */
[----:B------:R-:W-:-:S02]  /*225e0*/  IMAD.MOV.U32 R7, RZ, RZ, R24 ;  /* 0x000000ffff077224 */ /* 0x000fc400078e0018 */
[----:B------:R-:W-:Y:S01]  /*225f0*/  IMAD.MOV.U32 R6, RZ, RZ, R25 ;  /* 0x000000ffff067224 */ /* 0x000fe200078e0019 */
[----:B---3--:R-:W-:Y:S01]  /*22600*/  STL.64 [R1+0x5a70], R14 ;  /* 0x005a700e01007387 */ /* 0x008fe20000100a00 */
[----:B--2---:R0:W-:Y:S03]  /*22610*/  STL.64 [R1+0x5a68], R12 ;  /* 0x005a680c01007387 */ /* 0x0041e60000100a00 */
[----:B0-----:R-:W2:Y:S01]  /*22620*/  LDL.LU.64 R12, [R1+0x640] ;  /* 0x00064000010c7983 */ /* 0x001ea20000300a00 */
[----:B------:R-:W2:Y:S02]  /*22630*/  LDL.LU.64 R14, [R1+0x648] ;  /* 0x00064800010e7983 */ /* 0x000ea40000300a00 */
[----:B------:R-:W-:Y:S02]  /*22640*/  STL.64 [R1+0x59d8], R6 ;  /* 0x0059d80601007387 */ /* 0x000fe40000100a00 */
[----:B------:R0:W-:Y:S02]  /*22650*/  STL.64 [R1+0x59d0], R4 ;  /* 0x0059d00401007387 */ /* 0x0001e40000100a00 */
        /* <DEDUP_REMOVED lines=13> */
[----:B------:R-:W4:Y:S02]  /*22730*/  LDL.LU.64 R6, [R1+0x608] ;  /* 0x0006080001067983 */ /* 0x000f240000300a00 */
[----:B------:R-:W-:-:S02]  /*22740*/  IMAD.MOV.U32 R24, RZ, RZ, R2 ;  /* 0x000000ffff187224 */ /* 0x000fc400078e0002 */
[----:B------:R-:W-:-:S07]  /*22750*/  IMAD.MOV.U32 R25, RZ, RZ, R0 ;  /* 0x000000ffff197224 */ /* 0x000fce00078e0000 */
[C---:B--2---:R-:W-:Y:S01]  /*22760*/  HMMA.16816.F32.BF16 R24, R20.reuse, R24, R12 ;  /* 0x000000181418723c */ /* 0x044fe2000004180c */
[----:B----4-:R-:W-:Y:S01]  /*22770*/  STL.64 [R1+0x5a38], R6 ;  /* 0x005a380601007387 */ /* 0x010fe20000100a00 */
[----:B---3--:R0:W-:Y:S03]  /*22780*/  STL.64 [R1+0x5a30], R4 ;  /* 0x005a300401007387 */ /* 0x0081e60000100a00 */
        /* <DEDUP_REMOVED lines=8> */
[----:B------:R-:W4:Y:S01]  /*22810*/  LDL.LU.64 R8, [R1+0x5b0] ;  /* 0x0005b00001087983 */ /* 0x000f220000300a00 */
[----:B------:R-:W4:Y:S02]  /*22820*/  LDL.LU.64 R10, [R1+0x5b8] ;  /* 0x0005b800010a7983 */ /* 0x000f240000300a00 */
[----:B------:R-:W2:Y:S02]  /*22830*/  LDL.LU.64 R14, [R1+0x5a70] ;  /* 0x005a7000010e7983 */ /* 0x000ea40000300a00 */
[----:B------:R-:W2:Y:S01]  /*22840*/  LDL.LU.64 R12, [R1+0x5a68] ;  /* 0x005a6800010c7983 */ /* 0x000ea20000300a00 */
[----:B------:R0:W-:Y:S01]  /*22850*/  STL.64 [R1+0x640], R24 ;  /* 0x0006401801007387 */ /* 0x0001e20000100a00 */
[----:B------:R2:W-:Y:S03]  /*22860*/  STL.64 [R1+0x648], R26 ;  /* 0x0006481a01007387 */ /* 0x0005e60000100a00 */
[----:B0-----:R-:W2:Y:S02]  /*22870*/  LDL.LU.64 R24, [R1+0x5a60] ;  /* 0x005a600001187983 */ /* 0x001ea40000300a00 */
[C---:B--2---:R-:W-:Y:S02]  /*22880*/  HMMA.16816.F32.BF16 R24, R20.reuse, R24, R12 ;  /* 0x000000181418723c */ /* 0x044fe4000004180c */
[----:B------:R-:W2:Y:S11]  /*22890*/  LDL.LU.64 R12, [R1+0x5a58] ;  /* 0x005a5800010c7983 */ /* 0x000eb60000300a00 */
[----:B------:R-:W-:Y:S10]  /*228a0*/  @!UPT UIADD3 URZ, URZ, URZ, URZ ;  /* 0x0000003f3f3ff290 */ /* 0x000ff4000fffe03f */
[----:B------:R0:W-:Y:S01]  /*228b0*/  STL.64 [R1+0x630], R24 ;  /* 0x0006301801007387 */ /* 0x0001e20000100a00 */
[----:B------:R1:W-:Y:S03]  /*228c0*/  STL.64 [R1+0x638], R26 ;  /* 0x0006381a01007387 */ /* 0x0003e60000100a00 */
[----:B0-----:R-:W3:Y:S01]  /*228d0*/  LDL.LU.64 R24, [R1+0x2d0] ;  /* 0x0002d00001187983 */ /* 0x001ee20000300a00 */
[----:B-1----:R-:W3:Y:S01]  /*228e0*/  LDL.LU.64 R26, [R1+0x2d8] ;  /* 0x0002d800011a7983 */ /* 0x002ee20000300a00 */
        /* <DEDUP_REMOVED lines=44> */
[----:B------:R3:W-:Y:S03]  /*22bb0*/  STL.64 [R1+0x5d8], R14 ;  /* 0x0005d80e01007387 */ /* 0x0007e60000100a00 */
[----:B0-----:R-:W3:Y:S02]  /*22bc0*/  LDL.LU.64 R12, [R1+0x59c8] ;  /* 0x0059c800010c7983 */ /* 0x001ee40000300a00 */
[C---:B---3--:R-:W-:Y:S02]  /*22bd0*/  HMMA.16816.F32.BF16 R12, R20.reuse, R12, R16 ;  /* 0x0000000c140c723c */ /* 0x048fe40000041810 */
[----:B------:R-:W3:Y:S01]  /*22be0*/  LDL.LU.64 R18, [R1+0x59c0] ;  /* 0x0059c00001127983 */ /* 0x000ee20000300a00 */
[----:B------:R-:W2:Y:S11]  /*22bf0*/  LDL.LU.64 R16, [R1+0x59b8] ;  /* 0x0059b80001107983 */ /* 0x000eb60000300a00 */
[----:B------:R-:W-:Y:S09]  /*22c00*/  @!UPT UIADD3 URZ, URZ, URZ, URZ ;  /* 0x0000003f3f3ff290 */ /* 0x000ff2000fffe03f */
[----:B------:R-:W-:Y:S01]  /*22c10*/  STL.64 [R1+0x5c0], R12 ;  /* 0x0005c00c01007387 */ /* 0x000fe20000100a00 */
[----:B------:R0:W-:Y:S03]  /*22c20*/  STL.64 [R1+0x5c8], R14 ;  /* 0x0005c80e01007387 */ /* 0x0001e60000100a00 */
[----:B0-----:R-:W2:Y:S01]  /*22c30*/  LDL.LU.64 R14, [R1+0x59b0] ;  /* 0x0059b000010e7983 */ /* 0x001ea20000300a00 */
[----:B------:R-:W4:Y:S02]  /*22c40*/  LDL.LU.64 R12, [R1+0x59a8] ;  /* 0x0059a800010c7983 */ /* 0x000f240000300a00 */
[C---:B----4-:R-:W-:Y:S11]  /*22c50*/  HMMA.16816.F32.BF16 R8, R20.reuse, R12, R8 ;  /* 0x0000000c1408723c */ /* 0x050ff60000041808 */
[----:B------:R-:W-:Y:S11]  /*22c60*/  @!UPT UIADD3 URZ, URZ, URZ, URZ ;  /* 0x0000003f3f3ff290 */ /* 0x000ff6000fffe03f */
[----:B------:R-:W-:Y:S01]  /*22c70*/  @!UPT UIADD3 URZ, URZ, URZ, URZ ;  /* 0x0000003f3f3ff290 */ /* 0x000fe2000fffe03f */
[----:B------:R-:W-:Y:S01]  /*22c80*/  STL.64 [R1+0x5b0], R8 ;  /* 0x0005b00801007387 */ /* 0x000fe20000100a00 */
[----:B------:R0:W-:Y:S03]  /*22c90*/  STL.64 [R1+0x5b8], R10 ;  /* 0x0005b80a01007387 */ /* 0x0001e60000100a00 */
[----:B0-----:R-:W4:Y:S01]  /*22ca0*/  LDL.LU.64 R10, [R1+0x59a0] ;  /* 0x0059a000010a7983 */ /* 0x001f220000300a00 */
[----:B------:R-:W3:Y:S02]  /*22cb0*/  LDL.LU.64 R8, [R1+0x5998] ;  /* 0x0059980001087983 */ /* 0x000ee40000300a00 */
[----:B--2---:R-:W-:Y:S02]  /*22cc0*/  STL.64 [R1+0x58e0], R14 ;  /* 0x0058e00e01007387 */ /* 0x004fe40000100a00 */
[----:B------:R-:W-:Y:S01]  /*22cd0*/  STL.64 [R1+0x58d8], R12 ;  /* 0x0058d80c01007387 */ /* 0x000fe20000100a00 */
[C---:B---3--:R-:W-:Y:S11]  /*22ce0*/  HMMA.16816.F32.BF16 R24, R20.reuse, R8, R24 ;  /* 0x000000081418723c */ /* 0x048ff60000041818 */
[----:B------:R-:W-:Y:S11]  /*22cf0*/  @!UPT UIADD3 URZ, URZ, URZ, URZ ;  /* 0x0000003f3f3ff290 */ /* 0x000ff6000fffe03f */
[----:B------:R-:W-:Y:S01]  /*22d00*/  @!UPT UIADD3 URZ, URZ, URZ, URZ ;  /* 0x0000003f3f3ff290 */ /* 0x000fe2000fffe03f */
[----:B------:R-:W-:Y:S01]  /*22d10*/  STL.64 [R1+0x5a0], R24 ;  /* 0x0005a01801007387 */ /* 0x000fe20000100a00 */
[----:B------:R0:W-:Y:S03]  /*22d20*/  STL.64 [R1+0x5a8], R26 ;  /* 0x0005a81a01007387 */ /* 0x0001e60000100a00 */
[----:B0-----:R-:W2:Y:S01]  /*22d30*/  LDL.LU.64 R26, [R1+0x5990] ;  /* 0x00599000011a7983 */ /* 0x001ea20000300a00 */
[----:B------:R-:W2:Y:S02]  /*22d40*/  LDL.LU.64 R24, [R1+0x5988] ;  /* 0x0059880001187983 */ /* 0x000ea40000300a00 */
[----:B----4-:R-:W-:Y:S02]  /*22d50*/  STL.64 [R1+0x58d0], R10 ;  /* 0x0058d00a01007387 */ /* 0x010fe40000100a00 */
[----:B------:R2:W-:Y:S01]  /*22d60*/  STL.64 [R1+0x58c8], R8 ;  /* 0x0058c80801007387 */ /* 0x0005e20000100a00 */
[----:B------:R-:W-:Y:S01]  /*22d70*/  STL.64 [R1+0x5960], R4 ;  /* 0x0059600401007387 */ /* 0x000fe20000100a00 */
[----:B--2---:R-:W-:Y:S01]  /*22d80*/  HMMA.16816.F32.BF16 R8, R20, R4, R24 ;  /* 0x000000041408723c */ /* 0x004fe20000041818 */
[----:B------:R-:W-:-:S02]  /*22d90*/  IMAD.MOV.U32 R12, RZ, RZ, R19 ;  /* 0x000000ffff0c7224 */ /* 0x000fc400078e0013 */
[----:B------:R-:W-:Y:S01]  /*22da0*/  IMAD.MOV.U32 R13, RZ, RZ, R18 ;  /* 0x000000ffff0d7224 */ /* 0x000fe200078e0012 */
[----:B------:R-:W-:Y:S03]  /*22db0*/  LDSM.16.MT88.4 R24, [R3+0x380] ;  /* 0x000380000318783b */ /* 0x000fe60000004200 */
[----:B------:R-:W-:Y:S02]  /*22dc0*/  IMAD.MOV.U32 R20, RZ, RZ, R17 ;  /* 0x000000ffff147224 */ /* 0x000fe400078e0011 */
[----:B------:R-:W-:Y:S02]  /*22dd0*/  IMAD.MOV.U32 R21, RZ, RZ, R16 ;  /* 0x000000ffff157224 */ /* 0x000fe400078e0010 */
[----:B------:R-:W0:Y:S11]  /*22de0*/  LDSM.16.MT88.4 R16, [R3+0x300] ;  /* 0x000300000310783b */ /* 0x000e360000004200 */
[----:B------:R-:W-:Y:S01]  /*22df0*/  @!UPT UIADD3 URZ, URZ, URZ, URZ ;  /* 0x0000003f3f3ff290 */ /* 0x000fe2000fffe03f */
[----:B------:R-:W-:Y:S01]  /*22e00*/  STL.64 [R1+0x2d0], R8 ;  /* 0x0002d00801007387 */ /* 0x000fe20000100a00 */
[----:B------:R-:W-:Y:S02]  /*22e10*/  STL.64 [R1+0x2d8], R10 ;  /* 0x0002d80a01007387 */ /* 0x000fe40000100a00 */
[----:B------:R1:W-:Y:S02]  /*22e20*/  STL.64 [R1+0x5980], R20 ;  /* 0x0059801401007387 */ /* 0x0003e40000100a00 */
[----:B-1----:R-:W0:Y:S01]  /*22e30*/  LDL.LU.64 R20, [R1+0x2b0] ;  /* 0x0002b00001147983 */ /* 0x002e220000300a00 */
[----:B------:R-:W0:Y:S02]  /*22e40*/  LDL.LU.64 R22, [R1+0x2b8] ;  /* 0x0002b80001167983 */ /* 0x000e240000300a00 */
[----:B------:R-:W2:Y:S02]  /*22e50*/  LDL.LU.64 R4, [R1+0x70] ;  /* 0x0000700001047983 */ /* 0x000ea40000300a00 */
[----:B--2---:R1:W-:Y:S04]  /*22e60*/  STL.64 [R1+0x5970], R4 ;  /* 0x0059700401007387 */ /* 0x0043e80000100a00 */
[----:B-1----:R-:W2:Y:S01]  /*22e70*/  LDL.LU.64 R4, [R1+0x80] ;  /* 0x0000800001047983 */ /* 0x002ea20000300a00 */
[----:B------:R-:W3:Y:S01]  /*22e80*/  LDL.LU.64 R8, [R1+0x60] ;  /* 0x0000600001087983 */ /* 0x000ee20000300a00 */
[C---:B0-----:R-:W-:Y:S02]  /*22e90*/  HMMA.16816.F32.BF16 R12, R16.reuse, R12, R20 ;  /* 0x0000000c100c723c */ /* 0x041fe40000041814 */
[----:B---3--:R0:W-:Y:S04]  /*22ea0*/  STL.64 [R1+0x5968], R8 ;  /* 0x0059680801007387 */ /* 0x0081e80000100a00 */
[----:B0-----:R-:W3:Y:S01]  /*22eb0*/  LDL.LU.64 R8, [R1+0xa0] ;  /* 0x0000a00001087983 */ /* 0x001ee20000300a00 */
[----:B------:R-:W-:Y:S02]  /*22ec0*/  STL [R1+0x58ac], R26 ;  /* 0x0058ac1a01007387 */ /* 0x000fe40000100800 */
[----:B------:R-:W-:Y:S02]  /*22ed0*/  STL [R1+0x58a8], R27 ;  /* 0x0058a81b01007387 */ /* 0x000fe40000100800 */
[----:B------:R0:W-:Y:S02]  /*22ee0*/  STL.64 [R1+0x5978], R24 ;  /* 0x0059781801007387 */ /* 0x0001e40000100a00 */
[----:B0-----:R-:W4:Y:S01]  /*22ef0*/  LDL.LU.64 R24, [R1+0x290] ;  /* 0x0002900001187983 */ /* 0x001f220000300a00 */
[----:B------:R-:W4:Y:S02]  /*22f00*/  LDL.LU.64 R26, [R1+0x298] ;  /* 0x00029800011a7983 */ /* 0x000f240000300a00 */
[----:B------:R-:W-:Y:S02]  /*22f10*/  STL [R1+0x58a4], R3 ;  /* 0x0058a40301007387 */ /* 0x000fe40000100800 */
[----:B------:R-:W2:Y:S05]  /*22f20*/  LDL.LU.64 R20, [R1+0x5980] ;  /* 0x0059800001147983 */ /* 0x000eaa0000300a00 */
[----:B------:R0:W-:Y:S01]  /*22f30*/  STL.64 [R1+0x2c0], R12 ;  /* 0x0002c00c01007387 */ /* 0x0001e20000100a00 */
[----:B------:R-:W-:Y:S03]  /*22f40*/  STL.64 [R1+0x2c8], R14 ;  /* 0x0002c80e01007387 */ /* 0x000fe60000100a00 */
[----:B0-----:R-:W2:Y:S04]  /*22f50*/  LDL.LU.64 R12, [R1] ;  /* 0x00000000010c7983 */ /* 0x001ea80000300a00 */
[----:B--2---:R0:W-:Y:S04]  /*22f60*/  STL.64 [R1+0x58f8], R12 ;  /* 0x0058f80c01007387 */ /* 0x0041e80000100a00 */
[----:B0-----:R-:W2:Y:S01]  /*22f70*/  LDL.LU.64 R12, [R1+0x2a0] ;  /* 0x0002a000010c7983 */ /* 0x001ea20000300a00 */
[----:B------:R-:W2:Y:S02]  /*22f80*/  LDL.LU.64 R14, [R1+0x2a8] ;  /* 0x0002a800010e7983 */ /* 0x000ea40000300a00 */
[C---:B--2---:R-:W-:Y:S11]  /*22f90*/  HMMA.16816.F32.BF16 R12, R16.reuse, R20, R12 ;  /* 0x00000014100c723c */ /* 0x044ff6000004180c */
[----:B------:R-:W-:Y:S11]  /*22fa0*/  @!UPT UIADD3 URZ, URZ, URZ, URZ ;  /* 0x0000003f3f3ff290 */ /* 0x000ff6000fffe03f */
[----:B------:R-:W-:Y:S01]  /*22fb0*/  @!UPT UIADD3 URZ, URZ, URZ, URZ ;  /* 0x0000003f3f3ff290 */ /* 0x000fe2000fffe03f */
[----:B------:R0:W-:Y:S01]  /*22fc0*/  STL.64 [R1+0x2b0], R12 ;  /* 0x0002b00c01007387 */ /* 0x0001e20000100a00 */
[----:B------:R-:W-:Y:S03]  /*22fd0*/  STL.64 [R1+0x2b8], R14 ;  /* 0x0002b80e01007387 */ /* 0x000fe60000100a00 */
[----:B0-----:R-:W2:Y:S01]  /*22fe0*/  LDL.64 R12, [R1+0x10] ;  /* 0x00001000010c7983 */ /* 0x001ea20000100a00 */
[----:B---3--:R-:W-:Y:S02]  /*22ff0*/  IMAD.MOV.U32 R23, RZ, RZ, R8 ;  /* 0x000000ffff177224 */ /* 0x008fe400078e0008 */
[----:B------:R-:W-:Y:S01]  /*23000*/  IMAD.MOV.U32 R22, RZ, RZ, R9 ;  /* 0x000000ffff167224 */ /* 0x000fe200078e0009 */
[----:B--2---:R4:W-:Y:S02]  /*23010*/  STL.64 [R1+0x5910], R12 ;  /* 0x0059100c01007387 */ /* 0x0049e40000100a00 */
[----:B----4-:R-:W-:Y:S11]  /*23020*/  HMMA.16816.F32.BF16 R12, R16, R8, R24 ;  /* 0x00000008100c723c */ /* 0x010ff60000041818 */
[----:B------:R-:W-:Y:S11]  /*23030*/  @!UPT UIADD3 URZ, URZ, URZ, URZ ;  /* 0x0000003f3f3ff290 */ /* 0x000ff6000fffe03f */
[----:B------:R-:W-:Y:S01]  /*23040*/  @!UPT UIADD3 URZ, URZ, URZ, URZ ;  /* 0x0000003f3f3ff290 */ /* 0x000fe2000fffe03f */
[----:B------:R0:W-:Y:S01]  /*23050*/  STL.64 [R1+0x2a0], R12 ;  /* 0x0002a00c01007387 */ /* 0x0001e20000100a00 */
[----:B------:R-:W-:Y:S02]  /*23060*/  STL.64 [R1+0x2a8], R14 ;  /* 0x0002a80e01007387 */ /* 0x000fe40000100a00 */
[----:B------:R-:W2:Y:S02]  /*23070*/  LDL.LU.64 R24, [R1+0x270] ;  /* 0x0002700001187983 */ /* 0x000ea40000300a00 */
[----:B------:R-:W2:Y:S01]  /*23080*/  LDL.LU.64 R26, [R1+0x278] ;  /* 0x00027800011a7983 */ /* 0x000ea20000300a00 */
[----:B------:R-:W3:Y:S01]  /*23090*/  LDL.LU.64 R8, [R1+0x260] ;  /* 0x0002600001087983 */ /* 0x000ee20000300a00 */
[----:B------:R-:W3:Y:S02]  /*230a0*/  LDL.LU.64 R10, [R1+0x268] ;  /* 0x00026800010a7983 */ /* 0x000ee40000300a00 */
[----:B0-----:R-:W-:Y:S02]  /*230b0*/  IMAD.MOV.U32 R12, RZ, RZ, R29 ;  /* 0x000000ffff0c7224 */ /* 0x001fe400078e001d */
[----:B------:R-:W-:-:S05]  /*230c0*/  IMAD.MOV.U32 R13, RZ, RZ, R28 ;  /* 0x000000ffff0d7224 */ /* 0x000fca00078e001c */
[----:B------:R0:W-:Y:S04]  /*230d0*/  STL.64 [R1+0x5928], R12 ;  /* 0x0059280c01007387 */ /* 0x0001e80000100a00 */
[----:B0-----:R-:W4:Y:S04]  /*230e0*/  LDL.64 R12, [R1+0x30] ;  /* 0x00003000010c7983 */ /* 0x001f280000100a00 */
[----:B----4-:R-:W-:Y:S01]  /*230f0*/  STL.64 [R1+0x5940], R12 ;  /* 0x0059400c01007387 */ /* 0x010fe20000100a00 */
[----:B------:R-:W-:Y:S02]  /*23100*/  STL.64 [R1+0x58c0], R22 ;  /* 0x0058c01601007387 */ /* 0x000fe40000100a00 */
[----:B------:R0:W-:Y:S02]  /*23110*/  STL.64 [R1+0x58b8], R20 ;  /* 0x0058b81401007387 */ /* 0x0001e40000100a00 */
[----:B0-----:R-:W4:Y:S01]  /*23120*/  LDL.LU.64 R20, [R1+0x280] ;  /* 0x0002800001147983 */ /* 0x001f220000300a00 */
[----:B------:R-:W4:Y:S02]  /*23130*/  LDL.LU.64 R22, [R1+0x288] ;  /* 0x0002880001167983 */ /* 0x000f240000300a00 */
[----:B------:R-:W-:-:S02]  /*23140*/  IMAD.MOV.U32 R12, RZ, RZ, R7 ;  /* 0x000000ffff0c7224 */ /* 0x000fc400078e0007 */
[----:B------:R-:W-:Y:S01]  /*23150*/  IMAD.MOV.U32 R13, RZ, RZ, R6 ;  /* 0x000000ffff0d7224 */ /* 0x000fe200078e0006 */
[----:B--2---:R-:W-:Y:S01]  /*23160*/  HMMA.16816.F32.BF16 R24, R16, R4, R24 ;  /* 0x000000041018723c */ /* 0x004fe20000041818 */
[----:B------:R-:W-:Y:S02]  /*23170*/  IMAD.MOV.U32 R3, RZ, RZ, R4 ;  /* 0x000000ffff037224 */ /* 0x000fe400078e0004 */
[----:B------:R-:W-:-:S05]  /*23180*/  IMAD.MOV.U32 R29, RZ, RZ, R5 ;  /* 0x000000ffff1d7224 */ /* 0x000fca00078e0005 */
[C---:B----4-:R-:W-:Y:S07]  /*23190*/  HMMA.16816.F32.BF16 R20, R16.reuse, R12, R20 ;  /* 0x0000000c1014723c */ /* 0x050fee0000041814 */
[----:B------:R-:W-:Y:S02]  /*231a0*/  IMAD.MOV.U32 R12, RZ, RZ, R2 ;  /* 0x000000ffff0c7224 */ /* 0x000fe400078e0002 */
[----:B------:R-:W-:Y:S11]  /*231b0*/  IMAD.MOV.U32 R13, RZ, RZ, R0 ;  /* 0x000000ffff0d7224 */ /* 0x000ff600078e0000 */
[----:B------:R-:W-:Y:S03]  /*231c0*/  @!UPT UIADD3 URZ, URZ, URZ, URZ ;  /* 0x0000003f3f3ff290 */ /* 0x000fe6000fffe03f */
[----:B------:R-:W-:Y:S01]  /*231d0*/  STL.64 [R1+0x290], R20 ;  /* 0x0002901401007387 */ /* 0x000fe20000100a00 */
[----:B------:R-:W-:Y:S02]  /*231e0*/  STL.64 [R1+0x298], R22 ;  /* 0x0002981601007387 */ /* 0x000fe40000100a00 */
[----:B------:R0:W-:Y:S02]  /*231f0*/  STL.64 [R1+0x5958], R12 ;  /* 0x0059580c01007387 */ /* 0x0001e40000100a00 */
[----:B0-----:R-:W2:Y:S01]  /*23200*/  LDL.LU.64 R12, [R1+0x250] ;  /* 0x00025000010c7983 */ /* 0x001ea20000300a00 */
[----:B------:R-:W2:Y:S02]  /*23210*/  LDL.LU.64 R14, [R1+0x258] ;  /* 0x00025800010e7983 */ /* 0x000ea40000300a00 */
[----:B------:R-:W4:Y:S02]  /*23220*/  LDL.64 R20, [R1+0x50] ;  /* 0x0000500001147983 */ /* 0x000f240000100a00 */
[----:B------:R0:W-:Y:S01]  /*23230*/  STL.64 [R1+0x280], R24 ;  /* 0x0002801801007387 */ /* 0x0001e20000100a00 */
[----:B------:R-:W-:Y:S04]  /*23240*/  STL.64 [R1+0x288], R26 ;  /* 0x0002881a01007387 */ /* 0x000fe80000100a00 */
[----:B0-----:R-:W2:Y:S01]  /*23250*/  LDL.LU.64 R24, [R1+0x5978] ;  /* 0x0059780001187983 */ /* 0x001ea20000300a00 */
[----:B------:R-:W3:Y:S02]  /*23260*/  LDL.LU.64 R4, [R1+0x5970] ;  /* 0x0059700001047983 */ /* 0x000ee40000300a00 */
[C---:B---3--:R-:W-:Y:S11]  /*23270*/  HMMA.16816.F32.BF16 R8, R16.reuse, R4, R8 ;  /* 0x000000041008723c */ /* 0x048ff60000041808 */
[----:B------:R-:W-:Y:S11]  /*23280*/  @!UPT UIADD3 URZ, URZ, URZ, URZ ;  /* 0x0000003f3f3ff290 */ /* 0x000ff6000fffe03f */
[----:B------:R-:W-:Y:S01]  /*23290*/  @!UPT UIADD3 URZ, URZ, URZ, URZ ;  /* 0x0000003f3f3ff290 */ /* 0x000fe2000fffe03f */
[----:B------:R0:W-:Y:S01]  /*232a0*/  STL.64 [R1+0x270], R8 ;  /* 0x0002700801007387 */ /* 0x0001e20000100a00 */
[----:B------:R-:W-:Y:S03]  /*232b0*/  STL.64 [R1+0x278], R10 ;  /* 0x0002780a01007387 */ /* 0x000fe60000100a00 */
[----:B0-----:R-:W3:Y:S01]  /*232c0*/  LDL.LU.64 R8, [R1+0x5968] ;  /* 0x0059680001087983 */ /* 0x001ee20000300a00 */
[----:B------:R-:W-:Y:S02]  /*232d0*/  IMAD.MOV.U32 R26, RZ, RZ, R4 ;  /* 0x000000ffff1a7224 */ /* 0x000fe400078e0004 */
[----:B------:R-:W-:Y:S02]  /*232e0*/  IMAD.MOV.U32 R27, RZ, RZ, R5 ;  /* 0x000000ffff1b7224 */ /* 0x000fe400078e0005 */
[----:B------:R-:W4:Y:S03]  /*232f0*/  LDL.LU.64 R4, [R1+0x5960] ;  /* 0x0059600001047983 */ /* 0x000f260000300a00 */
[----:B------:R-:W-:Y:S02]  /*23300*/  STL.64 [R1+0x58f0], R26 ;  /* 0x0058f01a01007387 */ /* 0x000fe40000100a00 */
[----:B--2---:R-:W-:Y:S01]  /*23310*/  STL.64 [R1+0x58e8], R24 ;  /* 0x0058e81801007387 */ /* 0x004fe20000100a00 */
[----:B---3--:R-:W-:Y:S01]  /*23320*/  HMMA.16816.F32.BF16 R12, R16, R8, R12 ;  /* 0x00000008100c723c */ /* 0x008fe2000004180c */
[----:B------:R-:W-:-:S02]  /*23330*/  IMAD.MOV.U32 R6, RZ, RZ, R8 ;  /* 0x000000ffff067224 */ /* 0x000fc400078e0008 */
[----:B------:R-:W-:Y:S11]  /*23340*/  IMAD.MOV.U32 R7, RZ, RZ, R9 ;  /* 0x000000ffff077224 */ /* 0x000ff600078e0009 */
[----:B------:R-:W-:Y:S09]  /*23350*/  @!UPT UIADD3 URZ, URZ, URZ, URZ ;  /* 0x0000003f3f3ff290 */ /* 0x000ff2000fffe03f */
[----:B------:R0:W-:Y:S01]  /*23360*/  STL.64 [R1+0x260], R12 ;  /* 0x0002600c01007387 */ /* 0x0001e20000100a00 */
[----:B------:R1:W-:Y:S03]  /*23370*/  STL.64 [R1+0x268], R14 ;  /* 0x0002680e01007387 */ /* 0x0003e60000100a00 */
[----:B0-----:R-:W2:Y:S01]  /*23380*/  LDL.LU.64 R12, [R1+0x240] ;  /* 0x00024000010c7983 */ /* 0x001ea20000300a00 */
[----:B-1----:R-:W2:Y:S02]  /*23390*/  LDL.LU.64 R14, [R1+0x248] ;  /* 0x00024800010e7983 */ /* 0x002ea40000300a00 */
[----:B------:R-:W-:Y:S02]  /*233a0*/  STL.64 [R1+0x5908], R6 ;  /* 0x0059080601007387 */ /* 0x000fe40000100a00 */
[----:B----4-:R0:W-:Y:S02]  /*233b0*/  STL.64 [R1+0x5900], R4 ;  /* 0x0059000401007387 */ /* 0x0101e40000100a00 */
[----:B0-----:R-:W3:Y:S01]  /*233c0*/  LDL.LU.64 R4, [R1+0x200] ;  /* 0x0002000001047983 */ /* 0x001ee20000300a00 */
[----:B------:R-:W4:Y:S03]  /*233d0*/  LDL.LU.64 R6, [R1+0x208] ;  /* 0x0002080001067983 */ /* 0x000f260000300a00 */
[----:B----4-:R-:W-:Y:S01]  /*233e0*/  STL.64 [R1+0x5920], R6 ;  /* 0x0059200601007387 */ /* 0x010fe20000100a00 */
[----:B---3--:R0:W-:Y:S03]  /*233f0*/  STL.64 [R1+0x5918], R4 ;  /* 0x0059180401007387 */ /* 0x0081e60000100a00 */
[----:B0-----:R-:W3:Y:S01]  /*23400*/  LDL.LU.64 R4, [R1+0x210] ;  /* 0x0002100001047983 */ /* 0x001ee20000300a00 */
[----:B------:R-:W4:Y:S01]  /*23410*/  LDL.LU.64 R6, [R1+0x218] ;  /* 0x0002180001067983 */ /* 0x000f220000300a00 */
[----:B--2---:R-:W-:Y:S02]  /*23420*/  HMMA.16816.F32.BF16 R12, R16, R20, R12 ;  /* 0x00000014100c723c */ /* 0x004fe4000004180c */
        /* <DEDUP_REMOVED lines=12> */
[----:B------:R0:W-:Y:S02]  /*234f0*/  STL.64 [R1+0x250], R12 ;  /* 0x0002500c01007387 */ /* 0x0001e40000100a00 */
[----:B------:R2:W-:Y:S01]  /*23500*/  STL.64 [R1+0x258], R14 ;  /* 0x0002580e01007387 */ /* 0x0005e20000100a00 */
[----:B0-----:R-:W2:Y:S01]  /*23510*/  LDL.LU.64 R12, [R1+0x5958] ;  /* 0x00595800010c7983 */ /* 0x001ea20000300a00 */
[----:B------:R-:W-:-:S02]  /*23520*/  IMAD.MOV.U32 R28, RZ, RZ, R21 ;  /* 0x000000ffff1c7224 */ /* 0x000fc400078e0015 */
[----:B------:R-:W3:Y:S02]  /*23530*/  LDL.LU.64 R20, [R1+0x1d0] ;  /* 0x0001d00001147983 */ /* 0x000ee40000300a00 */
[----:B------:R-:W3:Y:S01]  /*23540*/  LDL.LU.64 R22, [R1+0x1d8] ;  /* 0x0001d80001167983 */ /* 0x000ee20000300a00 */
[----:B------:R-:W-:Y:S01]  /*23550*/  STL [R1+0x5878], R28 ;  /* 0x0058781c01007387 */ /* 0x000fe20000100800 */
[C---:B--2---:R-:W-:Y:S03]  /*23560*/  HMMA.16816.F32.BF16 R12, R16.reuse, R12, R4 ;  /* 0x0000000c100c723c */ /* 0x044fe60000041804 */
[----:B------:R-:W2:Y:S01]  /*23570*/  LDL.LU.64 R6, [R1+0x5950] ;  /* 0x0059500001067983 */ /* 0x000ea20000300a00 */
[----:B------:R-:W2:Y:S11]  /*23580*/  LDL.LU.64 R4, [R1+0x5948] ;  /* 0x0059480001047983 */ /* 0x000eb60000300a00 */
[----:B------:R-:W-:Y:S08]  /*23590*/  @!UPT UIADD3 URZ, URZ, URZ, URZ ;  /* 0x0000003f3f3ff290 */ /* 0x000ff0000fffe03f */
        /* <DEDUP_REMOVED lines=8> */
[----:B0-----:R-:W2:Y:S01]  /*23620*/  LDL.LU.64 R6, [R1+0x5938] ;  /* 0x0059380001067983 */ /* 0x001ea20000300a00 */
[----:B------:R-:W2:Y:S02]  /*23630*/  LDL.LU.64 R4, [R1+0x5930] ;  /* 0x0059300001047983 */ /* 0x000ea40000300a00 */
[----:B------:R-:W2:Y:S02]  /*23640*/  LDL.LU.64 R12, [R1+0x5928] ;  /* 0x00592800010c7983 */ /* 0x000ea40000300a00 */
[----:B------:R-:W-:Y:S01]  /*23650*/  STL [R1+0x58a0], R28 ;  /* 0x0058a01c01007387 */ /* 0x000fe20000100800 */
        /* <DEDUP_REMOVED lines=22> */
[----:B------:R-:W2:Y:S02]  /*237c0*/  LDL.LU.64 R24, [R1+0x58e8] ;  /* 0x0058e80001187983 */ /* 0x000ea40000300a00 */
[----:B------:R-:W2:Y:S02]  /*237d0*/  LDL.LU.64 R14, [R1+0x58e0] ;  /* 0x0058e000010e7983 */ /* 0x000ea40000300a00 */
        /* <DEDUP_REMOVED lines=9> */
[----:B------:R0:W-:Y:S02]  /*23870*/  STL.64 [R1+0x57e8], R12 ;  /* 0x0057e80c01007387 */ /* 0x0001e40000100a00 */
[----:B0-----:R-:W2:Y:S01]  /*23880*/  LDL.LU.64 R12, [R1+0x1b0] ;  /* 0x0001b000010c7983 */ /* 0x001ea20000300a00 */
[----:B------:R-:W2:Y:S01]  /*23890*/  LDL.LU.64 R14, [R1+0x1b8] ;  /* 0x0001b800010e7983 */ /* 0x000ea20000300a00 */
[C---:B---3--:R-:W-:Y:S08]  /*238a0*/  HMMA.16816.F32.BF16 R20, R16.reuse, R8, R20 ;  /* 0x000000081014723c */ /* 0x048ff00000041814 */
[----:B--2---:R-:W-:Y:S11]  /*238b0*/  HMMA.16816.F32.BF16 R12, R16, R4, R12 ;  /* 0x00000004100c723c */ /* 0x004ff6000004180c */
[----:B------:R-:W-:Y:S04]  /*238c0*/  @!UPT UIADD3 URZ, URZ, URZ, URZ ;  /* 0x0000003f3f3ff290 */ /* 0x000fe8000fffe03f */
[----:B------:R-:W-:Y:S01]  /*238d0*/  STL.64 [R1+0x1e0], R20 ;  /* 0x0001e01401007387 */ /* 0x000fe20000100a00 */
[----:B------:R0:W-:Y:S03]  /*238e0*/  STL.64 [R1+0x1e8], R22 ;  /* 0x0001e81601007387 */ /* 0x0001e60000100a00 */
[----:B0-----:R-:W2:Y:S01]  /*238f0*/  LDL.LU.64 R22, [R1+0x58c0] ;  /* 0x0058c00001167983 */ /* 0x001ea20000300a00 */
[----:B------:R-:W3:Y:S02]  /*23900*/  LDL.LU.64 R20, [R1+0x58b8] ;  /* 0x0058b80001147983 */ /* 0x000ee40000300a00 */
[----:B----4-:R-:W-:Y:S02]  /*23910*/  STL.64 [R1+0x57e0], R10 ;  /* 0x0057e00a01007387 */ /* 0x010fe40000100a00 */
[----:B------:R0:W-:Y:S02]  /*23920*/  STL.64 [R1+0x57d8], R8 ;  /* 0x0057d80801007387 */ /* 0x0001e40000100a00 */
[----:B------:R-:W-:-:S02]  /*23930*/  IMAD.MOV.U32 R16, RZ, RZ, R26 ;  /* 0x000000ffff107224 */ /* 0x000fc400078e001a */
[----:B------:R-:W-:Y:S01]  /*23940*/  IMAD.MOV.U32 R17, RZ, RZ, R27 ;  /* 0x000000ffff117224 */ /* 0x000fe200078e001b */
[----:B0-----:R-:W3:Y:S01]  /*23950*/  LDL.LU.64 R8, [R1+0x8d0] ;  /* 0x0008d00001087983 */ /* 0x001ee20000300a00 */
[----:B------:R-:W3:Y:S02]  /*23960*/  LDL.LU.64 R10, [R1+0x8d8] ;  /* 0x0008d800010a7983 */ /* 0x000ee40000300a00 */
[----:B------:R0:W-:Y:S02]  /*23970*/  STL.64 [R1+0x1d0], R12 ;  /* 0x0001d00c01007387 */ /* 0x0001e40000100a00 */
[----:B------:R-:W-:Y:S02]  /*23980*/  STL.64 [R1+0x1d8], R14 ;  /* 0x0001d80e01007387 */ /* 0x000fe40000100a00 */
[----:B0-----:R-:W-:Y:S02]  /*23990*/  IMAD.MOV.U32 R12, RZ, RZ, R6 ;  /* 0x000000ffff0c7224 */ /* 0x001fe400078e0006 */
[----:B------:R-:W-:Y:S01]  /*239a0*/  IMAD.MOV.U32 R13, RZ, RZ, R7 ;  /* 0x000000ffff0d7224 */ /* 0x000fe200078e0007 */
[----:B------:R-:W4:Y:S01]  /*239b0*/  LDL.LU R6, [R1+0x58b4] ;  /* 0x0058b40001067983 */ /* 0x000f220000300800 */
[----:B------:R-:W4:Y:S03]  /*239c0*/  LDL.LU R7, [R1+0x58b0] ;  /* 0x0058b00001077983 */ /* 0x000f260000300800 */
[----:B------:R0:W-:Y:S04]  /*239d0*/  STL.64 [R1+0x5870], R12 ;  /* 0x0058700c01007387 */ /* 0x0001e80000100a00 */
[----:B0-----:R-:W2:Y:S01]  /*239e0*/  LDL.LU R12, [R1+0xc0] ;  /* 0x0000c000010c7983 */ /* 0x001ea20000300800 */
[----:B------:R-:W2:Y:S02]  /*239f0*/  LDL.LU R13, [R1+0xc4] ;  /* 0x0000c400010d7983 */ /* 0x000ea40000300800 */
[----:B------:R-:W2:Y:S02]  /*23a00*/  LDL.LU R26, [R1+0x58ac] ;  /* 0x0058ac00011a7983 */ /* 0x000ea40000300800 */
[----:B------:R-:W2:Y:S01]  /*23a10*/  LDL.LU R27, [R1+0x58a8] ;  /* 0x0058a800011b7983 */ /* 0x000ea20000300800 */
[----:B------:R0:W-:Y:S04]  /*23a20*/  STL.64 [R1+0x5880], R16 ;  /* 0x0058801001007387 */ /* 0x0001e80000100a00 */
[----:B0-----:R-:W2:Y:S01]  /*23a30*/  LDL.LU.64 R16, [R1+0x8e0] ;  /* 0x0008e00001107983 */ /* 0x001ea20000300a00 */
[----:B------:R-:W2:Y:S03]  /*23a40*/  LDL.LU.64 R18, [R1+0x8e8] ;  /* 0x0008e80001127983 */ /* 0x000ea60000300a00 */
[----:B----4-:R-:W-:Y:S01]  /*23a50*/  STL.64 [R1+0x57d0], R6 ;  /* 0x0057d00601007387 */ /* 0x010fe20000100a00 */
[----:B------:R0:W-:Y:S02]  /*23a60*/  STL.64 [R1+0x57c8], R4 ;  /* 0x0057c80401007387 */ /* 0x0001e40000100a00 */
[----:B0-----:R-:W-:-:S02]  /*23a70*/  IMAD.MOV.U32 R4, RZ, RZ, R3 ;  /* 0x000000ffff047224 */ /* 0x001fc400078e0003 */
[----:B------:R-:W4:Y:S01]  /*23a80*/  LDL.LU R3, [R1+0x58a4] ;  /* 0x0058a40001037983 */ /* 0x000f220000300800 */
[----:B--2---:R-:W-:Y:S01]  /*23a90*/  HMMA.16816.F32.BF16 R12, R24, R12, R16 ;  /* 0x0000000c180c723c */ /* 0x004fe20000041810 */
[----:B------:R-:W-:-:S05]  /*23aa0*/  IMAD.MOV.U32 R5, RZ, RZ, R29 ;  /* 0x000000ffff057224 */ /* 0x000fca00078e001d */
[----:B------:R0:W-:Y:S11]  /*23ab0*/  STL.64 [R1+0x5888], R4 ;  /* 0x0058880401007387 */ /* 0x0001f60000100a00 */
[----:B------:R-:W-:Y:S07]  /*23ac0*/  @!UPT UIADD3 URZ, URZ, URZ, URZ ;  /* 0x0000003f3f3ff290 */ /* 0x000fee000fffe03f */
[----:B------:R-:W-:Y:S01]  /*23ad0*/  IMAD.MOV.U32 R29, RZ, RZ, R15 ;  /* 0x000000ffff1d7224 */ /* 0x000fe200078e000f */
[----:B------:R-:W-:Y:S01]  /*23ae0*/  STL.64 [R1+0x1c0], R12 ;  /* 0x0001c00c01007387 */ /* 0x000fe20000100a00 */
[----:B------:R-:W-:Y:S03]  /*23af0*/  STL [R1+0x1c8], R14 ;  /* 0x0001c80e01007387 */ /* 0x000fe60000100800 */
[----:B------:R-:W-:Y:S01]  /*23b00*/  STL [R1+0x4fb0], R29 ;  /* 0x004fb01d01007387 */ /* 0x000fe20000100800 */
[----:B------:R-:W2:Y:S02]  /*23b10*/  LDL.LU.64 R16, [R1+0x190] ;  /* 0x0001900001107983 */ /* 0x000ea40000300a00 */
[----:B------:R-:W2:Y:S02]  /*23b20*/  LDL.LU.64 R18, [R1+0x198] ;  /* 0x0001980001127983 */ /* 0x000ea40000300a00 */
[----:B0-----:R-:W-:-:S02]  /*23b30*/  IMAD.MOV.U32 R4, RZ, RZ, R23 ;  /* 0x000000ffff047224 */ /* 0x001fc400078e0017 */
[----:B------:R-:W-:Y:S01]  /*23b40*/  IMAD.MOV.U32 R5, RZ, RZ, R22 ;  /* 0x000000ffff057224 */ /* 0x000fe200078e0016 */
[----:B---3--:R-:W-:Y:S11]  /*23b50*/  HMMA.16816.F32.BF16 R8, R24, R20, R8 ;  /* 0x000000141808723c */ /* 0x008ff60000041808 */
[----:B------:R-:W-:Y:S11]  /*23b60*/  @!UPT UIADD3 URZ, URZ, URZ, URZ ;  /* 0x0000003f3f3ff290 */ /* 0x000ff6000fffe03f */
[----:B------:R-:W-:Y:S01]  /*23b70*/  @!UPT UIADD3 URZ, URZ, URZ, URZ ;  /* 0x0000003f3f3ff290 */ /* 0x000fe2000fffe03f */
[----:B------:R-:W-:Y:S01]  /*23b80*/  STL.64 [R1+0x1b0], R8 ;  /* 0x0001b00801007387 */ /* 0x000fe20000100a00 */
[----:B------:R-:W-:Y:S03]  /*23b90*/  STL.64 [R1+0x1b8], R10 ;  /* 0x0001b80a01007387 */ /* 0x000fe60000100a00 */
[----:B----4-:R-:W0:Y:S04]  /*23ba0*/  LDSM.16.MT88.4 R20, [R3+0x4000] ;  /* 0x004000000314783b */ /* 0x010e280000004200 */
[----:B--2---:R-:W-:Y:S01]  /*23bb0*/  STL.64 [R1+0x5898], R18 ;  /* 0x0058981201007387 */ /* 0x004fe20000100a00 */
[----:B------:R1:W-:Y:S03]  /*23bc0*/  STL.64 [R1+0x5890], R16 ;  /* 0x0058901001007387 */ /* 0x0003e60000100a00 */
[----:B-1----:R-:W2:Y:S01]  /*23bd0*/  LDL.LU.64 R16, [R1+0x1a0] ;  /* 0x0001a00001107983 */ /* 0x002ea20000300a00 */
[----:B------:R-:W2:Y:S02]  /*23be0*/  LDL.LU.64 R18, [R1+0x1a8] ;  /* 0x0001a80001127983 */ /* 0x000ea40000300a00 */
[----:B0-----:R-:W-:Y:S02]  /*23bf0*/  STL.64 [R1+0x5800], R22 ;  /* 0x0058001601007387 */ /* 0x001fe40000100a00 */
[----:B------:R0:W-:Y:S02]  /*23c00*/  STL.64 [R1+0x57f8], R20 ;  /* 0x0057f81401007387 */ /* 0x0001e40000100a00 */
[----:B0-----:R-:W3:Y:S01]  /*23c10*/  LDL.LU R20, [R1+0x10] ;  /* 0x0000100001147983 */ /* 0x001ee20000300800 */
[----:B------:R-:W-:-:S02]  /*23c20*/  IMAD.MOV.U32 R21, RZ, RZ, R28 ;  /* 0x000000ffff157224 */ /* 0x000fc400078e001c */
[----:B------:R-:W4:Y:S02]  /*23c30*/  LDL.LU R28, [R1+0x58a0] ;  /* 0x0058a000011c7983 */ /* 0x000f240000300800 */
[----:B------:R-:W2:Y:S01]  /*23c40*/  LDL.LU.64 R12, [R1+0x180] ;  /* 0x00018000010c7983 */ /* 0x000ea20000300a00 */
[----:B------:R-:W2:Y:S04]  /*23c50*/  LDL.LU.64 R14, [R1+0x188] ;  /* 0x00018800010e7983 */ /* 0x000ea80000300a00 */
[----:B---3--:R0:W-:Y:S04]  /*23c60*/  STL.64 [R1+0x5818], R20 ;  /* 0x0058181401007387 */ /* 0x0081e80000100a00 */
[----:B0-----:R-:W3:Y:S01]  /*23c70*/  LDL.LU R20, [R1+0x20] ;  /* 0x0000200001147983 */ /* 0x001ee20000300800 */
[----:B------:R-:W3:Y:S02]  /*23c80*/  LDL.LU R21, [R1+0x24] ;  /* 0x0000240001157983 */ /* 0x000ee40000300800 */
[----:B------:R-:W4:Y:S02]  /*23c90*/  LDL.LU.64 R8, [R1+0x160] ;  /* 0x0001600001087983 */ /* 0x000f240000300a00 */
[----:B------:R-:W4:Y:S01]  /*23ca0*/  LDL.LU.64 R10, [R1+0x168] ;  /* 0x00016800010a7983 */ /* 0x000f220000300a00 */
[C---:B--2---:R-:W-:Y:S01]  /*23cb0*/  HMMA.16816.F32.BF16 R4, R24.reuse, R4, R16 ;  /* 0x000000041804723c */ /* 0x044fe20000041810 */
[----:B---3--:R0:W-:Y:S04]  /*23cc0*/  STL.64 [R1+0x5830], R20 ;  /* 0x0058301401007387 */ /* 0x0081e80000100a00 */
[----:B0-----:R-:W2:Y:S01]  /*23cd0*/  LDL.LU R20, [R1+0x90] ;  /* 0x0000900001147983 */ /* 0x001ea20000300800 */
[----:B------:R-:W2:Y:S02]  /*23ce0*/  LDL.LU R21, [R1+0x94] ;  /* 0x0000940001157983 */ /* 0x000ea40000300800 */
[----:B------:R-:W2:Y:S02]  /*23cf0*/  LDL.LU.64 R18, [R1+0x5898] ;  /* 0x0058980001127983 */ /* 0x000ea40000300a00 */
[----:B------:R-:W2:Y:S11]  /*23d00*/  LDL.LU.64 R16, [R1+0x5890] ;  /* 0x0058900001107983 */ /* 0x000eb60000300a00 */
[----:B------:R-:W-:Y:S03]  /*23d10*/  @!UPT UIADD3 URZ, URZ, URZ, URZ ;  /* 0x0000003f3f3ff290 */ /* 0x000fe6000fffe03f */
[----:B------:R-:W-:Y:S01]  /*23d20*/  IMAD.MOV.U32 R29, RZ, RZ, R7 ;  /* 0x000000ffff1d7224 */ /* 0x000fe200078e0007 */
[----:B------:R0:W-:Y:S01]  /*23d30*/  STL.64 [R1+0x1a0], R4 ;  /* 0x0001a00401007387 */ /* 0x0001e20000100a00 */
[----:B------:R-:W-:Y:S03]  /*23d40*/  STL [R1+0x1a8], R6 ;  /* 0x0001a80601007387 */ /* 0x000fe60000100800 */
[----:B0-----:R-:W3:Y:S01]  /*23d50*/  LDL.LU.64 R4, [R1+0x5888] ;  /* 0x0058880001047983 */ /* 0x001ee20000300a00 */
[----:B------:R-:W-:Y:S01]  /*23d60*/  STL [R1+0x4fb4], R29 ;  /* 0x004fb41d01007387 */ /* 0x000fe20000100800 */
[C---:B--2---:R-:W-:Y:S02]  /*23d70*/  HMMA.16816.F32.BF16 R20, R24.reuse, R20, R16 ;  /* 0x000000141814723c */ /* 0x044fe40000041810 */
[----:B------:R-:W2:Y:S11]  /*23d80*/  LDL.LU.64 R16, [R1+0x5880] ;  /* 0x0058800001107983 */ /* 0x000eb60000300a00 */
[----:B------:R-:W-:Y:S10]  /*23d90*/  @!UPT UIADD3 URZ, URZ, URZ, URZ ;  /* 0x0000003f3f3ff290 */ /* 0x000ff4000fffe03f */
[----:B------:R0:W-:Y:S01]  /*23da0*/  STL.64 [R1+0x190], R20 ;  /* 0x0001901401007387 */ /* 0x0001e20000100a00 */
[----:B------:R-:W-:Y:S03]  /*23db0*/  STL.64 [R1+0x198], R22 ;  /* 0x0001981601007387 */ /* 0x000fe60000100a00 */
[----:B0-----:R-:W2:Y:S01]  /*23dc0*/  LDL.LU R20, [R1+0x30] ;  /* 0x0000300001147983 */ /* 0x001ea20000300800 */
[----:B----4-:R-:W-:Y:S02]  /*23dd0*/  IMAD.MOV.U32 R21, RZ, RZ, R28 ;  /* 0x000000ffff157224 */ /* 0x010fe400078e001c */
[----:B------:R-:W4:Y:S03]  /*23de0*/  LDL.LU R28, [R1+0x5878] ;  /* 0x00587800011c7983 */ /* 0x000f260000300800 */
[----:B--2---:R0:W-:Y:S04]  /*23df0*/  STL.64 [R1+0x5848], R20 ;  /* 0x0058481401007387 */ /* 0x0041e80000100a00 */
[----:B0-----:R-:W2:Y:S01]  /*23e00*/  LDL.LU R20, [R1+0x40] ;  /* 0x0000400001147983 */ /* 0x001ea20000300800 */
[----:B------:R-:W2:Y:S01]  /*23e10*/  LDL.LU R21, [R1+0x44] ;  /* 0x0000440001157983 */ /* 0x000ea20000300800 */
[C---:B---3--:R-:W-:Y:S02]  /*23e20*/  HMMA.16816.F32.BF16 R4, R24.reuse, R4, R12 ;  /* 0x000000041804723c */ /* 0x048fe4000004180c */
[----:B--2---:R0:W-:Y:S04]  /*23e30*/  STL.64 [R1+0x5860], R20 ;  /* 0x0058601401007387 */ /* 0x0041e80000100a00 */
[----:B0-----:R-:W2:Y:S01]  /*23e40*/  LDL.LU.64 R20, [R1+0x170] ;  /* 0x0001700001147983 */ /* 0x001ea20000300a00 */
[----:B------:R-:W2:Y:S02]  /*23e50*/  LDL.LU.64 R22, [R1+0x178] ;  /* 0x0001780001167983 */ /* 0x000ea40000300a00 */
[----:B------:R-:W3:Y:S11]  /*23e60*/  LDL.LU.64 R12, [R1+0x5870] ;  /* 0x00587000010c7983 */ /* 0x000ef60000300a00 */
[----:B------:R-:W-:Y:S04]  /*23e70*/  @!UPT UIADD3 URZ, URZ, URZ, URZ ;  /* 0x0000003f3f3ff290 */ /* 0x000fe8000fffe03f */
[----:B------:R-:W-:Y:S01]  /*23e80*/  IMAD.MOV.U32 R29, RZ, RZ, R7 ;  /* 0x000000ffff1d7224 */ /* 0x000fe200078e0007 */
[----:B------:R0:W-:Y:S01]  /*23e90*/  STL.64 [R1+0x180], R4 ;  /* 0x0001800401007387 */ /* 0x0001e20000100a00 */
[----:B------:R-:W-:Y:S03]  /*23ea0*/  STL [R1+0x188], R6 ;  /* 0x0001880601007387 */ /* 0x000fe60000100800 */
[----:B0-----:R-:W3:Y:S01]  /*23eb0*/  LDL.LU R4, [R1+0x50] ;  /* 0x0000500001047983 */ /* 0x001ee20000300800 */
[----:B----4-:R-:W-:Y:S02]  /*23ec0*/  IMAD.MOV.U32 R5, RZ, RZ, R28 ;  /* 0x000000ffff057224 */ /* 0x010fe400078e001c */
[----:B------:R-:W4:Y:S02]  /*23ed0*/  LDL.LU R28, [R1+0x5868] ;  /* 0x00586800011c7983 */ /* 0x000f240000300800 */
[----:B------:R-:W-:Y:S01]  /*23ee0*/  STL [R1+0x4fb8], R29 ;  /* 0x004fb81d01007387 */ /* 0x000fe20000100800 */
[C---:B--2---:R-:W-:Y:S08]  /*23ef0*/  HMMA.16816.F32.BF16 R16, R24.reuse, R16, R20 ;  /* 0x000000101810723c */ /* 0x044ff00000041814 */
[C---:B---3--:R-:W-:Y:S11]  /*23f00*/  HMMA.16816.F32.BF16 R8, R24.reuse, R12, R8 ;  /* 0x0000000c1808723c */ /* 0x048ff60000041808 */
[----:B------:R-:W-:Y:S11]  /*23f10*/  @!UPT UIADD3 URZ, URZ, URZ, URZ ;  /* 0x0000003f3f3ff290 */ /* 0x000ff6000fffe03f */
[----:B------:R-:W-:Y:S01]  /*23f20*/  @!UPT UIADD3 URZ, URZ, URZ, URZ ;  /* 0x0000003f3f3ff290 */ /* 0x000fe2000fffe03f */
[----:B------:R-:W-:Y:S01]  /*23f30*/  STL.64 [R1+0x160], R8 ;  /* 0x0001600801007387 */ /* 0x000fe20000100a00 */
[----:B------:R-:W-:Y:S02]  /*23f40*/  STL.64 [R1+0x170], R16 ;  /* 0x0001701001007387 */ /* 0x000fe40000100a00 */
[----:B------:R-:W-:Y:S02]  /*23f50*/  STL.64 [R1+0x178], R18 ;  /* 0x0001781201007387 */ /* 0x000fe40000100a00 */
[----:B------:R-:W-:Y:S01]  /*23f60*/  STL [R1+0x168], R10 ;  /* 0x0001680a01007387 */ /* 0x000fe20000100800 */
[----:B------:R-:W2:Y:S01]  /*23f70*/  LDL.LU.64 R20, [R1+0x150] ;  /* 0x0001500001147983 */ /* 0x000ea20000300a00 */
[----:B------:R-:W2:Y:S02]  /*23f80*/  LDL.LU.64 R22, [R1+0x158] ;  /* 0x0001580001167983 */ /* 0x000ea40000300a00 */
[----:B------:R-:W3:Y:S02]  /*23f90*/  LDL.LU.64 R12, [R1+0x100] ;  /* 0x00010000010c7983 */ /* 0x000ee40000300a00 */
[----:B------:R-:W2:Y:S01]  /*23fa0*/  LDL.LU.64 R14, [R1+0x108] ;  /* 0x00010800010e7983 */ /* 0x000ea20000300a00 */
[----:B------:R-:W0:Y:S04]  /*23fb0*/  LDSM.16.MT88.4 R16, [R3+0x4080] ;  /* 0x004080000310783b */ /* 0x000e280000004200 */
[----:B--2---:R-:W-:Y:S01]  /*23fc0*/  STL.64 [R1+0x5810], R14 ;  /* 0x0058100e01007387 */ /* 0x004fe20000100a00 */
[----:B---3--:R1:W-:Y:S03]  /*23fd0*/  STL.64 [R1+0x5808], R12 ;  /* 0x0058080c01007387 */ /* 0x0083e60000100a00 */
[----:B-1----:R-:W2:Y:S01]  /*23fe0*/  LDL.LU.64 R12, [R1+0x110] ;  /* 0x00011000010c7983 */ /* 0x002ea20000300a00 */
[----:B------:R-:W3:Y:S03]  /*23ff0*/  LDL.LU.64 R14, [R1+0x118] ;  /* 0x00011800010e7983 */ /* 0x000ee60000300a00 */
[----:B---3--:R-:W-:Y:S01]  /*24000*/  STL.64 [R1+0x5828], R14 ;  /* 0x0058280e01007387 */ /* 0x008fe20000100a00 */
[----:B--2---:R1:W-:Y:S03]  /*24010*/  STL.64 [R1+0x5820], R12 ;  /* 0x0058200c01007387 */ /* 0x0043e60000100a00 */
[----:B-1----:R-:W2:Y:S01]  /*24020*/  LDL.LU.64 R12, [R1+0x120] ;  /* 0x00012000010c7983 */ /* 0x002ea20000300a00 */
[----:B------:R-:W3:Y:S03]  /*24030*/  LDL.LU.64 R14, [R1+0x128] ;  /* 0x00012800010e7983 */ /* 0x000ee60000300a00 */
[----:B---3--:R-:W-:Y:S01]  /*24040*/  STL.64 [R1+0x5840], R14 ;  /* 0x0058400e01007387 */ /* 0x008fe20000100a00 */
[----:B--2---:R1:W-:Y:S03]  /*24050*/  STL.64 [R1+0x5838], R12 ;  /* 0x0058380c01007387 */ /* 0x0043e60000100a00 */
[----:B-1----:R-:W2:Y:S01]  /*24060*/  LDL.LU.64 R12, [R1+0x130] ;  /* 0x00013000010c7983 */ /* 0x002ea20000300a00 */
[----:B------:R-:W3:Y:S02]  /*24070*/  LDL.LU.64 R14, [R1+0x138] ;  /* 0x00013800010e7983 */ /* 0x000ee40000300a00 */
[----:B------:R-:W-:Y:S01]  /*24080*/  IMAD.MOV.U32 R29, RZ, RZ, R11 ;  /* 0x000000ffff1d7224 */ /* 0x000fe200078e000b */
[C---:B------:R-:W-:Y:S01]  /*24090*/  HMMA.16816.F32.BF16 R4, R24.reuse, R4, R20 ;  /* 0x000000041804723c */ /* 0x040fe20000041814 */
[----:B---3--:R-:W-:Y:S01]  /*240a0*/  STL.64 [R1+0x5858], R14 ;  /* 0x0058580e01007387 */ /* 0x008fe20000100a00 */
[----:B--2---:R1:W-:Y:S03]  /*240b0*/  STL.64 [R1+0x5850], R12 ;  /* 0x0058500c01007387 */ /* 0x0043e60000100a00 */
[----:B-1----:R-:W2:Y:S01]  /*240c0*/  LDL.LU.64 R12, [R1+0x140] ;  /* 0x00014000010c7983 */ /* 0x002ea20000300a00 */
[----:B------:R-:W2:Y:S02]  /*240d0*/  LDL.LU.64 R14, [R1+0x148] ;  /* 0x00014800010e7983 */ /* 0x000ea40000300a00 */
[----:B------:R-:W3:Y:S02]  /*240e0*/  LDL.LU.64 R8, [R1+0xf0] ;  /* 0x0000f00001087983 */ /* 0x000ee40000300a00 */
[----:B------:R-:W3:Y:S01]  /*240f0*/  LDL.LU.64 R10, [R1+0xf8] ;  /* 0x0000f800010a7983 */ /* 0x000ee20000300a00 */
[----:B------:R-:W-:Y:S01]  /*24100*/  STL [R1+0x4fbc], R29 ;  /* 0x004fbc1d01007387 */ /* 0x000fe20000100800 */
[----:B0-----:R-:W-:Y:S02]  /*24110*/  STL.64 [R1+0x56a0], R18 ;  /* 0x0056a01201007387 */ /* 0x001fe40000100a00 */
[----:B------:R-:W-:Y:S02]  /*24120*/  STL.64 [R1+0x5698], R16 ;  /* 0x0056981001007387 */ /* 0x000fe40000100a00 */
[----:B------:R-:W2:Y:S07]  /*24130*/  LDL.LU.64 R20, [R1+0x5860] ;  /* 0x0058600001147983 */ /* 0x000eae0000300a00 */
[----:B------:R0:W-:Y:S01]  /*24140*/  STL.64 [R1+0x150], R4 ;  /* 0x0001500401007387 */ /* 0x0001e20000100a00 */
[----:B------:R1:W-:Y:S03]  /*24150*/  STL.64 [R1+0x158], R6 ;  /* 0x0001580601007387 */ /* 0x0003e60000100a00 */
[----:B0-----:R-:W3:Y:S01]  /*24160*/  LDL.LU.64 R4, [R1+0xe0] ;  /* 0x0000e00001047983 */ /* 0x001ee20000300a00 */
[----:B-1----:R-:W3:Y:S01]  /*24170*/  LDL.LU.64 R6, [R1+0xe8] ;  /* 0x0000e80001067983 */ /* 0x002ee20000300a00 */
[----:B--2---:R-:W-:Y:S02]  /*24180*/  HMMA.16816.F32.BF16 R20, R24, R20, R12 ;  /* 0x000000141814723c */ /* 0x004fe4000004180c */
[----:B------:R-:W2:Y:S01]  /*24190*/  LDL.LU.64 R14, [R1+0x5858] ;  /* 0x00585800010e7983 */ /* 0x000ea20000300a00 */
[----:B------:R-:W2:Y:S11]  /*241a0*/  LDL.LU.64 R12, [R1+0x5850] ;  /* 0x00585000010c7983 */ /* 0x000eb60000300a00 */
[----:B------:R-:W-:Y:S09]  /*241b0*/  @!UPT UIADD3 URZ, URZ, URZ, URZ ;  /* 0x0000003f3f3ff290 */ /* 0x000ff2000fffe03f */
[----:B------:R0:W-:Y:S01]  /*241c0*/  STL.64 [R1+0x140], R20 ;  /* 0x0001401401007387 */ /* 0x0001e20000100a00 */
[----:B------:R2:W-:Y:S03]  /*241d0*/  STL [R1+0x148], R22 ;  /* 0x0001481601007387 */ /* 0x0005e60000100800 */
[----:B0-----:R-:W2:Y:S01]  /*241e0*/  LDL.LU.64 R20, [R1+0x5848] ;  /* 0x0058480001147983 */ /* 0x001ea20000300a00 */
[----:B------:R-:W-:-:S05]  /*241f0*/  IMAD.MOV.U32 R29, RZ, RZ, R23 ;  /* 0x000000ffff1d7224 */ /* 0x000fca00078e0017 */
[----:B------:R-:W-:Y:S01]  /*24200*/  STL [R1+0x4fc0], R29 ;  /* 0x004fc01d01007387 */ /* 0x000fe20000100800 */
[C---:B--2---:R-:W-:Y:S03]  /*24210*/  HMMA.16816.F32.BF16 R20, R24.reuse, R20, R12 ;  /* 0x000000141814723c */ /* 0x044fe6000004180c */
[----:B------:R-:W2:Y:S01]  /*24220*/  LDL.LU.64 R14, [R1+0x5840] ;  /* 0x00584000010e7983 */ /* 0x000ea20000300a00 */
[----:B------:R-:W2:Y:S11]  /*24230*/  LDL.LU.64 R12, [R1+0x5838] ;  /* 0x00583800010c7983 */ /* 0x000eb60000300a00 */
[----:B------:R-:W-:Y:S08]  /*24240*/  @!UPT UIADD3 URZ, URZ, URZ, URZ ;  /* 0x0000003f3f3ff290 */ /* 0x000ff0000fffe03f */
        /* <DEDUP_REMOVED lines=8> */
[----:B------:R2:W-:Y:S03]  /*242d0*/  STL.64 [R1+0x128], R22 ;  /* 0x0001281601007387 */ /* 0x0005e60000100a00 */
[----:B0-----:R-:W2:Y:S01]  /*242e0*/  LDL.LU.64 R20, [R1+0x5818] ;  /* 0x0058180001147983 */ /* 0x001ea20000300a00 */
[----:B------:R-:W-:Y:S02]  /*242f0*/  IMAD.MOV.U32 R16, RZ, RZ, R2 ;  /* 0x000000ffff107224 */ /* 0x000fe400078e0002 */
[----:B------:R-:W-:Y:S01]  /*24300*/  IMAD.MOV.U32 R17, RZ, RZ, R0 ;  /* 0x000000ffff117224 */ /* 0x000fe200078e0000 */
[C---:B--2---:R-:W-:Y:S01]  /*24310*/  HMMA.16816.F32.BF16 R20, R24.reuse, R20, R12 ;  /* 0x000000141814723c */ /* 0x044fe2000004180c */
[----:B------:R-:W2:Y:S01]  /*24320*/  LDL.LU.64 R14, [R1+0x5810] ;  /* 0x00581000010e7983 */ /* 0x000ea20000300a00 */
[----:B------:R-:W2:Y:S11]  /*24330*/  LDL.LU.64 R12, [R1+0x5808] ;  /* 0x00580800010c7983 */ /* 0x000eb60000300a00 */
[----:B------:R-:W-:Y:S10]  /*24340*/  @!UPT UIADD3 URZ, URZ, URZ, URZ ;  /* 0x0000003f3f3ff290 */ /* 0x000ff4000fffe03f */
[----:B------:R-:W-:Y:S01]  /*24350*/  STL.64 [R1+0x110], R20 ;  /* 0x0001101401007387 */ /* 0x000fe20000100a00 */
[----:B------:R0:W-:Y:S03]  /*24360*/  STL.64 [R1+0x118], R22 ;  /* 0x0001181601007387 */ /* 0x0001e60000100a00 */
[----:B0-----:R-:W3:Y:S01]  /*24370*/  LDL.LU.64 R22, [R1+0x5800] ;  /* 0x0058000001167983 */ /* 0x001ee20000300a00 */
[----:B------:R-:W3:Y:S01]  /*24380*/  LDL.LU.64 R20, [R1+0x57f8] ;  /* 0x0057f80001147983 */ /* 0x000ee20000300a00 */
[C---:B--2---:R-:W-:Y:S02]  /*24390*/  HMMA.16816.F32.BF16 R16, R24.reuse, R16, R12 ;  /* 0x000000101810723c */ /* 0x044fe4000004180c */
[----:B------:R-:W2:Y:S01]  /*243a0*/  LDL.LU.64 R14, [R1+0x57f0] ;  /* 0x0057f000010e7983 */ /* 0x000ea20000300a00 */
[----:B------:R-:W3:Y:S11]  /*243b0*/  LDL.LU.64 R12, [R1+0x57e8] ;  /* 0x0057e800010c7983 */ /* 0x000ef60000300a00 */
[----:B------:R-:W-:Y:S09]  /*243c0*/  @!UPT UIADD3 URZ, URZ, URZ, URZ ;  /* 0x0000003f3f3ff290 */ /* 0x000ff2000fffe03f */
[----:B------:R0:W-:Y:S01]  /*243d0*/  STL.64 [R1+0x100], R16 ;  /* 0x0001001001007387 */ /* 0x0001e20000100a00 */
[----:B------:R1:W-:Y:S03]  /*243e0*/  STL.64 [R1+0x108], R18 ;  /* 0x0001081201007387 */ /* 0x0003e60000100a00 */
[----:B0-----:R-:W2:Y:S01]  /*243f0*/  LDL.LU.64 R16, [R1+0xd0] ;  /* 0x0000d00001107983 */ /* 0x001ea20000300a00 */
[----:B-1----:R-:W2:Y:S01]  /*24400*/  LDL.LU.64 R18, [R1+0xd8] ;  /* 0x0000d80001127983 */ /* 0x002ea20000300a00 */
[C---:B---3--:R-:W-:Y:S11]  /*24410*/  HMMA.16816.F32.BF16 R8, R24.reuse, R12, R8 ;  /* 0x0000000c1808723c */ /* 0x048ff60000041808 */
[----:B------:R-:W-:Y:S11]  /*24420*/  @!UPT UIADD3 URZ, URZ, URZ, URZ ;  /* 0x0000003f3f3ff290 */ /* 0x000ff6000fffe03f */
[----:B------:R-:W-:Y:S01]  /*24430*/  @!UPT UIADD3 URZ, URZ, URZ, URZ ;  /* 0x0000003f3f3ff290 */ /* 0x000fe2000fffe03f */
[----:B------:R0:W-:Y:S01]  /*24440*/  STL [R1+0xf0], R8 ;  /* 0x0000f00801007387 */ /* 0x0001e20000100800 */
[----:B------:R-:W-:Y:S02]  /*24450*/  IMAD.MOV.U32 R13, RZ, RZ, R10 ;  /* 0x000000ffff0d7224 */ /* 0x000fe400078e000a */
[----:B------:R-:W-:Y:S02]  /*24460*/  IMAD.MOV.U32 R12, RZ, RZ, R11 ;  /* 0x000000ffff0c7224 */ /* 0x000fe400078e000b */
[----:B------:R-:W-:Y:S01]  /*24470*/  IMAD.MOV.U32 R29, RZ, RZ, R9 ;  /* 0x000000ffff1d7224 */ /* 0x000fe200078e0009 */
[----:B------:R-:W3:Y:S04]  /*24480*/  LDL.LU.64 R10, [R1+0x57e0] ;  /* 0x0057e000010a7983 */ /* 0x000ee80000300a00 */
[----:B0-----:R-:W2:Y:S01]  /*24490*/  LDL.LU.64 R8, [R1+0x57d8] ;  /* 0x0057d80001087983 */ /* 0x001ea20000300a00 */
[----:B------:R-:W-:Y:S02]  /*244a0*/  STL [R1+0x54a0], R12 ;  /* 0x0054a00c01007387 */ /* 0x000fe40000100800 */
[----:B------:R-:W-:Y:S02]  /*244b0*/  STL [R1+0x50c4], R13 ;  /* 0x0050c40d01007387 */ /* 0x000fe40000100800 */
[----:B------:R-:W-:Y:S01]  /*244c0*/  STL [R1+0x50c0], R29 ;  /* 0x0050c01d01007387 */ /* 0x000fe20000100800 */
[C---:B--2---:R-:W-:Y:S11]  /*244d0*/  HMMA.16816.F32.BF16 R4, R24.reuse, R8, R4 ;  /* 0x000000081804723c */ /* 0x044ff60000041804 */
[----:B------:R-:W-:Y:S11]  /*244e0*/  @!UPT UIADD3 URZ, URZ, URZ, URZ ;  /* 0x0000003f3f3ff290 */ /* 0x000ff6000fffe03f */
[----:B------:R-:W-:Y:S02]  /*244f0*/  @!UPT UIADD3 URZ, URZ, URZ, URZ ;  /* 0x0000003f3f3ff290 */ /* 0x000fe4000fffe03f */
[----:B------:R-:W-:Y:S02]  /*24500*/  IMAD.MOV.U32 R2, RZ, RZ, R6 ;  /* 0x000000ffff027224 */ /* 0x000fe400078e0006 */
[----:B------:R-:W-:Y:S02]  /*24510*/  IMAD.MOV.U32 R0, RZ, RZ, R7 ;  /* 0x000000ffff007224 */ /* 0x000fe400078e0007 */
[----:B------:R-:W-:Y:S02]  /*24520*/  IMAD.MOV.U32 R9, RZ, RZ, R4 ;  /* 0x000000ffff097224 */ /* 0x000fe400078e0004 */
[----:B------:R-:W-:Y:S01]  /*24530*/  IMAD.MOV.U32 R8, RZ, RZ, R5 ;  /* 0x000000ffff087224 */ /* 0x000fe200078e0005 */
[----:B------:R-:W2:Y:S01]  /*24540*/  LDL.LU.64 R6, [R1+0x57d0] ;  /* 0x0057d00001067983 */ /* 0x000ea20000300a00 */
[----:B------:R-:W3:Y:S02]  /*24550*/  LDL.LU.64 R4, [R1+0x57c8] ;  /* 0x0057c80001047983 */ /* 0x000ee40000300a00 */
[----:B------:R-:W-:Y:S02]  /*24560*/  STL [R1+0x4fd0], R0 ;  /* 0x004fd00001007387 */ /* 0x000fe40000100800 */
[----:B------:R-:W-:Y:S01]  /*24570*/  STL [R1+0x4fcc], R2 ;  /* 0x004fcc0201007387 */ /* 0x000fe20000100800 */
[----:B------:R-:W-:Y:S01]  /*24580*/  STL [R1+0x4fc8], R8 ;  /* 0x004fc80801007387 */ /* 0x000fe20000100800 */
[----:B------:R-:W-:Y:S03]  /*24590*/  STL [R1+0x4fc4], R9 ;  /* 0x004fc40901007387 */ /* 0x000fe60000100800 */
[----:B--2---:R0:W-:Y:S01]  /*245a0*/  STL.64 [R1+0x5730], R6 ;  /* 0x0057300601007387 */ /* 0x0041e20000100a00 */
[----:B---3--:R-:W-:Y:S01]  /*245b0*/  HMMA.16816.F32.BF16 R16, R24, R4, R16 ;  /* 0x000000041810723c */ /* 0x008fe20000041810 */
[----:B------:R-:W2:Y:S02]  /*245c0*/  LDL.LU R4, [R1+0x540] ;  /* 0x0005400001047983 */ /* 0x000ea40000300800 */
[----:B------:R-:W2:Y:S01]  /*245d0*/  LDL.LU R5, [R1+0x544] ;  /* 0x0005440001057983 */ /* 0x000ea20000300800 */
[----:B0-----:R-:W3:Y:S01]  /*245e0*/  LDL.LU R6, [R1+0x548] ;  /* 0x0005480001067983 */ /* 0x001ee20000300800 */
[----:B------:R-:W3:Y:S03]  /*245f0*/  LDL.LU R7, [R1+0x54c] ;  /* 0x00054c0001077983 */ /* 0x000ee60000300800 */
[----:B---3--:R0:W-:Y:S01]  /*24600*/  STL.64 [R1+0x5740], R6 ;  /* 0x0057400601007387 */ /* 0x0081e20000100a00 */
[----:B--2---:R1:W-:Y:S03]  /*24610*/  STL.64 [R1+0x5738], R4 ;  /* 0x0057380401007387 */ /* 0x0043e60000100a00 */
[----:B0-----:R-:W2:Y:S04]  /*24620*/  LDL.64 R6, [R1+0x88] ;  /* 0x0000880001067983 */ /* 0x001ea80000100a00 */
[----:B--2---:R0:W-:Y:S01]  /*24630*/  STL.64 [R1+0x5750], R6 ;  /* 0x0057500601007387 */ /* 0x0041e20000100a00 */
[----:B-1----:R-:W2:Y:S02]  /*24640*/  LDL.LU R4, [R1+0x560] ;  /* 0x0005600001047983 */ /* 0x002ea40000300800 */
[----:B------:R-:W2:Y:S01]  /*24650*/  LDL.LU R5, [R1+0x564] ;  /* 0x0005640001057983 */ /* 0x000ea20000300800 */
[----:B0-----:R-:W3:Y:S01]  /*24660*/  LDL.LU R6, [R1+0x568] ;  /* 0x0005680001067983 */ /* 0x001ee20000300800 */
[----:B------:R-:W3:Y:S03]  /*24670*/  LDL.LU R7, [R1+0x56c] ;  /* 0x00056c0001077983 */ /* 0x000ee60000300800 */
[----:B---3--:R0:W-:Y:S01]  /*24680*/  STL.64 [R1+0x5770], R6 ;  /* 0x0057700601007387 */ /* 0x0081e20000100a00 */
[----:B--2---:R-:W-:Y:S03]  /*24690*/  STL.64 [R1+0x5768], R4 ;  /* 0x0057680401007387 */ /* 0x004fe60000100a00 */
[----:B0-----:R-:W2:Y:S04]  /*246a0*/  LDL R6, [R1+0xa8] ;  /* 0x0000a80001067983 */ /* 0x001ea80000100800 */
[----:B------:R-:W2:Y:S04]  /*246b0*/  LDL R7, [R1+0xac] ;  /* 0x0000ac0001077983 */ /* 0x000ea80000100800 */
[----:B--2---:R0:W-:Y:S04]  /*246c0*/  STL.64 [R1+0x5780], R6 ;  /* 0x0057800601007387 */ /* 0x0041e80000100a00 */
[----:B0-----:R-:W2:Y:S04]  /*246d0*/  LDL R6, [R1+0xb8] ;  /* 0x0000b80001067983 */ /* 0x001ea80000100800 */
[----:B------:R-:W2:Y:S04]  /*246e0*/  LDL R7, [R1+0xbc] ;  /* 0x0000bc0001077983 */ /* 0x000ea80000100800 */
[----:B--2---:R0:W-:Y:S01]  /*246f0*/  STL.64 [R1+0x5798], R6 ;  /* 0x0057980601007387 */ /* 0x0041e20000100a00 */
[----:B------:R-:W2:Y:S03]  /*24700*/  LDL.64 R26, [R1+0x78] ;  /* 0x00007800011a7983 */ /* 0x000ea60000100a00 */
[----:B0-----:R-:W3:Y:S04]  /*24710*/  LDL.64 R6, [R1+0xc8] ;  /* 0x0000c80001067983 */ /* 0x001ee80000100a00 */
[----:B--2---:R0:W-:Y:S01]  /*24720*/  STL.64 [R1+0x5748], R26 ;  /* 0x0057481a01007387 */ /* 0x0041e20000100a00 */
[----:B------:R-:W2:Y:S02]  /*24730*/  LDL.LU R24, [R1+0x550] ;  /* 0x0005500001187983 */ /* 0x000ea40000300800 */
[----:B------:R-:W2:Y:S02]  /*24740*/  LDL.LU R25, [R1+0x554] ;  /* 0x0005540001197983 */ /* 0x000ea40000300800 */
[----:B0-----:R-:W-:-:S02]  /*24750*/  IMAD.MOV.U32 R26, RZ, RZ, R11 ;  /* 0x000000ffff1a7224 */ /* 0x001fc400078e000b */
[----:B------:R-:W-:Y:S01]  /*24760*/  IMAD.MOV.U32 R27, RZ, RZ, R10 ;  /* 0x000000ffff1b7224 */ /* 0x000fe200078e000a */
[----:B------:R-:W3:Y:S01]  /*24770*/  LDL.LU R11, [R1+0x57c4] ;  /* 0x0057c400010b7983 */ /* 0x000ee20000300800 */
[----:B------:R-:W3:Y:S03]  /*24780*/  LDL.LU R10, [R1+0x57c0] ;  /* 0x0057c000010a7983 */ /* 0x000ee60000300800 */
[----:B------:R0:W-:Y:S04]  /*24790*/  STL.64 [R1+0x5760], R26 ;  /* 0x0057601a01007387 */ /* 0x0001e80000100a00 */
[----:B--2---:R1:W-:Y:S01]  /*247a0*/  STL.64 [R1+0x5758], R24 ;  /* 0x0057581801007387 */ /* 0x0043e20000100a00 */
[----:B0-----:R-:W2:Y:S03]  /*247b0*/  LDL.64 R26, [R1+0x98] ;  /* 0x00009800011a7983 */ /* 0x001ea60000100a00 */
[----:B--2---:R0:W-:Y:S01]  /*247c0*/  STL.64 [R1+0x5778], R26 ;  /* 0x0057781a01007387 */ /* 0x0041e20000100a00 */
[----:B-1----:R-:W2:Y:S02]  /*247d0*/  LDL.LU R24, [R1+0x570] ;  /* 0x0005700001187983 */ /* 0x002ea40000300800 */
[----:B------:R-:W2:Y:S01]  /*247e0*/  LDL.LU R25, [R1+0x574] ;  /* 0x0005740001197983 */ /* 0x000ea20000300800 */
[----:B0-----:R-:W2:Y:S01]  /*247f0*/  LDL.LU R26, [R1+0x578] ;  /* 0x00057800011a7983 */ /* 0x001ea20000300800 */
[----:B------:R-:W2:Y:S03]  /*24800*/  LDL.LU R27, [R1+0x57c] ;  /* 0x00057c00011b7983 */ /* 0x000ea60000300800 */
[----:B--2---:R-:W-:Y:S01]  /*24810*/  STL.64 [R1+0x5790], R26 ;  /* 0x0057901a01007387 */ /* 0x004fe20000100a00 */
[----:B------:R0:W-:Y:S03]  /*24820*/  STL.64 [R1+0x5788], R24 ;  /* 0x0057881801007387 */ /* 0x0001e60000100a00 */
[----:B0-----:R-:W2:Y:S01]  /*24830*/  LDL.LU R24, [R1+0x580] ;  /* 0x0005800001187983 */ /* 0x001ea20000300800 */
[----:B------:R-:W2:Y:S02]  /*24840*/  LDL.LU R25, [R1+0x584] ;  /* 0x0005840001197983 */ /* 0x000ea40000300800 */
[----:B---3--:R-:W-:-:S02]  /*24850*/  IMAD.MOV.U32 R26, RZ, RZ, R10 ;  /* 0x000000ffff1a7224 */ /* 0x008fc400078e000a */
[----:B------:R-:W-:Y:S01]  /*24860*/  IMAD.MOV.U32 R27, RZ, RZ, R11 ;  /* 0x000000ffff1b7224 */ /* 0x000fe200078e000b */
[----:B------:R-:W3:Y:S01]  /*24870*/  LDL.LU R10, [R1+0x57bc] ;  /* 0x0057bc00010a7983 */ /* 0x000ee20000300800 */
[----:B------:R-:W3:Y:S03]  /*24880*/  LDL.LU R11, [R1+0x57b8] ;  /* 0x0057b800010b7983 */ /* 0x000ee60000300800 */
[----:B------:R-:W-:Y:S04]  /*24890*/  STL.64 [R1+0x57a8], R26 ;  /* 0x0057a81a01007387 */ /* 0x000fe80000100a00 */
[----:B--2---:R0:W-:Y:S04]  /*248a0*/  STL.64 [R1+0x57a0], R24 ;  /* 0x0057a01801007387 */ /* 0x0041e80000100a00 */
[----:B0-----:R-:W2:Y:S01]  /*248b0*/  LDL.LU R24, [R1+0x590] ;  /* 0x0005900001187983 */ /* 0x001ea20000300800 */
[----:B------:R-:W2:Y:S02]  /*248c0*/  LDL.LU R25, [R1+0x594] ;  /* 0x0005940001197983 */ /* 0x000ea40000300800 */
[----:B------:R-:W2:Y:S02]  /*248d0*/  LDL.LU R26, [R1+0x598] ;  /* 0x00059800011a7983 */ /* 0x000ea40000300800 */
[----:B------:R-:W2:Y:S02]  /*248e0*/  LDL.LU R27, [R1+0x59c] ;  /* 0x00059c00011b7983 */ /* 0x000ea40000300800 */
[----:B------:R-:W-:-:S02]  /*248f0*/  IMAD.MOV.U32 R13, RZ, RZ, R16 ;  /* 0x000000ffff0d7224 */ /* 0x000fc400078e0010 */
[----:B------:R-:W-:Y:S02]  /*24900*/  IMAD.MOV.U32 R29, RZ, RZ, R17 ;  /* 0x000000ffff1d7224 */ /* 0x000fe400078e0011 */
[----:B------:R-:W-:Y:S02]  /*24910*/  IMAD.MOV.U32 R8, RZ, RZ, R19 ;  /* 0x000000ffff087224 */ /* 0x000fe400078e0013 */
[----:B------:R-:W-:Y:S01]  /*24920*/  IMAD.MOV.U32 R9, RZ, RZ, R18 ;  /* 0x000000ffff097224 */ /* 0x000fe200078e0012 */
[----:B------:R-:W4:Y:S01]  /*24930*/  LDL.LU R16, [R1+0x8b0] ;  /* 0x0008b00001107983 */ /* 0x000f220000300800 */
[----:B------:R-:W-:Y:S02]  /*24940*/  IMAD.MOV.U32 R17, RZ, RZ, R14 ;  /* 0x000000ffff117224 */ /* 0x000fe400078e000e */
[----:B------:R-:W4:Y:S02]  /*24950*/  LDL.LU R14, [R1+0x57b4] ;  /* 0x0057b400010e7983 */ /* 0x000f240000300800 */
[----:B------:R-:W-:-:S02]  /*24960*/  IMAD.MOV.U32 R18, RZ, RZ, R15 ;  /* 0x000000ffff127224 */ /* 0x000fc400078e000f */
[----:B------:R-:W4:Y:S01]  /*24970*/  LDL.LU R15, [R1+0x57b0] ;  /* 0x0057b000010f7983 */ /* 0x000f220000300800 */
[----:B------:R-:W-:Y:S02]  /*24980*/  STL [R1+0x54a4], R13 ;  /* 0x0054a40d01007387 */ /* 0x000fe40000100800 */
[----:B------:R-:W-:Y:S02]  /*24990*/  STL [R1+0x525c], R8 ;  /* 0x00525c0801007387 */ /* 0x000fe40000100800 */
[----:B------:R-:W-:Y:S01]  /*249a0*/  STL [R1+0x5258], R9 ;  /* 0x0052580901007387 */ /* 0x000fe20000100800 */
[----:B---3--:R0:W-:Y:S04]  /*249b0*/  STL.64 [R1+0x56f0], R10 ;  /* 0x0056f00a01007387 */ /* 0x0081e80000100a00 */
[----:B0-----:R-:W3:Y:S01]  /*249c0*/  LDL.64 R10, [R1+0x68] ;  /* 0x00006800010a7983 */ /* 0x001ee20000100a00 */
[----:B------:R0:W-:Y:S02]  /*249d0*/  STL [R1+0x51e0], R29 ;  /* 0x0051e01d01007387 */ /* 0x0001e40000100800 */
[----:B0-----:R-:W-:Y:S01]  /*249e0*/  IMAD.MOV.U32 R29, RZ, RZ, R7 ;  /* 0x000000ffff1d7224 */ /* 0x001fe200078e0007 */
        /* <DEDUP_REMOVED lines=12> */
[----:B------:R-:W-:Y:S01]  /*24ab0*/  STL.64 [R1+0x580], R4 ;  /* 0x0005800401007387 */ /* 0x000fe20000100a00 */
[----:B------:R0:W-:Y:S03]  /*24ac0*/  STL.64 [R1+0x588], R6 ;  /* 0x0005880601007387 */ /* 0x0001e60000100a00 */
[----:B0-----:R-:W2:Y:S02]  /*24ad0*/  LDL.LU.64 R6, [R1+0x5780] ;  /* 0x0057800001067983 */ /* 0x001ea40000300a00 */
[C---:B--2---:R-:W-:Y:S02]  /*24ae0*/  HMMA.16816.F32.BF16 R4, R20.reuse, R6, R24 ;  /* 0x000000061404723c */ /* 0x044fe40000041818 */
[----:B------:R-:W2:Y:S11]  /*24af0*/  LDL.LU.64 R26, [R1+0x5778] ;  /* 0x00577800011a7983 */ /* 0x000eb60000300a00 */
[----:B------:R-:W-:Y:S10]  /*24b00*/  @!UPT UIADD3 URZ, URZ, URZ, URZ ;  /* 0x0000003f3f3ff290 */ /* 0x000ff4000fffe03f */
[----:B------:R-:W-:Y:S01]  /*24b10*/  STL.64 [R1+0x570], R4 ;  /* 0x0005700401007387 */ /* 0x000fe20000100a00 */
[----:B------:R0:W-:Y:S03]  /*24b20*/  STL.64 [R1+0x578], R6 ;  /* 0x0005780601007387 */ /* 0x0001e60000100a00 */
[----:B0-----:R-:W3:Y:S01]  /*24b30*/  LDL.LU.64 R6, [R1+0x5770] ;  /* 0x0057700001067983 */ /* 0x001ee20000300a00 */
[----:B------:R-:W3:Y:S02]  /*24b40*/  LDL.LU.64 R4, [R1+0x5768] ;  /* 0x0057680001047983 */ /* 0x000ee40000300a00 */
[----:B----4-:R-:W-:Y:S02]  /*24b50*/  IMAD.MOV.U32 R19, RZ, RZ, R28 ;  /* 0x000000ffff137224 */ /* 0x010fe400078e001c */
[----:B--2---:R-:W-:Y:S02]  /*24b60*/  IMAD.MOV.U32 R2, RZ, RZ, R26 ;  /* 0x000000ffff027224 */ /* 0x004fe400078e001a */
[----:B------:R-:W-:Y:S01]  /*24b70*/  IMAD.MOV.U32 R0, RZ, RZ, R27 ;  /* 0x000000ffff007224 */ /* 0x000fe200078e001b */
[C---:B---3--:R-:W-:Y:S01]  /*24b80*/  HMMA.16816.F32.BF16 R4, R20.reuse, R26, R4 ;  /* 0x0000001a1404723c */ /* 0x048fe20000041804 */
[----:B------:R-:W2:Y:S01]  /*24b90*/  LDL.LU.64 R26, [R1+0x5760] ;  /* 0x00576000011a7983 */ /* 0x000ea20000300a00 */
[----:B------:R-:W2:Y:S11]  /*24ba0*/  LDL.LU.64 R24, [R1+0x5758] ;  /* 0x0057580001187983 */ /* 0x000eb60000300a00 */
[----:B------:R-:W-:Y:S10]  /*24bb0*/  @!UPT UIADD3 URZ, URZ, URZ, URZ ;  /* 0x0000003f3f3ff290 */ /* 0x000ff4000fffe03f */
[----:B------:R-:W-:Y:S01]  /*24bc0*/  STL.64 [R1+0x560], R4 ;  /* 0x0005600401007387 */ /* 0x000fe20000100a00 */
[----:B------:R0:W-:Y:S02]  /*24bd0*/  STL [R1+0x568], R6 ;  /* 0x0005680601007387 */ /* 0x0001e40000100800 */
[----:B------:R-:W-:Y:S02]  /*24be0*/  IMAD.MOV.U32 R28, RZ, RZ, R7 ;  /* 0x000000ffff1c7224 */ /* 0x000fe400078e0007 */
[----:B0-----:R-:W2:Y:S01]  /*24bf0*/  LDL.LU.64 R6, [R1+0x5750] ;  /* 0x0057500001067983 */ /* 0x001ea20000300a00 */
[----:B------:R-:W-:Y:S02]  /*24c00*/  STL [R1+0x566c], R0 ;  /* 0x00566c0001007387 */ /* 0x000fe40000100800 */
[----:B------:R-:W-:Y:S02]  /*24c10*/  STL [R1+0x5668], R2 ;  /* 0x0056680201007387 */ /* 0x000fe40000100800 */
[----:B------:R-:W-:Y:S01]  /*24c20*/  STL [R1+0x4e48], R28 ;  /* 0x004e481c01007387 */ /* 0x000fe20000100800 */
[----:B--2---:R-:W-:Y:S01]  /*24c30*/  HMMA.16816.F32.BF16 R24, R20, R6, R24 ;  /* 0x000000061418723c */ /* 0x004fe20000041818 */
[----:B------:R-:W-:-:S02]  /*24c40*/  IMAD.MOV.U32 R13, RZ, RZ, R6 ;  /* 0x000000ffff0d7224 */ /* 0x000fc400078e0006 */
[----:B------:R-:W-:Y:S11]  /*24c50*/  IMAD.MOV.U32 R12, RZ, RZ, R7 ;  /* 0x000000ffff0c7224 */ /* 0x000ff600078e0007 */
[----:B------:R-:W-:Y:S09]  /*24c60*/  @!UPT UIADD3 URZ, URZ, URZ, URZ ;  /* 0x0000003f3f3ff290 */ /* 0x000ff2000fffe03f */
[----:B------:R-:W-:Y:S01]  /*24c70*/  STL.64 [R1+0x550], R24 ;  /* 0x0005501801007387 */ /* 0x000fe20000100a00 */
[----:B------:R0:W-:Y:S03]  /*24c80*/  STL.64 [R1+0x558], R26 ;  /* 0x0005581a01007387 */ /* 0x0001e60000100a00 */
[----:B0-----:R-:W2:Y:S01]  /*24c90*/  LDL.LU.64 R26, [R1+0x5748] ;  /* 0x00574800011a7983 */ /* 0x001ea20000300a00 */
[----:B------:R-:W2:Y:S02]  /*24ca0*/  LDL.LU.64 R6, [R1+0x5740] ;  /* 0x0057400001067983 */ /* 0x000ea40000300a00 */
[----:B------:R-:W2:Y:S02]  /*24cb0*/  LDL.LU.64 R4, [R1+0x5738] ;  /* 0x0057380001047983 */ /* 0x000ea40000300a00 */
[----:B------:R-:W-:Y:S01]  /*24cc0*/  STL.64 [R1+0x56d0], R14 ;  /* 0x0056d00e01007387 */ /* 0x000fe20000100a00 */
[----:B------:R0:W-:Y:S04]  /*24cd0*/  STL.64 [R1+0x56c8], R12 ;  /* 0x0056c80c01007387 */ /* 0x0001e80000100a00 */
[----:B0-----:R-:W3:Y:S01]  /*24ce0*/  LDL.LU R12, [R1+0x8c0] ;  /* 0x0008c000010c7983 */ /* 0x001ee20000300800 */
[----:B------:R-:W3:Y:S02]  /*24cf0*/  LDL.LU R13, [R1+0x8c4] ;  /* 0x0008c400010d7983 */ /* 0x000ee40000300800 */
[----:B------:R-:W3:Y:S02]  /*24d00*/  LDL.LU R14, [R1+0x8c8] ;  /* 0x0008c800010e7983 */ /* 0x000ee40000300800 */
[----:B------:R-:W3:Y:S01]  /*24d10*/  LDL.LU R15, [R1+0x8cc] ;  /* 0x0008cc00010f7983 */ /* 0x000ee20000300800 */
[C---:B--2---:R-:W-:Y:S11]  /*24d20*/  HMMA.16816.F32.BF16 R4, R20.reuse, R26, R4 ;  /* 0x0000001a1404723c */ /* 0x044ff60000041804 */
[----:B------:R-:W-:Y:S11]  /*24d30*/  @!UPT UIADD3 URZ, URZ, URZ, URZ ;  /* 0x0000003f3f3ff290 */ /* 0x000ff6000fffe03f */
[----:B------:R-:W-:Y:S01]  /*24d40*/  @!UPT UIADD3 URZ, URZ, URZ, URZ ;  /* 0x0000003f3f3ff290 */ /* 0x000fe2000fffe03f */
[----:B------:R-:W-:Y:S01]  /*24d50*/  STL.64 [R1+0x540], R4 ;  /* 0x0005400401007387 */ /* 0x000fe20000100a00 */
[----:B------:R0:W-:Y:S03]  /*24d60*/  STL.64 [R1+0x548], R6 ;  /* 0x0005480601007387 */ /* 0x0001e60000100a00 */
[----:B0-----:R-:W2:Y:S01]  /*24d70*/  LDL.LU.64 R6, [R1+0x5730] ;  /* 0x0057300001067983 */ /* 0x001ea20000300a00 */
[----:B------:R-:W-:Y:S02]  /*24d80*/  IMAD.MOV.U32 R5, RZ, RZ, R26 ;  /* 0x000000ffff057224 */ /* 0x000fe400078e001a */
[----:B------:R-:W-:Y:S02]  /*24d90*/  IMAD.MOV.U32 R4, RZ, RZ, R27 ;  /* 0x000000ffff047224 */ /* 0x000fe400078e001b */
[----:B------:R-:W0:Y:S04]  /*24da0*/  LDSM.16.MT88.4 R24, [R3+0x4100] ;  /* 0x004100000318783b */ /* 0x000e280000004200 */
[----:B--2---:R-:W-:Y:S01]  /*24db0*/  STL.64 [R1+0x56b0], R6 ;  /* 0x0056b00601007387 */ /* 0x004fe20000100a00 */
[----:B------:R-:W-:Y:S02]  /*24dc0*/  STL.64 [R1+0x56a8], R4 ;  /* 0x0056a80401007387 */ /* 0x000fe40000100a00 */
[----:B0-----:R0:W-:Y:S02]  /*24dd0*/  STL.64 [R1+0x5588], R26 ;  /* 0x0055881a01007387 */ /* 0x0011e40000100a00 */
[----:B------:R1:W-:Y:S01]  /*24de0*/  STL.64 [R1+0x5580], R24 ;  /* 0x0055801801007387 */ /* 0x0003e20000100a00 */
[----:B0-----:R-:W2:Y:S04]  /*24df0*/  LDL R26, [R1+0x58] ;  /* 0x00005800011a7983 */ /* 0x001ea80000100800 */
[----:B------:R-:W2:Y:S01]  /*24e00*/  LDL R27, [R1+0x5c] ;  /* 0x00005c00011b7983 */ /* 0x000ea20000100800 */
[----:B---3--:R-:W-:Y:S01]  /*24e10*/  HMMA.16816.F32.BF16 R4, R20, R10, R12 ;  /* 0x0000000a1404723c */ /* 0x008fe2000004180c */
[----:B-1----:R-:W-:-:S02]  /*24e20*/  IMAD.MOV.U32 R25, RZ, RZ, R10 ;  /* 0x000000ffff197224 */ /* 0x002fc400078e000a */
[----:B------:R-:W-:Y:S11]  /*24e30*/  IMAD.MOV.U32 R24, RZ, RZ, R11 ;  /* 0x000000ffff187224 */ /* 0x000ff600078e000b */
[----:B------:R-:W-:Y:S10]  /*24e40*/  @!UPT UIADD3 URZ, URZ, URZ, URZ ;  /* 0x0000003f3f3ff290 */ /* 0x000ff4000fffe03f */
[----:B------:R-:W-:Y:S01]  /*24e50*/  IMAD.MOV.U32 R28, RZ, RZ, R7 ;  /* 0x000000ffff1c7224 */ /* 0x000fe200078e0007 */
[----:B------:R0:W-:Y:S01]  /*24e60*/  STL.64 [R1+0x8c0], R4 ;  /* 0x0008c00401007387 */ /* 0x0001e20000100a00 */
[----:B------:R1:W-:Y:S03]  /*24e70*/  STL [R1+0x8c8], R6 ;  /* 0x0008c80601007387 */ /* 0x0003e60000100800 */
[----:B------:R-:W-:Y:S04]  /*24e80*/  STL [R1+0x4e4c], R28 ;  /* 0x004e4c1c01007387 */ /* 0x000fe80000100800 */
[----:B0-----:R-:W3:Y:S01]  /*24e90*/  LDL.LU R4, [R1+0x840] ;  /* 0x0008400001047983 */ /* 0x001ee20000300800 */
[C---:B--2---:R-:W-:Y:S11]  /*24ea0*/  HMMA.16816.F32.BF16 R8, R20.reuse, R26, R16 ;  /* 0x0000001a1408723c */ /* 0x044ff60000041810 */
[----:B------:R-:W-:Y:S11]  /*24eb0*/  @!UPT UIADD3 URZ, URZ, URZ, URZ ;  /* 0x0000003f3f3ff290 */ /* 0x000ff6000fffe03f */
[----:B------:R-:W-:Y:S01]  /*24ec0*/  @!UPT UIADD3 URZ, URZ, URZ, URZ ;  /* 0x0000003f3f3ff290 */ /* 0x000fe2000fffe03f */
[----:B------:R-:W-:Y:S01]  /*24ed0*/  STL.64 [R1+0x8b0], R8 ;  /* 0x0008b00801007387 */ /* 0x000fe20000100a00 */
[----:B------:R-:W-:Y:S02]  /*24ee0*/  STL.64 [R1+0x8b8], R10 ;  /* 0x0008b80a01007387 */ /* 0x000fe40000100a00 */
[----:B------:R-:W3:Y:S02]  /*24ef0*/  LDL.LU R5, [R1+0x844] ;  /* 0x0008440001057983 */ /* 0x000ee40000300800 */
[----:B-1----:R-:W2:Y:S01]  /*24f00*/  LDL.LU R6, [R1+0x848] ;  /* 0x0008480001067983 */ /* 0x002ea20000300800 */
[----:B------:R-:W2:Y:S01]  /*24f10*/  LDL.LU R7, [R1+0x84c] ;  /* 0x00084c0001077983 */ /* 0x000ea20000300800 */
[----:B------:R-:W4:Y:S02]  /*24f20*/  LDL R14, [R1+0x8] ;  /* 0x00000800010e7983 */ /* 0x000f240000100800 */
[----:B------:R-:W4:Y:S02]  /*24f30*/  LDL R15, [R1+0xc] ;  /* 0x00000c00010f7983 */ /* 0x000f240000100800 */
[----:B----4-:R-:W-:Y:S01]  /*24f40*/  STL.64 [R1+0x56e8], R14 ;  /* 0x0056e80e01007387 */ /* 0x010fe20000100a00 */
[----:B--2---:R-:W-:Y:S02]  /*24f50*/  STL.64 [R1+0x56c0], R6 ;  /* 0x0056c00601007387 */ /* 0x004fe40000100a00 */
[----:B---3--:R0:W-:Y:S02]  /*24f60*/  STL.64 [R1+0x56b8], R4 ;  /* 0x0056b80401007387 */ /* 0x0081e40000100a00 */
[----:B0-----:R-:W2:Y:S01]  /*24f70*/  LDL.LU R4, [R1+0x850] ;  /* 0x0008500001047983 */ /* 0x001ea20000300800 */
[----:B------:R-:W2:Y:S02]  /*24f80*/  LDL.LU R5, [R1+0x854] ;  /* 0x0008540001057983 */ /* 0x000ea40000300800 */
[----:B------:R-:W3:Y:S02]  /*24f90*/  LDL.LU R6, [R1+0x858] ;  /* 0x0008580001067983 */ /* 0x000ee40000300800 */
[----:B------:R-:W3:Y:S01]  /*24fa0*/  LDL.LU R7, [R1+0x85c] ;  /* 0x00085c0001077983 */ /* 0x000ee20000300800 */
[----:B------:R-:W4:Y:S01]  /*24fb0*/  LDL.LU R16, [R1+0x8a0] ;  /* 0x0008a00001107983 */ /* 0x000f220000300800 */
[----:B------:R-:W4:Y:S02]  /*24fc0*/  LDL.LU R17, [R1+0x8a4] ;  /* 0x0008a40001117983 */ /* 0x000f240000300800 */
[----:B------:R-:W4:Y:S02]  /*24fd0*/  LDL.LU R18, [R1+0x8a8] ;  /* 0x0008a80001127983 */ /* 0x000f240000300800 */
[----:B------:R-:W4:Y:S01]  /*24fe0*/  LDL.LU R19, [R1+0x8ac] ;  /* 0x0008ac0001137983 */ /* 0x000f220000300800 */
[----:B------:R-:W2:Y:S01]  /*24ff0*/  LDL.LU R8, [R1+0x870] ;  /* 0x0008700001087983 */ /* 0x000ea20000300800 */
[----:B------:R-:W2:Y:S02]  /*25000*/  LDL.LU R9, [R1+0x874] ;  /* 0x0008740001097983 */ /* 0x000ea40000300800 */
[----:B------:R-:W2:Y:S02]  /*25010*/  LDL.LU R10, [R1+0x878] ;  /* 0x00087800010a7983 */ /* 0x000ea40000300800 */
[----:B------:R-:W2:Y:S02]  /*25020*/  LDL.LU R11, [R1+0x87c] ;  /* 0x00087c00010b7983 */ /* 0x000ea40000300800 */
[----:B--2---:R0:W-:Y:S01]  /*25030*/  STL.64 [R1+0x5700], R10 ;  /* 0x0057000a01007387 */ /* 0x0041e20000100a00 */
[----:B------:R-:W-:Y:S03]  /*25040*/  STL.64 [R1+0x56f8], R8 ;  /* 0x0056f80801007387 */ /* 0x000fe60000100a00 */
[----:B0-----:R-:W2:Y:S04]  /*25050*/  LDL.64 R10, [R1+0x28] ;  /* 0x00002800010a7983 */ /* 0x001ea80000100a00 */
[----:B--2---:R0:W-:Y:S04]  /*25060*/  STL.64 [R1+0x5710], R10 ;  /* 0x0057100a01007387 */ /* 0x0041e80000100a00 */
[----:B0-----:R-:W2:Y:S04]  /*25070*/  LDL.64 R10, [R1+0x38] ;  /* 0x00003800010a7983 */ /* 0x001ea80000100a00 */
[----:B--2---:R0:W-:Y:S01]  /*25080*/  STL.64 [R1+0x5728], R10 ;  /* 0x0057280a01007387 */ /* 0x0041e20000100a00 */
[----:B------:R-:W2:Y:S03]  /*25090*/  LDL.64 R14, [R1+0x18] ;  /* 0x00001800010e7983 */ /* 0x000ea60000100a00 */
[----:B0-----:R-:W4:Y:S04]  /*250a0*/  LDL.64 R10, [R1+0x48] ;  /* 0x00004800010a7983 */ /* 0x001f280000100a00 */
[----:B--2---:R0:W-:Y:S01]  /*250b0*/  STL.64 [R1+0x5708], R14 ;  /* 0x0057080e01007387 */ /* 0x0041e20000100a00 */
[----:B------:R-:W2:Y:S02]  /*250c0*/  LDL.LU R12, [R1+0x880] ;  /* 0x00088000010c7983 */ /* 0x000ea40000300800 */
[----:B------:R-:W2:Y:S01]  /*250d0*/  LDL.LU R13, [R1+0x884] ;  /* 0x00088400010d7983 */ /* 0x000ea20000300800 */
[----:B0-----:R-:W2:Y:S01]  /*250e0*/  LDL.LU R14, [R1+0x888] ;  /* 0x00088800010e7983 */ /* 0x001ea20000300800 */
[----:B------:R-:W2:Y:S01]  /*250f0*/  LDL.LU R15, [R1+0x88c] ;  /* 0x00088c00010f7983 */ /* 0x000ea20000300800 */
[----:B----4-:R-:W-:Y:S11]  /*25100*/  HMMA.16816.F32.BF16 R16, R20, R10, R16 ;  /* 0x0000000a1410723c */ /* 0x010ff60000041810 */
[----:B------:R-:W-:Y:S11]  /*25110*/  @!UPT UIADD3 URZ, URZ, URZ, URZ ;  /* 0x0000003f3f3ff290 */ /* 0x000ff6000fffe03f */
[----:B------:R-:W-:Y:S02]  /*25120*/  @!UPT UIADD3 URZ, URZ, URZ, URZ ;  /* 0x0000003f3f3ff290 */ /* 0x000fe4000fffe03f */
[----:B------:R-:W-:Y:S01]  /*25130*/  IMAD.MOV.U32 R28, RZ, RZ, R19 ;  /* 0x000000ffff1c7224 */ /* 0x000fe200078e0013 */
[----:B--2---:R-:W-:Y:S01]  /*25140*/  STL.64 [R1+0x5720], R14 ;  /* 0x0057200e01007387 */ /* 0x004fe20000100a00 */
[----:B------:R0:W-:Y:S03]  /*25150*/  STL.64 [R1+0x5718], R12 ;  /* 0x0057180c01007387 */ /* 0x0001e60000100a00 */
[----:B0-----:R-:W2:Y:S01]  /*25160*/  LDL.LU R12, [R1+0x890] ;  /* 0x00089000010c7983 */ /* 0x001ea20000300800 */
[----:B------:R-:W2:Y:S02]  /*25170*/  LDL.LU R13, [R1+0x894] ;  /* 0x00089400010d7983 */ /* 0x000ea40000300800 */
[----:B------:R-:W2:Y:S02]  /*25180*/  LDL.LU R14, [R1+0x898] ;  /* 0x00089800010e7983 */ /* 0x000ea40000300800 */
[----:B------:R-:W2:Y:S01]  /*25190*/  LDL.LU R15, [R1+0x89c] ;  /* 0x00089c00010f7983 */ /* 0x000ea20000300800 */
[----:B---3--:R-:W-:Y:S01]  /*251a0*/  STL.64 [R1+0x56e0], R6 ;  /* 0x0056e00601007387 */ /* 0x008fe20000100a00 */
[----:B------:R0:W-:Y:S03]  /*251b0*/  STL.64 [R1+0x56d8], R4 ;  /* 0x0056d80401007387 */ /* 0x0001e60000100a00 */
[----:B0-----:R-:W3:Y:S01]  /*251c0*/  LDL.LU R4, [R1+0x860] ;  /* 0x0008600001047983 */ /* 0x001ee20000300800 */
[----:B------:R-:W3:Y:S02]  /*251d0*/  LDL.LU R5, [R1+0x864] ;  /* 0x0008640001057983 */ /* 0x000ee40000300800 */
[----:B------:R-:W3:Y:S02]  /*251e0*/  LDL.LU R6, [R1+0x868] ;  /* 0x0008680001067983 */ /* 0x000ee40000300800 */
[----:B------:R-:W3:Y:S01]  /*251f0*/  LDL.LU R7, [R1+0x86c] ;  /* 0x00086c0001077983 */ /* 0x000ee20000300800 */
[----:B------:R0:W-:Y:S02]  /*25200*/  STL.64 [R1+0x5610], R26 ;  /* 0x0056101a01007387 */ /* 0x0001e40000100a00 */
[----:B0-----:R-:W-:-:S02]  /*25210*/  IMAD.MOV.U32 R27, RZ, RZ, R10 ;  /* 0x000000ffff1b7224 */ /* 0x001fc400078e000a */
[----:B------:R-:W-:Y:S02]  /*25220*/  IMAD.MOV.U32 R26, RZ, RZ, R11 ;  /* 0x000000ffff1a7224 */ /* 0x000fe400078e000b */
[----:B------:R-:W2:Y:S01]  /*25230*/  LDL.LU.64 R10, [R1+0x5728] ;  /* 0x00572800010a7983 */ /* 0x000ea20000300a00 */
[----:B------:R0:W-:Y:S02]  /*25240*/  STL.64 [R1+0x8a0], R16 ;  /* 0x0008a01001007387 */ /* 0x0001e40000100a00 */
[----:B------:R1:W-:Y:S01]  /*25250*/  STL [R1+0x8a8], R18 ;  /* 0x0008a81201007387 */ /* 0x0003e20000100800 */
[----:B0-----:R-:W4:Y:S01]  /*25260*/  LDL.LU R16, [R1+0x530] ;  /* 0x0005300001107983 */ /* 0x001f220000300800 */
[----:B------:R-:W4:Y:S02]  /*25270*/  LDL.LU R17, [R1+0x534] ;  /* 0x0005340001117983 */ /* 0x000f240000300800 */
[----:B-1----:R-:W4:Y:S02]  /*25280*/  LDL.LU R18, [R1+0x538] ;  /* 0x0005380001127983 */ /* 0x002f240000300800 */
[----:B------:R-:W4:Y:S01]  /*25290*/  LDL.LU R19, [R1+0x53c] ;  /* 0x00053c0001137983 */ /* 0x000f220000300800 */
[----:B------:R-:W-:Y:S01]  /*252a0*/  STL.64 [R1+0x5678], R26 ;  /* 0x0056781a01007387 */ /* 0x000fe20000100a00 */
[----:B------:R0:W-:Y:S03]  /*252b0*/  STL.64 [R1+0x5670], R24 ;  /* 0x0056701801007387 */ /* 0x0001e60000100a00 */
[----:B0-----:R-:W3:Y:S01]  /*252c0*/  LDL.LU R24, [R1+0x510] ;  /* 0x0005100001187983 */ /* 0x001ee20000300800 */
[----:B------:R-:W3:Y:S02]  /*252d0*/  LDL.LU R25, [R1+0x514] ;  /* 0x0005140001197983 */ /* 0x000ee40000300800 */
[----:B------:R-:W3:Y:S02]  /*252e0*/  LDL.LU R26, [R1+0x518] ;  /* 0x00051800011a7983 */ /* 0x000ee40000300800 */
[----:B------:R-:W3:Y:S01]  /*252f0*/  LDL.LU R27, [R1+0x51c] ;  /* 0x00051c00011b7983 */ /* 0x000ee20000300800 */
[C---:B--2---:R-:W-:Y:S01]  /*25300*/  HMMA.16816.F32.BF16 R12, R20.reuse, R10, R12 ;  /* 0x0000000a140c723c */ /* 0x044fe2000004180c */
[----:B---3--:R0:W-:Y:S01]  /*25310*/  STL.64 [R1+0x5688], R26 ;  /* 0x0056881a01007387 */ /* 0x0081e20000100a00 */
[----:B------:R-:W-:Y:S03]  /*25320*/  STL.64 [R1+0x5680], R24 ;  /* 0x0056801801007387 */ /* 0x000fe60000100a00 */
[----:B0-----:R-:W2:Y:S01]  /*25330*/  LDL R26, [R1+0xc8] ;  /* 0x0000c800011a7983 */ /* 0x001ea20000100800 */
[----:B------:R0:W-:Y:S11]  /*25340*/  STL [R1+0x4fd4], R28 ;  /* 0x004fd41c01007387 */ /* 0x0001f60000100800 */
[----:B------:R-:W-:Y:S06]  /*25350*/  @!UPT UIADD3 URZ, URZ, URZ, URZ ;  /* 0x0000003f3f3ff290 */ /* 0x000fec000fffe03f */
[----:B------:R-:W-:Y:S02]  /*25360*/  STL.64 [R1+0x890], R12 ;  /* 0x0008900c01007387 */ /* 0x000fe40000100a00 */
[----:B------:R1:W-:Y:S02]  /*25370*/  STL.64 [R1+0x898], R14 ;  /* 0x0008980e01007387 */ /* 0x0003e40000100a00 */
[----:B------:R-:W-:Y:S02]  /*25380*/  IMAD.MOV.U32 R27, RZ, RZ, R29 ;  /* 0x000000ffff1b7224 */ /* 0x000fe400078e001d */
[----:B------:R-:W-:Y:S02]  /*25390*/  IMAD.MOV.U32 R29, RZ, RZ, R10 ;  /* 0x000000ffff1d7224 */ /* 0x000fe400078e000a */
[----:B0-----:R-:W-:Y:S01]  /*253a0*/  IMAD.MOV.U32 R28, RZ, RZ, R11 ;  /* 0x000000ffff1c7224 */ /* 0x001fe200078e000b */
[----:B-1----:R-:W3:Y:S01]  /*253b0*/  LDL.LU.64 R14, [R1+0x5720] ;  /* 0x00572000010e7983 */ /* 0x002ee20000300a00 */
[----:B------:R-:W3:Y:S02]  /*253c0*/  LDL.LU.64 R12, [R1+0x5718] ;  /* 0x00571800010c7983 */ /* 0x000ee40000300a00 */
        /* <DEDUP_REMOVED lines=19> */
[C---:B--2---:R-:W-:Y:S01]  /*25500*/  HMMA.16816.F32.BF16 R12, R20.reuse, R14, R4 ;  /* 0x0000000e140c723c */ /* 0x044fe20000041804 */
[----:B------:R-:W2:Y:S01]  /*25510*/  LDL.LU.64 R6, [R1+0x56e0] ;  /* 0x0056e00001067983 */ /* 0x000ea20000300a00 */
[----:B------:R-:W2:Y:S11]  /*25520*/  LDL.LU.64 R4, [R1+0x56d8] ;  /* 0x0056d80001047983 */ /* 0x000eb60000300a00 */
[----:B------:R-:W-:Y:S10]  /*25530*/  @!UPT UIADD3 URZ, URZ, URZ, URZ ;  /* 0x0000003f3f3ff290 */ /* 0x000ff4000fffe03f */
[----:B------:R-:W-:Y:S01]  /*25540*/  STL.64 [R1+0x860], R12 ;  /* 0x0008600c01007387 */ /* 0x000fe20000100a00 */
[----:B------:R0:W-:Y:S03]  /*25550*/  STL.64 [R1+0x868], R14 ;  /* 0x0008680e01007387 */ /* 0x0001e60000100a00 */
[----:B0-----:R-:W2:Y:S01]  /*25560*/  LDL.LU.64 R14, [R1+0x56d0] ;  /* 0x0056d000010e7983 */ /* 0x001ea20000300a00 */
[----:B------:R-:W3:Y:S01]  /*25570*/  LDL.LU.64 R12, [R1+0x56c8] ;  /* 0x0056c800010c7983 */ /* 0x000ee20000300a00 */
[C---:B--2---:R-:W-:Y:S11]  /*25580*/  HMMA.16816.F32.BF16 R4, R20.reuse, R14, R4 ;  /* 0x0000000e1404723c */ /* 0x044ff60000041804 */
[----:B------:R-:W-:Y:S11]  /*25590*/  @!UPT UIADD3 URZ, URZ, URZ, URZ ;  /* 0x0000003f3f3ff290 */ /* 0x000ff6000fffe03f */
[----:B------:R-:W-:Y:S01]  /*255a0*/  @!UPT UIADD3 URZ, URZ, URZ, URZ ;  /* 0x0000003f3f3ff290 */ /* 0x000fe2000fffe03f */
[----:B------:R-:W-:Y:S01]  /*255b0*/  STL.64 [R1+0x850], R4 ;  /* 0x0008500401007387 */ /* 0x000fe20000100a00 */
[----:B------:R0:W-:Y:S03]  /*255c0*/  STL.64 [R1+0x858], R6 ;  /* 0x0008580601007387 */ /* 0x0001e60000100a00 */
[----:B0-----:R-:W3:Y:S01]  /*255d0*/  LDL.LU.64 R6, [R1+0x56c0] ;  /* 0x0056c00001067983 */ /* 0x001ee20000300a00 */
[----:B------:R-:W3:Y:S02]  /*255e0*/  LDL.LU.64 R4, [R1+0x56b8] ;  /* 0x0056b80001047983 */ /* 0x000ee40000300a00 */
[----:B------:R-:W-:Y:S01]  /*255f0*/  STL.64 [R1+0x55a0], R14 ;  /* 0x0055a00e01007387 */ /* 0x000fe20000100a00 */
[C---:B---3--:R-:W-:Y:S11]  /*25600*/  HMMA.16816.F32.BF16 R4, R20.reuse, R10, R4 ;  /* 0x0000000a1404723c */ /* 0x048ff60000041804 */
[----:B------:R-:W-:Y:S11]  /*25610*/  @!UPT UIADD3 URZ, URZ, URZ, URZ ;  /* 0x0000003f3f3ff290 */ /* 0x000ff6000fffe03f */
[----:B------:R-:W-:Y:S01]  /*25620*/  @!UPT UIADD3 URZ, URZ, URZ, URZ ;  /* 0x0000003f3f3ff290 */ /* 0x000fe2000fffe03f */
[----:B------:R-:W-:Y:S01]  /*25630*/  STL.64 [R1+0x840], R4 ;  /* 0x0008400401007387 */ /* 0x000fe20000100a00 */
[----:B------:R0:W-:Y:S03]  /*25640*/  STL.64 [R1+0x848], R6 ;  /* 0x0008480601007387 */ /* 0x0001e60000100a00 */
[----:B0-----:R-:W4:Y:S01]  /*25650*/  LDL.LU.64 R6, [R1+0x56b0] ;  /* 0x0056b00001067983 */ /* 0x001f220000300a00 */
[----:B------:R-:W2:Y:S02]  /*25660*/  LDL.LU.64 R4, [R1+0x56a8] ;  /* 0x0056a80001047983 */ /* 0x000ea40000300a00 */
[----:B------:R-:W-:Y:S02]  /*25670*/  STL.64 [R1+0x5598], R10 ;  /* 0x0055980a01007387 */ /* 0x000fe40000100a00 */
[----:B------:R0:W-:Y:S02]  /*25680*/  STL.64 [R1+0x5690], R8 ;  /* 0x0056900801007387 */ /* 0x0001e40000100a00 */
[----:B0-----:R-:W3:Y:S01]  /*25690*/  LDL.LU R8, [R1+0x520] ;  /* 0x0005200001087983 */ /* 0x001ee20000300800 */
[----:B------:R-:W3:Y:S02]  /*256a0*/  LDL.LU R9, [R1+0x524] ;  /* 0x0005240001097983 */ /* 0x000ee40000300800 */
[----:B------:R-:W3:Y:S02]  /*256b0*/  LDL.LU R10, [R1+0x528] ;  /* 0x00052800010a7983 */ /* 0x000ee40000300800 */
[----:B------:R-:W3:Y:S01]  /*256c0*/  LDL.LU R11, [R1+0x52c] ;  /* 0x00052c00010b7983 */ /* 0x000ee20000300800 */
[----:B----4-:R-:W-:Y:S01]  /*256d0*/  HMMA.16816.F32.BF16 R20, R20, R6, R16 ;  /* 0x000000061414723c */ /* 0x010fe20000041810 */
[----:B------:R-:W3:Y:S01]  /*256e0*/  LDL.LU.64 R18, [R1+0x56a0] ;  /* 0x0056a00001127983 */ /* 0x000ee20000300a00 */
[----:B------:R-:W3:Y:S11]  /*256f0*/  LDL.LU.64 R16, [R1+0x5698] ;  /* 0x0056980001107983 */ /* 0x000ef60000300a00 */
[----:B------:R-:W-:Y:S10]  /*25700*/  @!UPT UIADD3 URZ, URZ, URZ, URZ ;  /* 0x0000003f3f3ff290 */ /* 0x000ff4000fffe03f */
[----:B------:R-:W-:Y:S01]  /*25710*/  STL.64 [R1+0x530], R20 ;  /* 0x0005301401007387 */ /* 0x000fe20000100a00 */
[----:B------:R0:W-:Y:S02]  /*25720*/  STL.64 [R1+0x538], R22 ;  /* 0x0005381601007387 */ /* 0x0001e40000100a00 */
[----:B------:R-:W4:Y:S01]  /*25730*/  LDL.64 R14, [R1+0x8] ;  /* 0x00000800010e7983 */ /* 0x000f220000100a00 */
[----:B0-----:R-:W2:Y:S04]  /*25740*/  LDL R22, [R1+0xb8] ;  /* 0x0000b80001167983 */ /* 0x001ea80000100800 */
[----:B------:R-:W2:Y:S01]  /*25750*/  LDL R23, [R1+0xbc] ;  /* 0x0000bc0001177983 */ /* 0x000ea20000100800 */
[C---:B---3--:R-:W-:Y:S03]  /*25760*/  HMMA.16816.F32.BF16 R24, R16.reuse, R26, R8 ;  /* 0x0000001a1018723c */ /* 0x048fe60000041808 */
[----:B----4-:R-:W-:Y:S01]  /*25770*/  STL.64 [R1+0x55a8], R14 ;  /* 0x0055a80e01007387 */ /* 0x010fe20000100a00 */
[----:B------:R-:W-:Y:S02]  /*25780*/  STL.64 [R1+0x5590], R6 ;  /* 0x0055900601007387 */ /* 0x000fe40000100a00 */
[----:B------:R-:W3:Y:S11]  /*25790*/  LDL.LU.64 R8, [R1+0x5690] ;  /* 0x0056900001087983 */ /* 0x000ef60000300a00 */
[----:B------:R-:W-:Y:S06]  /*257a0*/  @!UPT UIADD3 URZ, URZ, URZ, URZ ;  /* 0x0000003f3f3ff290 */ /* 0x000fec000fffe03f */
[----:B------:R-:W-:Y:S01]  /*257b0*/  STL.64 [R1+0x520], R24 ;  /* 0x0005201801007387 */ /* 0x000fe20000100a00 */
[----:B------:R0:W-:Y:S04]  /*257c0*/  STL.64 [R1+0x528], R26 ;  /* 0x0005281a01007387 */ /* 0x0001e80000100a00 */
[----:B0-----:R-:W2:Y:S01]  /*257d0*/  LDL.LU.64 R26, [R1+0x5688] ;  /* 0x00568800011a7983 */ /* 0x001ea20000300a00 */
[----:B------:R-:W2:Y:S02]  /*257e0*/  LDL.LU.64 R24, [R1+0x5680] ;  /* 0x0056800001187983 */ /* 0x000ea40000300a00 */
[----:B--2---:R-:W-:Y:S01]  /*257f0*/  HMMA.16816.F32.BF16 R20, R16, R22, R24 ;  /* 0x000000161014723c */ /* 0x004fe20000041818 */
[----:B---3--:R-:W-:Y:S02]  /*25800*/  IMAD.MOV.U32 R14, RZ, RZ, R9 ;  /* 0x000000ffff0e7224 */ /* 0x008fe400078e0009 */
[----:B------:R-:W-:Y:S01]  /*25810*/  IMAD.MOV.U32 R15, RZ, RZ, R8 ;  /* 0x000000ffff0f7224 */ /* 0x000fe200078e0008 */
[----:B------:R-:W2:Y:S01]  /*25820*/  LDL.LU.64 R26, [R1+0x5678] ;  /* 0x00567800011a7983 */ /* 0x000ea20000300a00 */
[----:B------:R-:W3:Y:S11]  /*25830*/  LDL.LU.64 R24, [R1+0x5670] ;  /* 0x0056700001187983 */ /* 0x000ef60000300a00 */
[----:B------:R-:W-:Y:S07]  /*25840*/  @!UPT UIADD3 URZ, URZ, URZ, URZ ;  /* 0x0000003f3f3ff290 */ /* 0x000fee000fffe03f */
[----:B------:R-:W-:Y:S01]  /*25850*/  STL.64 [R1+0x510], R20 ;  /* 0x0005101401007387 */ /* 0x000fe20000100a00 */
[----:B------:R-:W-:Y:S02]  /*25860*/  STL.64 [R1+0x518], R22 ;  /* 0x0005181601007387 */ /* 0x000fe40000100a00 */
[----:B------:R0:W-:Y:S02]  /*25870*/  STL.64 [R1+0x55c0], R14 ;  /* 0x0055c00e01007387 */ /* 0x0001e40000100a00 */
[----:B------:R-:W4:Y:S01]  /*25880*/  LDL.LU R8, [R1+0x7c0] ;  /* 0x0007c00001087983 */ /* 0x000f220000300800 */
[----:B------:R-:W4:Y:S01]  /*25890*/  LDL.LU R9, [R1+0x7c4] ;  /* 0x0007c40001097983 */ /* 0x000f220000300800 */
[----:B------:R-:W2:Y:S02]  /*258a0*/  LDL.LU R10, [R1+0x7c8] ;  /* 0x0007c800010a7983 */ /* 0x000ea40000300800 */
[----:B------:R-:W2:Y:S02]  /*258b0*/  LDL.LU R11, [R1+0x7cc] ;  /* 0x0007cc00010b7983 */ /* 0x000ea40000300800 */
[----:B0-----:R-:W-:-:S02]  /*258c0*/  IMAD.MOV.U32 R14, RZ, RZ, R0 ;  /* 0x000000ffff0e7224 */ /* 0x001fc400078e0000 */
[----:B------:R-:W-:Y:S01]  /*258d0*/  IMAD.MOV.U32 R15, RZ, RZ, R2 ;  /* 0x000000ffff0f7224 */ /* 0x000fe200078e0002 */
[----:B------:R-:W4:Y:S01]  /*258e0*/  LDL.LU R0, [R1+0x566c] ;  /* 0x00566c0001007983 */ /* 0x000f220000300800 */
[----:B------:R-:W4:Y:S03]  /*258f0*/  LDL.LU R2, [R1+0x5668] ;  /* 0x0056680001027983 */ /* 0x000f260000300800 */
[----:B------:R0:W-:Y:S01]  /*25900*/  STL.64 [R1+0x55d8], R14 ;  /* 0x0055d80e01007387 */ /* 0x0001e20000100a00 */
[----:B------:R-:W-:Y:S02]  /*25910*/  IMAD.MOV.U32 R22, RZ, RZ, R5 ;  /* 0x000000ffff167224 */ /* 0x000fe400078e0005 */
[----:B------:R-:W-:Y:S02]  /*25920*/  IMAD.MOV.U32 R23, RZ, RZ, R4 ;  /* 0x000000ffff177224 */ /* 0x000fe400078e0004 */
[----:B0-----:R-:W-:-:S02]  /*25930*/  IMAD.MOV.U32 R14, RZ, RZ, R29 ;  /* 0x000000ffff0e7224 */ /* 0x001fc400078e001d */
[----:B------:R-:W-:Y:S02]  /*25940*/  IMAD.MOV.U32 R15, RZ, RZ, R28 ;  /* 0x000000ffff0f7224 */ /* 0x000fe400078e001c */
[----:B---3--:R-:W-:Y:S02]  /*25950*/  IMAD.MOV.U32 R6, RZ, RZ, R25 ;  /* 0x000000ffff067224 */ /* 0x008fe400078e0019 */
[----:B------:R-:W-:Y:S01]  /*25960*/  IMAD.MOV.U32 R7, RZ, RZ, R24 ;  /* 0x000000ffff077224 */ /* 0x000fe200078e0018 */
[----:B--2---:R-:W-:Y:S01]  /*25970*/  STL.64 [R1+0x55b8], R10 ;  /* 0x0055b80a01007387 */ /* 0x004fe20000100a00 */
[----:B----4-:R0:W-:Y:S03]  /*25980*/  STL.64 [R1+0x55b0], R8 ;  /* 0x0055b00801007387 */ /* 0x0101e60000100a00 */
[----:B0-----:R-:W2:Y:S01]  /*25990*/  LDL.LU R8, [R1+0x7e0] ;  /* 0x0007e00001087983 */ /* 0x001ea20000300800 */
[----:B------:R-:W2:Y:S02]  /*259a0*/  LDL.LU R9, [R1+0x7e4] ;  /* 0x0007e40001097983 */ /* 0x000ea40000300800 */
[----:B------:R-:W3:Y:S02]  /*259b0*/  LDL.LU R10, [R1+0x7e8] ;  /* 0x0007e800010a7983 */ /* 0x000ee40000300800 */
[----:B------:R-:W3:Y:S01]  /*259c0*/  LDL.LU R11, [R1+0x7ec] ;  /* 0x0007ec00010b7983 */ /* 0x000ee20000300800 */
[----:B------:R-:W-:Y:S01]  /*259d0*/  STL.64 [R1+0x55f0], R14 ;  /* 0x0055f00e01007387 */ /* 0x000fe20000100a00 */
[----:B------:R0:W-:Y:S02]  /*259e0*/  STL.64 [R1+0x5618], R6 ;  /* 0x0056180601007387 */ /* 0x0001e40000100a00 */
[----:B------:R1:W-:Y:S02]  /*259f0*/  STL.64 [R1+0x5620], R22 ;  /* 0x0056201601007387 */ /* 0x0003e40000100a00 */
[----:B------:R-:W4:Y:S01]  /*25a00*/  LDL.LU R4, [R1+0x4d0] ;  /* 0x0004d00001047983 */ /* 0x000f220000300800 */
[----:B------:R-:W4:Y:S04]  /*25a10*/  LDL.LU R5, [R1+0x4d4] ;  /* 0x0004d40001057983 */ /* 0x000f280000300800 */
[----:B0-----:R-:W2:Y:S01]  /*25a20*/  LDL.LU R6, [R1+0x4d8] ;  /* 0x0004d80001067983 */ /* 0x001ea20000300800 */
[----:B------:R-:W2:Y:S02]  /*25a30*/  LDL.LU R7, [R1+0x4dc] ;  /* 0x0004dc0001077983 */ /* 0x000ea40000300800 */
[----:B-1----:R-:W-:-:S02]  /*25a40*/  IMAD.MOV.U32 R22, RZ, RZ, R13 ;  /* 0x000000ffff167224 */ /* 0x002fc400078e000d */
[----:B------:R-:W-:Y:S01]  /*25a50*/  IMAD.MOV.U32 R23, RZ, RZ, R12 ;  /* 0x000000ffff177224 */ /* 0x000fe200078e000c */
[----:B--2---:R-:W-:Y:S01]  /*25a60*/  STL.64 [R1+0x5630], R6 ;  /* 0x0056300601007387 */ /* 0x004fe20000100a00 */
[----:B----4-:R0:W-:Y:S03]  /*25a70*/  STL.64 [R1+0x5628], R4 ;  /* 0x0056280401007387 */ /* 0x0101e60000100a00 */
[----:B------:R1:W-:Y:S01]  /*25a80*/  STL.64 [R1+0x5638], R22 ;  /* 0x0056381601007387 */ /* 0x0003e20000100a00 */
[----:B0-----:R-:W2:Y:S01]  /*25a90*/  LDL.LU R4, [R1+0x4e0] ;  /* 0x0004e00001047983 */ /* 0x001ea20000300800 */
[----:B------:R-:W2:Y:S02]  /*25aa0*/  LDL.LU R5, [R1+0x4e4] ;  /* 0x0004e40001057983 */ /* 0x000ea40000300800 */
[----:B------:R-:W4:Y:S02]  /*25ab0*/  LDL.LU R6, [R1+0x4e8] ;  /* 0x0004e80001067983 */ /* 0x000f240000300800 */
[----:B------:R-:W4:Y:S02]  /*25ac0*/  LDL.LU R7, [R1+0x4ec] ;  /* 0x0004ec0001077983 */ /* 0x000f240000300800 */
[----:B-1----:R-:W-:-:S02]  /*25ad0*/  IMAD.MOV.U32 R22, RZ, RZ, R2 ;  /* 0x000000ffff167224 */ /* 0x002fc400078e0002 */
[----:B------:R-:W-:Y:S01]  /*25ae0*/  IMAD.MOV.U32 R23, RZ, RZ, R0 ;  /* 0x000000ffff177224 */ /* 0x000fe200078e0000 */
[----:B----4-:R-:W-:Y:S01]  /*25af0*/  STL.64 [R1+0x5648], R6 ;  /* 0x0056480601007387 */ /* 0x010fe20000100a00 */
[----:B--2---:R-:W-:Y:S03]  /*25b00*/  STL.64 [R1+0x5640], R4 ;  /* 0x0056400401007387 */ /* 0x004fe60000100a00 */
[----:B------:R0:W-:Y:S02]  /*25b10*/  STL.64 [R1+0x5650], R22 ;  /* 0x0056501601007387 */ /* 0x0001e40000100a00 */
[----:B0-----:R-:W2:Y:S01]  /*25b20*/  LDL.64 R22, [R1+0xa8] ;  /* 0x0000a80001167983 */ /* 0x001ea20000100a00 */
[----:B------:R-:W4:Y:S02]  /*25b30*/  LDL.LU R4, [R1+0x4f0] ;  /* 0x0004f00001047983 */ /* 0x000f240000300800 */
[----:B------:R-:W4:Y:S02]  /*25b40*/  LDL.LU R5, [R1+0x4f4] ;  /* 0x0004f40001057983 */ /* 0x000f240000300800 */
[----:B------:R-:W2:Y:S01]  /*25b50*/  LDL.LU R6, [R1+0x4f8] ;  /* 0x0004f80001067983 */ /* 0x000ea20000300800 */
[----:B------:R-:W2:Y:S01]  /*25b60*/  LDL.LU R7, [R1+0x4fc] ;  /* 0x0004fc0001077983 */ /* 0x000ea20000300800 */
[----:B------:R-:W-:-:S02]  /*25b70*/  IMAD.MOV.U32 R14, RZ, RZ, R27 ;  /* 0x000000ffff0e7224 */ /* 0x000fc400078e001b */
[----:B------:R-:W-:Y:S01]  /*25b80*/  IMAD.MOV.U32 R15, RZ, RZ, R26 ;  /* 0x000000ffff0f7224 */ /* 0x000fe200078e001a */
[----:B--2---:R-:W-:Y:S01]  /*25b90*/  STL.64 [R1+0x5660], R6 ;  /* 0x0056600601007387 */ /* 0x004fe20000100a00 */
[----:B----4-:R0:W-:Y:S03]  /*25ba0*/  STL.64 [R1+0x5658], R4 ;  /* 0x0056580401007387 */ /* 0x0101e60000100a00 */
[----:B0-----:R-:W2:Y:S01]  /*25bb0*/  LDL.LU R4, [R1+0x500] ;  /* 0x0005000001047983 */ /* 0x001ea20000300800 */
[----:B------:R-:W2:Y:S02]  /*25bc0*/  LDL.LU R5, [R1+0x504] ;  /* 0x0005040001057983 */ /* 0x000ea40000300800 */
[----:B------:R-:W2:Y:S02]  /*25bd0*/  LDL.LU R6, [R1+0x508] ;  /* 0x0005080001067983 */ /* 0x000ea40000300800 */
[----:B------:R-:W2:Y:S01]  /*25be0*/  LDL.LU R7, [R1+0x50c] ;  /* 0x00050c0001077983 */ /* 0x000ea20000300800 */
[----:B------:R-:W4:Y:S01]  /*25bf0*/  LDL.LU R24, [R1+0x830] ;  /* 0x0008300001187983 */ /* 0x000f220000300800 */
[----:B------:R-:W4:Y:S02]  /*25c00*/  LDL.LU R25, [R1+0x834] ;  /* 0x0008340001197983 */ /* 0x000f240000300800 */
[----:B------:R-:W4:Y:S02]  /*25c10*/  LDL.LU R26, [R1+0x838] ;  /* 0x00083800011a7983 */ /* 0x000f240000300800 */
[----:B------:R-:W4:Y:S01]  /*25c20*/  LDL.LU R27, [R1+0x83c] ;  /* 0x00083c00011b7983 */ /* 0x000f220000300800 */
[----:B------:R-:W-:Y:S01]  /*25c30*/  STL.64 [R1+0x5608], R14 ;  /* 0x0056080e01007387 */ /* 0x000fe20000100a00 */
[----:B---3--:R-:W-:Y:S02]  /*25c40*/  STL.64 [R1+0x55d0], R10 ;  /* 0x0055d00a01007387 */ /* 0x008fe40000100a00 */
[----:B------:R0:W-:Y:S02]  /*25c50*/  STL.64 [R1+0x55c8], R8 ;  /* 0x0055c80801007387 */ /* 0x0001e40000100a00 */
[----:B0-----:R-:W3:Y:S01]  /*25c60*/  LDL.LU R8, [R1+0x7f0] ;  /* 0x0007f00001087983 */ /* 0x001ee20000300800 */
[----:B------:R-:W3:Y:S02]  /*25c70*/  LDL.LU R9, [R1+0x7f4] ;  /* 0x0007f40001097983 */ /* 0x000ee40000300800 */
[----:B------:R-:W2:Y:S02]  /*25c80*/  LDL.LU R10, [R1+0x7f8] ;  /* 0x0007f800010a7983 */ /* 0x000ea40000300800 */
[----:B------:R-:W2:Y:S01]  /*25c90*/  LDL.LU R11, [R1+0x7fc] ;  /* 0x0007fc00010b7983 */ /* 0x000ea20000300800 */
[----:B------:R-:W3:Y:S01]  /*25ca0*/  LDL.LU R12, [R1+0x820] ;  /* 0x00082000010c7983 */ /* 0x000ee20000300800 */
[----:B------:R-:W4:Y:S02]  /*25cb0*/  LDL.LU R13, [R1+0x824] ;  /* 0x00082400010d7983 */ /* 0x000f240000300800 */
[----:B------:R-:W4:Y:S02]  /*25cc0*/  LDL.LU R14, [R1+0x828] ;  /* 0x00082800010e7983 */ /* 0x000f240000300800 */
[----:B------:R-:W4:Y:S01]  /*25cd0*/  LDL.LU R15, [R1+0x82c] ;  /* 0x00082c00010f7983 */ /* 0x000f220000300800 */
[----:B--2---:R-:W-:Y:S01]  /*25ce0*/  STL.64 [R1+0x55e8], R10 ;  /* 0x0055e80a01007387 */ /* 0x004fe20000100a00 */
[----:B---3--:R0:W-:Y:S03]  /*25cf0*/  STL.64 [R1+0x55e0], R8 ;  /* 0x0055e00801007387 */ /* 0x0081e60000100a00 */
[----:B0-----:R-:W2:Y:S01]  /*25d00*/  LDL.LU R8, [R1+0x800] ;  /* 0x0008000001087983 */ /* 0x001ea20000300800 */
[----:B------:R-:W2:Y:S02]  /*25d10*/  LDL.LU R9, [R1+0x804] ;  /* 0x0008040001097983 */ /* 0x000ea40000300800 */
[----:B------:R-:W3:Y:S02]  /*25d20*/  LDL.LU R10, [R1+0x808] ;  /* 0x00080800010a7983 */ /* 0x000ee40000300800 */
[----:B------:R-:W3:Y:S01]  /*25d30*/  LDL.LU R11, [R1+0x80c] ;  /* 0x00080c00010b7983 */ /* 0x000ee20000300800 */
[----:B------:R-:W-:Y:S01]  /*25d40*/  HMMA.16816.F32.BF16 R4, R16, R22, R4 ;  /* 0x000000161004723c */ /* 0x000fe20000041804 */
[----:B------:R-:W-:-:S02]  /*25d50*/  IMAD.MOV.U32 R2, RZ, RZ, R22 ;  /* 0x000000ffff027224 */ /* 0x000fc400078e0016 */
[----:B------:R-:W-:Y:S01]  /*25d60*/  IMAD.MOV.U32 R0, RZ, RZ, R23 ;  /* 0x000000ffff007224 */ /* 0x000fe200078e0017 */
[----:B---3--:R-:W-:Y:S01]  /*25d70*/  STL.64 [R1+0x5600], R10 ;  /* 0x0056000a01007387 */ /* 0x008fe20000100a00 */
[----:B--2---:R0:W-:Y:S03]  /*25d80*/  STL.64 [R1+0x55f8], R8 ;  /* 0x0055f80801007387 */ /* 0x0041e60000100a00 */
[----:B0-----:R-:W2:Y:S01]  /*25d90*/  LDL.LU R8, [R1+0x810] ;  /* 0x0008100001087983 */ /* 0x001ea20000300800 */
[----:B------:R-:W2:Y:S02]  /*25da0*/  LDL.LU R9, [R1+0x814] ;  /* 0x0008140001097983 */ /* 0x000ea40000300800 */
[----:B------:R-:W2:Y:S02]  /*25db0*/  LDL.LU R10, [R1+0x818] ;  /* 0x00081800010a7983 */ /* 0x000ea40000300800 */
[----:B------:R-:W2:Y:S10]  /*25dc0*/  LDL.LU R11, [R1+0x81c] ;  /* 0x00081c00010b7983 */ /* 0x000eb40000300800 */
        /* <DEDUP_REMOVED lines=9> */
[----:B------:R-:W-:Y:S01]  /*25e60*/  STL.64 [R1+0x4f0], R20 ;  /* 0x0004f01401007387 */ /* 0x000fe20000100a00 */
[----:B------:R0:W-:Y:S03]  /*25e70*/  STL.64 [R1+0x4f8], R22 ;  /* 0x0004f81601007387 */ /* 0x0001e60000100a00 */
[----:B0-----:R-:W3:Y:S02]  /*25e80*/  LDL.LU.64 R22, [R1+0x5638] ;  /* 0x0056380001167983 */ /* 0x001ee40000300a00 */
[C---:B---3--:R-:W-:Y:S02]  /*25e90*/  HMMA.16816.F32.BF16 R20, R16.reuse, R22, R4 ;  /* 0x000000161014723c */ /* 0x048fe40000041804 */
[----:B------:R-:W3:Y:S01]  /*25ea0*/  LDL.LU.64 R6, [R1+0x5630] ;  /* 0x0056300001067983 */ /* 0x000ee20000300a00 */
[----:B------:R-:W3:Y:S11]  /*25eb0*/  LDL.LU.64 R4, [R1+0x5628] ;  /* 0x0056280001047983 */ /* 0x000ef60000300a00 */
[----:B------:R-:W-:Y:S09]  /*25ec0*/  @!UPT UIADD3 URZ, URZ, URZ, URZ ;  /* 0x0000003f3f3ff290 */ /* 0x000ff2000fffe03f */
[----:B------:R-:W-:Y:S01]  /*25ed0*/  STL.64 [R1+0x4e0], R20 ;  /* 0x0004e01401007387 */ /* 0x000fe20000100a00 */
[----:B------:R0:W-:Y:S03]  /*25ee0*/  STL.64 [R1+0x4e8], R22 ;  /* 0x0004e81601007387 */ /* 0x0001e60000100a00 */
[----:B0-----:R-:W3:Y:S02]  /*25ef0*/  LDL.LU.64 R22, [R1+0x5620] ;  /* 0x0056200001167983 */ /* 0x001ee40000300a00 */
[C---:B---3--:R-:W-:Y:S02]  /*25f00*/  HMMA.16816.F32.BF16 R20, R16.reuse, R22, R4 ;  /* 0x000000161014723c */ /* 0x048fe40000041804 */
[----:B------:R-:W4:Y:S11]  /*25f10*/  LDL.LU.64 R6, [R1+0x5618] ;  /* 0x0056180001067983 */ /* 0x000f360000300a00 */
[----:B------:R-:W-:Y:S10]  /*25f20*/  @!UPT UIADD3 URZ, URZ, URZ, URZ ;  /* 0x0000003f3f3ff290 */ /* 0x000ff4000fffe03f */
[----:B------:R-:W-:Y:S01]  /*25f30*/  STL.64 [R1+0x4d0], R20 ;  /* 0x0004d01401007387 */ /* 0x000fe20000100a00 */
[----:B------:R-:W-:Y:S02]  /*25f40*/  STL.64 [R1+0x4d8], R22 ;  /* 0x0004d81601007387 */ /* 0x000fe40000100a00 */
[----:B------:R-:W0:Y:S02]  /*25f50*/  LDSM.16.MT88.4 R20, [R3+0x4180] ;  /* 0x004180000314783b */ /* 0x000e240000004200 */
[----:B0-----:R-:W-:Y:S02]  /*25f60*/  STL.64 [R1+0x5470], R22 ;  /* 0x0054701601007387 */ /* 0x001fe40000100a00 */
[----:B------:R0:W-:Y:S02]  /*25f70*/  STL.64 [R1+0x5468], R20 ;  /* 0x0054681401007387 */ /* 0x0001e40000100a00 */
[----:B0-----:R-:W3:Y:S01]  /*25f80*/  LDL.LU R20, [R1+0x7d0] ;  /* 0x0007d00001147983 */ /* 0x001ee20000300800 */
[----:B------:R-:W3:Y:S02]  /*25f90*/  LDL.LU R21, [R1+0x7d4] ;  /* 0x0007d40001157983 */ /* 0x000ee40000300800 */
[----:B------:R-:W3:Y:S02]  /*25fa0*/  LDL.LU R22, [R1+0x7d8] ;  /* 0x0007d80001167983 */ /* 0x000ee40000300800 */
[----:B------:R-:W3:Y:S01]  /*25fb0*/  LDL.LU R23, [R1+0x7dc] ;  /* 0x0007dc0001177983 */ /* 0x000ee20000300800 */
[C---:B----4-:R-:W-:Y:S01]  /*25fc0*/  HMMA.16816.F32.BF16 R4, R16.reuse, R6, R24 ;  /* 0x000000061004723c */ /* 0x050fe20000041818 */
[----:B------:R-:W4:Y:S11]  /*25fd0*/  LDL.LU.64 R26, [R1+0x5610] ;  /* 0x00561000011a7983 */ /* 0x000f360000300a00 */
[----:B------:R-:W-:Y:S11]  /*25fe0*/  @!UPT UIADD3 URZ, URZ, URZ, URZ ;  /* 0x0000003f3f3ff290 */ /* 0x000ff6000fffe03f */
[----:B------:R0:W-:Y:S01]  /*25ff0*/  STL.64 [R1+0x830], R4 ;  /* 0x0008300401007387 */ /* 0x0001e20000100a00 */
[----:B------:R1:W-:Y:S03]  /*26000*/  STL.64 [R1+0x838], R6 ;  /* 0x0008380601007387 */ /* 0x0003e60000100a00 */
[----:B0-----:R-:W2:Y:S01]  /*26010*/  LDL.LU R4, [R1+0x7b0] ;  /* 0x0007b00001047983 */ /* 0x001ea20000300800 */
[----:B------:R-:W2:Y:S02]  /*26020*/  LDL.LU R5, [R1+0x7b4] ;  /* 0x0007b40001057983 */ /* 0x000ea40000300800 */
[----:B-1----:R-:W2:Y:S02]  /*26030*/  LDL.LU R6, [R1+0x7b8] ;  /* 0x0007b80001067983 */ /* 0x002ea40000300800 */
[----:B------:R-:W2:Y:S01]  /*26040*/  LDL.LU R7, [R1+0x7bc] ;  /* 0x0007bc0001077983 */ /* 0x000ea20000300800 */
[C---:B----4-:R-:W-:Y:S01]  /*26050*/  HMMA.16816.F32.BF16 R24, R16.reuse, R26, R12 ;  /* 0x0000001a1018723c */ /* 0x050fe2000004180c */
[----:B------:R-:W2:Y:S11]  /*26060*/  LDL.LU.64 R14, [R1+0x5608] ;  /* 0x00560800010e7983 */ /* 0x000eb60000300a00 */
[----:B------:R-:W-:Y:S11]  /*26070*/  @!UPT UIADD3 URZ, URZ, URZ, URZ ;  /* 0x0000003f3f3ff290 */ /* 0x000ff6000fffe03f */
[----:B------:R0:W-:Y:S01]  /*26080*/  STL.64 [R1+0x820], R24 ;  /* 0x0008201801007387 */ /* 0x0001e20000100a00 */
[----:B------:R1:W-:Y:S03]  /*26090*/  STL.64 [R1+0x828], R26 ;  /* 0x0008281a01007387 */ /* 0x0003e60000100a00 */
[----:B0-----:R-:W4:Y:S01]  /*260a0*/  LDL.LU R24, [R1+0x4c0] ;  /* 0x0004c00001187983 */ /* 0x001f220000300800 */
[----:B------:R-:W4:Y:S02]  /*260b0*/  LDL.LU R25, [R1+0x4c4] ;  /* 0x0004c40001197983 */ /* 0x000f240000300800 */
[----:B-1----:R-:W4:Y:S02]  /*260c0*/  LDL.LU R26, [R1+0x4c8] ;  /* 0x0004c800011a7983 */ /* 0x002f240000300800 */
[----:B------:R-:W4:Y:S01]  /*260d0*/  LDL.LU R27, [R1+0x4cc] ;  /* 0x0004cc00011b7983 */ /* 0x000f220000300800 */
        /* <DEDUP_REMOVED lines=27> */
[----:B0-----:R-:W3:Y:S02]  /*26290*/  LDL.LU.64 R14, [R1+0x55a8] ;  /* 0x0055a800010e7983 */ /* 0x001ee40000300a00 */
[C---:B---3--:R-:W-:Y:S11]  /*262a0*/  HMMA.16816.F32.BF16 R20, R16.reuse, R14, R20 ;  /* 0x0000000e1014723c */ /* 0x048ff60000041814 */
[----:B------:R-:W-:Y:S11]  /*262b0*/  @!UPT UIADD3 URZ, URZ, URZ, URZ ;  /* 0x0000003f3f3ff290 */ /* 0x000ff6000fffe03f */
[----:B------:R-:W-:Y:S01]  /*262c0*/  @!UPT UIADD3 URZ, URZ, URZ, URZ ;  /* 0x0000003f3f3ff290 */ /* 0x000fe2000fffe03f */
[----:B------:R-:W-:Y:S01]  /*262d0*/  STL.64 [R1+0x7d0], R20 ;  /* 0x0007d01401007387 */ /* 0x000fe20000100a00 */
[----:B------:R0:W-:Y:S02]  /*262e0*/  STL.64 [R1+0x7d8], R22 ;  /* 0x0007d81601007387 */ /* 0x0001e40000100a00 */
[----:B0-----:R-:W-:Y:S02]  /*262f0*/  IMAD.MOV.U32 R23, RZ, RZ, R14 ;  /* 0x000000ffff177224 */ /* 0x001fe400078e000e */
[----:B------:R-:W-:Y:S02]  /*26300*/  IMAD.MOV.U32 R22, RZ, RZ, R15 ;  /* 0x000000ffff167224 */ /* 0x000fe400078e000f */
[----:B------:R-:W2:Y:S03]  /*26310*/  LDL.LU.64 R14, [R1+0x55a0] ;  /* 0x0055a000010e7983 */ /* 0x000ea60000300a00 */
[----:B------:R0:W-:Y:S02]  /*26320*/  STL.64 [R1+0x5548], R22 ;  /* 0x0055481601007387 */ /* 0x0001e40000100a00 */
[----:B0-----:R-:W3:Y:S04]  /*26330*/  LDL.64 R22, [R1+0x98] ;  /* 0x0000980001167983 */ /* 0x001ee80000100a00 */
[----:B---3--:R0:W-:Y:S04]  /*26340*/  STL.64 [R1+0x5560], R22 ;  /* 0x0055601601007387 */ /* 0x0081e80000100a00 */
[----:B0-----:R-:W3:Y:S01]  /*26350*/  LDL.64 R22, [R1+0xb8] ;  /* 0x0000b80001167983 */ /* 0x001ee20000100a00 */
[C---:B--2---:R-:W-:Y:S03]  /*26360*/  HMMA.16816.F32.BF16 R8, R16.reuse, R14, R8 ;  /* 0x0000000e1008723c */ /* 0x044fe60000041808 */
[----:B---3--:R0:W-:Y:S04]  /*26370*/  STL.64 [R1+0x5568], R22 ;  /* 0x0055681601007387 */ /* 0x0081e80000100a00 */
[----:B0-----:R-:W2:Y:S11]  /*26380*/  LDL.64 R22, [R1+0xc8] ;  /* 0x0000c80001167983 */ /* 0x001eb60000100a00 */
[----:B------:R-:W-:Y:S05]  /*26390*/  @!UPT UIADD3 URZ, URZ, URZ, URZ ;  /* 0x0000003f3f3ff290 */ /* 0x000fea000fffe03f */
[----:B------:R-:W-:Y:S02]  /*263a0*/  STL.64 [R1+0x7c0], R8 ;  /* 0x0007c00801007387 */ /* 0x000fe40000100a00 */
[----:B------:R0:W-:Y:S02]  /*263b0*/  STL.64 [R1+0x7c8], R10 ;  /* 0x0007c80a01007387 */ /* 0x0001e40000100a00 */
[----:B0-----:R-:W3:Y:S01]  /*263c0*/  LDL.LU.64 R10, [R1+0x5598] ;  /* 0x00559800010a7983 */ /* 0x001ee20000300a00 */
[----:B------:R0:W-:Y:S02]  /*263d0*/  STL.64 [R1+0x54c8], R14 ;  /* 0x0054c80e01007387 */ /* 0x0001e40000100a00 */
[----:B------:R-:W2:Y:S02]  /*263e0*/  LDL.LU R12, [R1+0x480] ;  /* 0x00048000010c7983 */ /* 0x000ea40000300800 */
[----:B------:R-:W2:Y:S01]  /*263f0*/  LDL.LU R13, [R1+0x484] ;  /* 0x00048400010d7983 */ /* 0x000ea20000300800 */
[----:B0-----:R-:W2:Y:S01]  /*26400*/  LDL.LU R14, [R1+0x488] ;  /* 0x00048800010e7983 */ /* 0x001ea20000300800 */
[----:B------:R-:W2:Y:S01]  /*26410*/  LDL.LU R15, [R1+0x48c] ;  /* 0x00048c00010f7983 */ /* 0x000ea20000300800 */
[C---:B---3--:R-:W-:Y:S02]  /*26420*/  HMMA.16816.F32.BF16 R4, R16.reuse, R10, R4 ;  /* 0x0000000a1004723c */ /* 0x048fe40000041804 */
[----:B--2---:R-:W-:Y:S01]  /*26430*/  STL.64 [R1+0x5578], R14 ;  /* 0x0055780e01007387 */ /* 0x004fe20000100a00 */
[----:B------:R0:W-:Y:S03]  /*26440*/  STL.64 [R1+0x5570], R12 ;  /* 0x0055700c01007387 */ /* 0x0001e60000100a00 */
[----:B0-----:R-:W2:Y:S01]  /*26450*/  LDL.LU R12, [R1+0x4b0] ;  /* 0x0004b000010c7983 */ /* 0x001ea20000300800 */
[----:B------:R-:W2:Y:S02]  /*26460*/  LDL.LU R13, [R1+0x4b4] ;  /* 0x0004b400010d7983 */ /* 0x000ea40000300800 */
[----:B------:R-:W2:Y:S02]  /*26470*/  LDL.LU R14, [R1+0x4b8] ;  /* 0x0004b800010e7983 */ /* 0x000ea40000300800 */
[----:B------:R-:W2:Y:S11]  /*26480*/  LDL.LU R15, [R1+0x4bc] ;  /* 0x0004bc00010f7983 */ /* 0x000eb60000300800 */
[----:B------:R-:W-:Y:S01]  /*26490*/  @!UPT UIADD3 URZ, URZ, URZ, URZ ;  /* 0x0000003f3f3ff290 */ /* 0x000fe2000fffe03f */
[----:B------:R-:W-:Y:S01]  /*264a0*/  STL.64 [R1+0x7b0], R4 ;  /* 0x0007b00401007387 */ /* 0x000fe20000100a00 */
[----:B------:R0:W-:Y:S03]  /*264b0*/  STL.64 [R1+0x7b8], R6 ;  /* 0x0007b80601007387 */ /* 0x0001e60000100a00 */
[----:B0-----:R-:W4:Y:S01]  /*264c0*/  LDL.LU.64 R6, [R1+0x5590] ;  /* 0x0055900001067983 */ /* 0x001f220000300a00 */
[----:B------:R0:W-:Y:S02]  /*264d0*/  STL [R1+0x5484], R10 ;  /* 0x0054840a01007387 */ /* 0x0001e40000100800 */
[----:B------:R1:W-:Y:S01]  /*264e0*/  STL [R1+0x5480], R11 ;  /* 0x0054800b01007387 */ /* 0x0003e20000100800 */
[----:B----4-:R-:W-:Y:S01]  /*264f0*/  HMMA.16816.F32.BF16 R16, R16, R6, R24 ;  /* 0x000000061010723c */ /* 0x010fe20000041818 */
[----:B------:R-:W2:Y:S01]  /*26500*/  LDL.LU.64 R26, [R1+0x5588] ;  /* 0x00558800011a7983 */ /* 0x000ea20000300a00 */
[----:B------:R-:W2:Y:S02]  /*26510*/  LDL.LU.64 R24, [R1+0x5580] ;  /* 0x0055800001187983 */ /* 0x000ea40000300a00 */
[----:B0-----:R-:W-:-:S02]  /*26520*/  IMAD.MOV.U32 R10, RZ, RZ, R2 ;  /* 0x000000ffff0a7224 */ /* 0x001fc400078e0002 */
[----:B-1----:R-:W-:Y:S02]  /*26530*/  IMAD.MOV.U32 R11, RZ, RZ, R0 ;  /* 0x000000ffff0b7224 */ /* 0x002fe400078e0000 */
[----:B------:R-:W-:Y:S02]  /*26540*/  IMAD.MOV.U32 R2, RZ, RZ, R22 ;  /* 0x000000ffff027224 */ /* 0x000fe400078e0016 */
[----:B------:R-:W-:Y:S11]  /*26550*/  IMAD.MOV.U32 R0, RZ, RZ, R23 ;  /* 0x000000ffff007224 */ /* 0x000ff600078e0017 */
[----:B------:R-:W-:Y:S02]  /*26560*/  @!UPT UIADD3 URZ, URZ, URZ, URZ ;  /* 0x0000003f3f3ff290 */ /* 0x000fe4000fffe03f */
[----:B------:R0:W-:Y:S01]  /*26570*/  STL.64 [R1+0x4c0], R16 ;  /* 0x0004c01001007387 */ /* 0x0001e20000100a00 */
[----:B------:R1:W-:Y:S03]  /*26580*/  STL.64 [R1+0x4c8], R18 ;  /* 0x0004c81201007387 */ /* 0x0003e60000100a00 */
[----:B0-----:R-:W3:Y:S01]  /*26590*/  LDL.LU R16, [R1+0x490] ;  /* 0x0004900001107983 */ /* 0x001ee20000300800 */
[----:B------:R-:W3:Y:S02]  /*265a0*/  LDL.LU R17, [R1+0x494] ;  /* 0x0004940001117983 */ /* 0x000ee40000300800 */
[----:B-1----:R-:W3:Y:S02]  /*265b0*/  LDL.LU R18, [R1+0x498] ;  /* 0x0004980001127983 */ /* 0x002ee40000300800 */
[----:B------:R-:W3:Y:S01]  /*265c0*/  LDL.LU R19, [R1+0x49c] ;  /* 0x00049c0001137983 */ /* 0x000ee20000300800 */
[----:B------:R0:W-:Y:S01]  /*265d0*/  STL.64 [R1+0x5478], R6 ;  /* 0x0054780601007387 */ /* 0x0001e20000100a00 */
[----:B------:R-:W4:Y:S02]  /*265e0*/  LDL.LU R4, [R1+0x4a0] ;  /* 0x0004a00001047983 */ /* 0x000f240000300800 */
[----:B------:R-:W4:Y:S01]  /*265f0*/  LDL.LU R5, [R1+0x4a4] ;  /* 0x0004a40001057983 */ /* 0x000f220000300800 */
[----:B0-----:R-:W4:Y:S01]  /*26600*/  LDL.LU R6, [R1+0x4a8] ;  /* 0x0004a80001067983 */ /* 0x001f220000300800 */
[----:B------:R-:W4:Y:S01]  /*26610*/  LDL.LU R7, [R1+0x4ac] ;  /* 0x0004ac0001077983 */ /* 0x000f220000300800 */
[C---:B--2---:R-:W-:Y:S11]  /*26620*/  HMMA.16816.F32.BF16 R12, R24.reuse, R22, R12 ;  /* 0x00000016180c723c */ /* 0x044ff6000004180c */
[----:B------:R-:W-:Y:S11]  /*26630*/  @!UPT UIADD3 URZ, URZ, URZ, URZ ;  /* 0x0000003f3f3ff290 */ /* 0x000ff6000fffe03f */
[----:B------:R-:W-:Y:S01]  /*26640*/  @!UPT UIADD3 URZ, URZ, URZ, URZ ;  /* 0x0000003f3f3ff290 */ /* 0x000fe2000fffe03f */
[----:B------:R-:W-:Y:S01]  /*26650*/  STL.64 [R1+0x4b0], R12 ;  /* 0x0004b00c01007387 */ /* 0x000fe20000100a00 */
[----:B------:R0:W-:Y:S03]  /*26660*/  STL.64 [R1+0x4b8], R14 ;  /* 0x0004b80e01007387 */ /* 0x0001e60000100a00 */
[----:B0-----:R-:W2:Y:S01]  /*26670*/  LDL.LU.64 R14, [R1+0x5578] ;  /* 0x00557800010e7983 */ /* 0x001ea20000300a00 */
[----:B------:R-:W2:Y:S02]  /*26680*/  LDL.LU.64 R12, [R1+0x5570] ;  /* 0x00557000010c7983 */ /* 0x000ea40000300a00 */
[----:B------:R-:W4:Y:S02]  /*26690*/  LDL.LU.64 R22, [R1+0x5568] ;  /* 0x0055680001167983 */ /* 0x000f240000300a00 */
[----:B------:R-:W-:Y:S01]  /*266a0*/  STL [R1+0x548c], R0 ;  /* 0x00548c0001007387 */ /* 0x000fe20000100800 */
[----:B------:R-:W-:Y:S01]  /*266b0*/  STL [R1+0x5488], R2 ;  /* 0x0054880201007387 */ /* 0x000fe20000100800 */
[C---:B----4-:R-:W-:Y:S11]  /*266c0*/  HMMA.16816.F32.BF16 R4, R24.reuse, R22, R4 ;  /* 0x000000161804723c */ /* 0x050ff60000041804 */
[----:B------:R-:W-:Y:S11]  /*266d0*/  @!UPT UIADD3 URZ, URZ, URZ, URZ ;  /* 0x0000003f3f3ff290 */ /* 0x000ff6000fffe03f */
[----:B------:R-:W-:Y:S01]  /*266e0*/  @!UPT UIADD3 URZ, URZ, URZ, URZ ;  /* 0x0000003f3f3ff290 */ /* 0x000fe2000fffe03f */
[----:B------:R0:W-:Y:S01]  /*266f0*/  STL.64 [R1+0x4a0], R4 ;  /* 0x0004a00401007387 */ /* 0x0001e20000100a00 */
[----:B------:R1:W-:Y:S02]  /*26700*/  STL.64 [R1+0x4a8], R6 ;  /* 0x0004a80601007387 */ /* 0x0003e40000100a00 */
[----:B0-----:R-:W-:Y:S02]  /*26710*/  IMAD.MOV.U32 R5, RZ, RZ, R22 ;  /* 0x000000ffff057224 */ /* 0x001fe400078e0016 */
[----:B------:R-:W-:Y:S02]  /*26720*/  IMAD.MOV.U32 R4, RZ, RZ, R23 ;  /* 0x000000ffff047224 */ /* 0x000fe400078e0017 */
[----:B------:R-:W2:Y:S01]  /*26730*/  LDL.LU.64 R22, [R1+0x5560] ;  /* 0x0055600001167983 */ /* 0x000ea20000300a00 */
[C---:B---3--:R-:W-:Y:S11]  /*26740*/  HMMA.16816.F32.BF16 R16, R24.reuse, R10, R16 ;  /* 0x0000000a1810723c */ /* 0x048ff60000041810 */
[----:B------:R-:W-:Y:S11]  /*26750*/  @!UPT UIADD3 URZ, URZ, URZ, URZ ;  /* 0x0000003f3f3ff290 */ /* 0x000ff6000fffe03f */
[----:B------:R-:W-:Y:S01]  /*26760*/  @!UPT UIADD3 URZ, URZ, URZ, URZ ;  /* 0x0000003f3f3ff290 */ /* 0x000fe2000fffe03f */
[----:B------:R-:W-:Y:S01]  /*26770*/  STL.64 [R1+0x490], R16 ;  /* 0x0004901001007387 */ /* 0x000fe20000100a00 */
[----:B------:R-:W-:Y:S01]  /*26780*/  STL.64 [R1+0x498], R18 ;  /* 0x0004981201007387 */ /* 0x000fe20000100a00 */
[C---:B--2---:R-:W-:Y:S01]  /*26790*/  HMMA.16816.F32.BF16 R8, R24.reuse, R22, R12 ;  /* 0x000000161808723c */ /* 0x044fe2000004180c */
[----:B-1----:R-:W-:Y:S02]  /*267a0*/  IMAD.MOV.U32 R7, RZ, RZ, R22 ;  /* 0x000000ffff077224 */ /* 0x002fe400078e0016 */
[----:B------:R-:W-:Y:S11]  /*267b0*/  IMAD.MOV.U32 R6, RZ, RZ, R23 ;  /* 0x000000ffff067224 */ /* 0x000ff600078e0017 */
[----:B------:R-:W-:Y:S09]  /*267c0*/  @!UPT UIADD3 URZ, URZ, URZ, URZ ;  /* 0x0000003f3f3ff290 */ /* 0x000ff2000fffe03f */
[----:B------:R-:W-:Y:S01]  /*267d0*/  STL.64 [R1+0x480], R8 ;  /* 0x0004800801007387 */ /* 0x000fe20000100a00 */
[----:B------:R-:W-:Y:S02]  /*267e0*/  STL.64 [R1+0x488], R10 ;  /* 0x0004880a01007387 */ /* 0x000fe40000100a00 */
[----:B------:R-:W-:Y:S02]  /*267f0*/  STL.64 [R1+0x5498], R6 ;  /* 0x0054980601007387 */ /* 0x000fe40000100a00 */
[----:B------:R0:W-:Y:S02]  /*26800*/  STL.64 [R1+0x5490], R4 ;  /* 0x0054900401007387 */ /* 0x0001e40000100a00 */
[----:B0-----:R-:W2:Y:S01]  /*26810*/  LDL.LU R4, [R1+0x730] ;  /* 0x0007300001047983 */ /* 0x001ea20000300800 */
[----:B------:R-:W2:Y:S02]  /*26820*/  LDL.LU R5, [R1+0x734] ;  /* 0x0007340001057983 */ /* 0x000ea40000300800 */
[----:B------:R-:W3:Y:S02]  /*26830*/  LDL.LU R6, [R1+0x738] ;  /* 0x0007380001067983 */ /* 0x000ee40000300800 */
[----:B------:R-:W3:Y:S01]  /*26840*/  LDL.LU R7, [R1+0x73c] ;  /* 0x00073c0001077983 */ /* 0x000ee20000300800 */
[----:B------:R-:W4:Y:S01]  /*26850*/  LDL.LU R12, [R1+0x750] ;  /* 0x00075000010c7983 */ /* 0x000f220000300800 */
[----:B------:R-:W4:Y:S02]  /*26860*/  LDL.LU R13, [R1+0x754] ;  /* 0x00075400010d7983 */ /* 0x000f240000300800 */
[----:B------:R-:W2:Y:S02]  /*26870*/  LDL.LU R14, [R1+0x758] ;  /* 0x00075800010e7983 */ /* 0x000ea40000300800 */
[----:B------:R-:W2:Y:S02]  /*26880*/  LDL.LU R15, [R1+0x75c] ;  /* 0x00075c00010f7983 */ /* 0x000ea40000300800 */
[----:B--2---:R0:W-:Y:S01]  /*26890*/  STL.64 [R1+0x54d8], R14 ;  /* 0x0054d80e01007387 */ /* 0x0041e20000100a00 */
[----:B----4-:R-:W-:Y:S03]  /*268a0*/  STL.64 [R1+0x54d0], R12 ;  /* 0x0054d00c01007387 */ /* 0x010fe60000100a00 */
[----:B0-----:R-:W2:Y:S04]  /*268b0*/  LDL.64 R14, [R1+0x28] ;  /* 0x00002800010e7983 */ /* 0x001ea80000100a00 */
[----:B--2---:R0:W-:Y:S04]  /*268c0*/  STL.64 [R1+0x54e8], R14 ;  /* 0x0054e80e01007387 */ /* 0x0041e80000100a00 */
[----:B0-----:R-:W2:Y:S04]  /*268d0*/  LDL.64 R14, [R1+0x38] ;  /* 0x00003800010e7983 */ /* 0x001ea80000100a00 */
[----:B--2---:R-:W-:Y:S01]  /*268e0*/  STL.64 [R1+0x5500], R14 ;  /* 0x0055000e01007387 */ /* 0x004fe20000100a00 */
[----:B---3--:R-:W-:Y:S02]  /*268f0*/  STL.64 [R1+0x54b0], R6 ;  /* 0x0054b00601007387 */ /* 0x008fe40000100a00 */
        /* <DEDUP_REMOVED lines=8> */
[----:B------:R-:W2:Y:S01]  /*26980*/  LDL.LU R23, [R1+0x46c] ;  /* 0x00046c0001177983 */ /* 0x000ea20000300800 */
[----:B------:R-:W3:Y:S01]  /*26990*/  LDL.LU R8, [R1+0x470] ;  /* 0x0004700001087983 */ /* 0x000ee20000300800 */
[----:B------:R-:W3:Y:S02]  /*269a0*/  LDL.LU R9, [R1+0x474] ;  /* 0x0004740001097983 */ /* 0x000ee40000300800 */
[----:B------:R-:W3:Y:S02]  /*269b0*/  LDL.LU R10, [R1+0x478] ;  /* 0x00047800010a7983 */ /* 0x000ee40000300800 */
[----:B------:R-:W3:Y:S01]  /*269c0*/  LDL.LU R11, [R1+0x47c] ;  /* 0x00047c00010b7983 */ /* 0x000ee20000300800 */
[----:B--2---:R0:W-:Y:S01]  /*269d0*/  STL.64 [R1+0x5558], R22 ;  /* 0x0055581601007387 */ /* 0x0041e20000100a00 */
[----:B----4-:R-:W-:Y:S02]  /*269e0*/  STL.64 [R1+0x5550], R20 ;  /* 0x0055501401007387 */ /* 0x010fe40000100a00 */
[----:B------:R-:W2:Y:S02]  /*269f0*/  LDL.64 R14, [R1+0x48] ;  /* 0x00004800010e7983 */ /* 0x000ea40000100a00 */
[----:B------:R-:W4:Y:S01]  /*26a00*/  LDL.64 R18, [R1+0x78] ;  /* 0x0000780001127983 */ /* 0x000f220000100a00 */
[----:B0-----:R-:W3:Y:S04]  /*26a10*/  LDL.64 R22, [R1+0x88] ;  /* 0x0000880001167983 */ /* 0x001ee80000100a00 */
[----:B--2---:R0:W-:Y:S04]  /*26a20*/  STL.64 [R1+0x5518], R14 ;  /* 0x0055180e01007387 */ /* 0x0041e80000100a00 */
[----:B0-----:R-:W2:Y:S04]  /*26a30*/  LDL.64 R14, [R1+0x58] ;  /* 0x00005800010e7983 */ /* 0x001ea80000100a00 */
[----:B--2---:R0:W-:Y:S04]  /*26a40*/  STL.64 [R1+0x5530], R14 ;  /* 0x0055300e01007387 */ /* 0x0041e80000100a00 */
[----:B0-----:R-:W2:Y:S01]  /*26a50*/  LDL.64 R14, [R1+0x68] ;  /* 0x00006800010e7983 */ /* 0x001ea20000100a00 */
[----:B---3--:R0:W-:Y:S02]  /*26a60*/  STL.64 [R1+0x54c0], R6 ;  /* 0x0054c00601007387 */ /* 0x0081e40000100a00 */
[----:B------:R1:W-:Y:S01]  /*26a70*/  STL.64 [R1+0x54b8], R4 ;  /* 0x0054b80401007387 */ /* 0x0003e20000100a00 */
[----:B0-----:R-:W3:Y:S04]  /*26a80*/  LDL.64 R6, [R1+0x18] ;  /* 0x0000180001067983 */ /* 0x001ee80000100a00 */
[----:B---3--:R0:W-:Y:S01]  /*26a90*/  STL.64 [R1+0x54e0], R6 ;  /* 0x0054e00601007387 */ /* 0x0081e20000100a00 */
[----:B-1----:R-:W3:Y:S02]  /*26aa0*/  LDL.LU R4, [R1+0x760] ;  /* 0x0007600001047983 */ /* 0x002ee40000300800 */
[----:B------:R-:W3:Y:S01]  /*26ab0*/  LDL.LU R5, [R1+0x764] ;  /* 0x0007640001057983 */ /* 0x000ee20000300800 */
[----:B0-----:R-:W2:Y:S01]  /*26ac0*/  LDL.LU R6, [R1+0x768] ;  /* 0x0007680001067983 */ /* 0x001ea20000300800 */
[----:B------:R-:W2:Y:S03]  /*26ad0*/  LDL.LU R7, [R1+0x76c] ;  /* 0x00076c0001077983 */ /* 0x000ea60000300800 */
[----:B--2---:R-:W-:Y:S01]  /*26ae0*/  STL.64 [R1+0x54f8], R6 ;  /* 0x0054f80601007387 */ /* 0x004fe20000100a00 */
[----:B---3--:R0:W-:Y:S03]  /*26af0*/  STL.64 [R1+0x54f0], R4 ;  /* 0x0054f00401007387 */ /* 0x0081e60000100a00 */
[----:B0-----:R-:W2:Y:S01]  /*26b00*/  LDL.LU R4, [R1+0x770] ;  /* 0x0007700001047983 */ /* 0x001ea20000300800 */
[----:B------:R-:W2:Y:S02]  /*26b10*/  LDL.LU R5, [R1+0x774] ;  /* 0x0007740001057983 */ /* 0x000ea40000300800 */
[----:B------:R-:W3:Y:S02]  /*26b20*/  LDL.LU R6, [R1+0x778] ;  /* 0x0007780001067983 */ /* 0x000ee40000300800 */
[----:B------:R-:W3:Y:S02]  /*26b30*/  LDL.LU R7, [R1+0x77c] ;  /* 0x00077c0001077983 */ /* 0x000ee40000300800 */
[----:B---3--:R-:W-:Y:S01]  /*26b40*/  STL.64 [R1+0x5510], R6 ;  /* 0x0055100601007387 */ /* 0x008fe20000100a00 */
[----:B--2---:R0:W-:Y:S03]  /*26b50*/  STL.64 [R1+0x5508], R4 ;  /* 0x0055080401007387 */ /* 0x0041e60000100a00 */
[----:B0-----:R-:W2:Y:S01]  /*26b60*/  LDL.LU R4, [R1+0x780] ;  /* 0x0007800001047983 */ /* 0x001ea20000300800 */
[----:B------:R-:W2:Y:S02]  /*26b70*/  LDL.LU R5, [R1+0x784] ;  /* 0x0007840001057983 */ /* 0x000ea40000300800 */
[----:B------:R-:W3:Y:S02]  /*26b80*/  LDL.LU R6, [R1+0x788] ;  /* 0x0007880001067983 */ /* 0x000ee40000300800 */
[----:B------:R-:W3:Y:S01]  /*26b90*/  LDL.LU R7, [R1+0x78c] ;  /* 0x00078c0001077983 */ /* 0x000ee20000300800 */
[----:B------:R-:W-:Y:S01]  /*26ba0*/  HMMA.16816.F32.BF16 R8, R24, R22, R8 ;  /* 0x000000161808723c */ /* 0x000fe20000041808 */
[----:B---3--:R-:W-:Y:S01]  /*26bb0*/  STL.64 [R1+0x5528], R6 ;  /* 0x0055280601007387 */ /* 0x008fe20000100a00 */
[----:B--2---:R0:W-:Y:S03]  /*26bc0*/  STL.64 [R1+0x5520], R4 ;  /* 0x0055200401007387 */ /* 0x0041e60000100a00 */
        /* <DEDUP_REMOVED lines=8> */
[----:B------:R-:W2:Y:S02]  /*26c50*/  LDL.LU R6, [R1+0x7a8] ;  /* 0x0007a80001067983 */ /* 0x000ea40000300800 */
[----:B------:R-:W2:Y:S02]  /*26c60*/  LDL.LU R7, [R1+0x7ac] ;  /* 0x0007ac0001077983 */ /* 0x000ea40000300800 */
[----:B------:R0:W-:Y:S01]  /*26c70*/  STL.64 [R1+0x470], R8 ;  /* 0x0004700801007387 */ /* 0x0001e20000100a00 */
[----:B------:R-:W-:Y:S02]  /*26c80*/  STL.64 [R1+0x478], R10 ;  /* 0x0004780a01007387 */ /* 0x000fe40000100a00 */
[----:B0-----:R-:W-:-:S02]  /*26c90*/  IMAD.MOV.U32 R9, RZ, RZ, R22 ;  /* 0x000000ffff097224 */ /* 0x001fc400078e0016 */
[----:B------:R-:W-:Y:S02]  /*26ca0*/  IMAD.MOV.U32 R8, RZ, RZ, R23 ;  /* 0x000000ffff087224 */ /* 0x000fe400078e0017 */
[----:B------:R-:W4:Y:S01]  /*26cb0*/  LDL.LU.64 R22, [R1+0x5558] ;  /* 0x0055580001167983 */ /* 0x000f220000300a00 */
[----:B------:R-:W4:Y:S02]  /*26cc0*/  LDL.LU.64 R20, [R1+0x5550] ;  /* 0x0055500001147983 */ /* 0x000f240000300a00 */
[C---:B----4-:R-:W-:Y:S08]  /*26cd0*/  HMMA.16816.F32.BF16 R20, R24.reuse, R18, R20 ;  /* 0x000000121814723c */ /* 0x050ff00000041814 */
[----:B--2---:R-:W-:Y:S11]  /*26ce0*/  HMMA.16816.F32.BF16 R4, R24, R14, R4 ;  /* 0x0000000e1804723c */ /* 0x004ff60000041804 */
[----:B------:R-:W-:Y:S04]  /*26cf0*/  @!UPT UIADD3 URZ, URZ, URZ, URZ ;  /* 0x0000003f3f3ff290 */ /* 0x000fe8000fffe03f */
[----:B------:R0:W-:Y:S02]  /*26d00*/  STL.64 [R1+0x460], R20 ;  /* 0x0004601401007387 */ /* 0x0001e40000100a00 */
[----:B0-----:R-:W-:Y:S02]  /*26d10*/  IMAD.MOV.U32 R21, RZ, RZ, R18 ;  /* 0x000000ffff157224 */ /* 0x001fe400078e0012 */
[----:B------:R-:W-:Y:S02]  /*26d20*/  IMAD.MOV.U32 R20, RZ, RZ, R19 ;  /* 0x000000ffff147224 */ /* 0x000fe400078e0013 */
[----:B------:R-:W0:Y:S04]  /*26d30*/  LDSM.16.MT88.4 R16, [R3+0x4200] ;  /* 0x004200000310783b */ /* 0x000e280000004200 */
[----:B------:R1:W-:Y:S04]  /*26d40*/  STL.64 [R1+0x468], R22 ;  /* 0x0004681601007387 */ /* 0x0003e80000100a00 */
[----:B-1----:R-:W2:Y:S04]  /*26d50*/  LDL.LU.64 R22, [R1+0x5548] ;  /* 0x0055480001167983 */ /* 0x002ea80000300a00 */
[----:B0-----:R-:W-:Y:S01]  /*26d60*/  STL.64 [R1+0x5330], R18 ;  /* 0x0053301201007387 */ /* 0x001fe20000100a00 */
[----:B------:R0:W-:Y:S02]  /*26d70*/  STL.64 [R1+0x5328], R16 ;  /* 0x0053281001007387 */ /* 0x0001e40000100a00 */
[----:B------:R-:W-:Y:S02]  /*26d80*/  STL.64 [R1+0x7a0], R4 ;  /* 0x0007a00401007387 */ /* 0x000fe40000100a00 */
[----:B------:R1:W-:Y:S02]  /*26d90*/  STL.64 [R1+0x7a8], R6 ;  /* 0x0007a80601007387 */ /* 0x0003e40000100a00 */
[----:B0-----:R-:W-:-:S02]  /*26da0*/  IMAD.MOV.U32 R17, RZ, RZ, R14 ;  /* 0x000000ffff117224 */ /* 0x001fc400078e000e */
[----:B------:R-:W-:Y:S01]  /*26db0*/  IMAD.MOV.U32 R16, RZ, RZ, R15 ;  /* 0x000000ffff107224 */ /* 0x000fe200078e000f */
[----:B-1----:R-:W3:Y:S01]  /*26dc0*/  LDL.LU.64 R6, [R1+0x5540] ;  /* 0x0055400001067983 */ /* 0x002ee20000300a00 */
[----:B------:R-:W3:Y:S02]  /*26dd0*/  LDL.LU.64 R4, [R1+0x5538] ;  /* 0x0055380001047983 */ /* 0x000ee40000300a00 */
[----:B------:R-:W3:Y:S02]  /*26de0*/  LDL.LU.64 R14, [R1+0x5530] ;  /* 0x00553000010e7983 */ /* 0x000ee40000300a00 */
[----:B--2---:R-:W-:Y:S02]  /*26df0*/  IMAD.MOV.U32 R18, RZ, RZ, R23 ;  /* 0x000000ffff127224 */ /* 0x004fe400078e0017 */
[----:B------:R-:W-:Y:S01]  /*26e00*/  IMAD.MOV.U32 R19, RZ, RZ, R22 ;  /* 0x000000ffff137224 */ /* 0x000fe200078e0016 */
[----:B---3--:R-:W-:Y:S01]  /*26e10*/  HMMA.16816.F32.BF16 R4, R24, R14, R4 ;  /* 0x0000000e1804723c */ /* 0x008fe20000041804 */
        /* <DEDUP_REMOVED lines=35> */
[C---:B--2---:R-:W-:Y:S11]  /*27050*/  HMMA.16816.F32.BF16 R12, R24.reuse, R6, R12 ;  /* 0x00000006180c723c */ /* 0x044ff6000004180c */
[----:B------:R-:W-:Y:S11]  /*27060*/  @!UPT UIADD3 URZ, URZ, URZ, URZ ;  /* 0x0000003f3f3ff290 */ /* 0x000ff6000fffe03f */
[----:B------:R-:W-:Y:S01]  /*27070*/  @!UPT UIADD3 URZ, URZ, URZ, URZ ;  /* 0x0000003f3f3ff290 */ /* 0x000fe2000fffe03f */
[----:B------:R0:W-:Y:S01]  /*27080*/  STL.64 [R1+0x750], R12 ;  /* 0x0007500c01007387 */ /* 0x0001e20000100a00 */
[----:B------:R1:W-:Y:S02]  /*27090*/  STL.64 [R1+0x758], R14 ;  /* 0x0007580e01007387 */ /* 0x0003e40000100a00 */
[----:B0-----:R-:W-:Y:S01]  /*270a0*/  IMAD.MOV.U32 R13, RZ, RZ, R6 ;  /* 0x000000ffff0d7224 */ /* 0x001fe200078e0006 */
[----:B-1----:R-:W2:Y:S01]  /*270b0*/  LDL.LU.64 R14, [R1+0x54c8] ;  /* 0x0054c800010e7983 */ /* 0x002ea20000300a00 */
[----:B------:R-:W-:Y:S02]  /*270c0*/  IMAD.MOV.U32 R12, RZ, RZ, R7 ;  /* 0x000000ffff0c7224 */ /* 0x000fe400078e0007 */
[----:B------:R-:W3:Y:S02]  /*270d0*/  LDL.LU.64 R6, [R1+0x54c0] ;  /* 0x0054c00001067983 */ /* 0x000ee40000300a00 */
        /* <DEDUP_REMOVED lines=8> */
[----:B------:R0:W-:Y:S02]  /*27160*/  STL.64 [R1+0x5348], R18 ;  /* 0x0053481201007387 */ /* 0x0001e40000100a00 */
[----:B0-----:R-:W-:Y:S02]  /*27170*/  IMAD.MOV.U32 R18, RZ, RZ, R13 ;  /* 0x000000ffff127224 */ /* 0x001fe400078e000d */
[----:B------:R-:W-:Y:S01]  /*27180*/  IMAD.MOV.U32 R19, RZ, RZ, R12 ;  /* 0x000000ffff137224 */ /* 0x000fe200078e000c */
[----:B------:R-:W3:Y:S01]  /*27190*/  LDL.LU R13, [R1+0x54a4] ;  /* 0x0054a400010d7983 */ /* 0x000ee20000300800 */
[----:B------:R-:W3:Y:S03]  /*271a0*/  LDL.LU R12, [R1+0x54a0] ;  /* 0x0054a000010c7983 */ /* 0x000ee60000300800 */
[----:B------:R0:W-:Y:S02]  /*271b0*/  STL.64 [R1+0x5360], R18 ;  /* 0x0053601201007387 */ /* 0x0001e40000100a00 */
[----:B0-----:R-:W-:-:S02]  /*271c0*/  IMAD.MOV.U32 R18, RZ, RZ, R0 ;  /* 0x000000ffff127224 */ /* 0x001fc400078e0000 */
[----:B------:R-:W-:Y:S01]  /*271d0*/  IMAD.MOV.U32 R19, RZ, RZ, R2 ;  /* 0x000000ffff137224 */ /* 0x000fe200078e0002 */
[----:B--2---:R-:W-:Y:S11]  /*271e0*/  HMMA.16816.F32.BF16 R4, R24, R14, R4 ;  /* 0x0000000e1804723c */ /* 0x004ff60000041804 */
[----:B------:R-:W-:Y:S11]  /*271f0*/  @!UPT UIADD3 URZ, URZ, URZ, URZ ;  /* 0x0000003f3f3ff290 */ /* 0x000ff6000fffe03f */
[----:B------:R-:W-:Y:S01]  /*27200*/  @!UPT UIADD3 URZ, URZ, URZ, URZ ;  /* 0x0000003f3f3ff290 */ /* 0x000fe2000fffe03f */
[----:B------:R-:W-:Y:S01]  /*27210*/  STL.64 [R1+0x730], R4 ;  /* 0x0007300401007387 */ /* 0x000fe20000100a00 */
[----:B------:R0:W-:Y:S03]  /*27220*/  STL.64 [R1+0x738], R6 ;  /* 0x0007380601007387 */ /* 0x0001e60000100a00 */
[----:B0-----:R-:W2:Y:S01]  /*27230*/  LDL.LU.64 R6, [R1+0x5498] ;  /* 0x0054980001067983 */ /* 0x001ea20000300a00 */
[----:B------:R-:W4:Y:S02]  /*27240*/  LDL.LU.64 R4, [R1+0x5490] ;  /* 0x0054900001047983 */ /* 0x000f240000300a00 */
[----:B------:R-:W2:Y:S02]  /*27250*/  LDL.LU R0, [R1+0x548c] ;  /* 0x00548c0001007983 */ /* 0x000ea40000300800 */
[----:B------:R-:W2:Y:S01]  /*27260*/  LDL.LU R2, [R1+0x5488] ;  /* 0x0054880001027983 */ /* 0x000ea20000300800 */
[----:B------:R0:W-:Y:S02]  /*27270*/  STL.64 [R1+0x5378], R18 ;  /* 0x0053781201007387 */ /* 0x0001e40000100a00 */
[----:B0-----:R-:W-:-:S02]  /*27280*/  IMAD.MOV.U32 R18, RZ, RZ, R10 ;  /* 0x000000ffff127224 */ /* 0x001fc400078e000a */
[----:B------:R-:W-:Y:S01]  /*27290*/  IMAD.MOV.U32 R19, RZ, RZ, R11 ;  /* 0x000000ffff137224 */ /* 0x000fe200078e000b */
[----:B------:R-:W2:Y:S01]  /*272a0*/  LDL.LU R10, [R1+0x5484] ;  /* 0x00548400010a7983 */ /* 0x000ea20000300800 */
[----:B------:R-:W2:Y:S03]  /*272b0*/  LDL.LU R11, [R1+0x5480] ;  /* 0x00548000010b7983 */ /* 0x000ea60000300800 */
[----:B------:R-:W-:Y:S01]  /*272c0*/  STL.64 [R1+0x5390], R18 ;  /* 0x0053901201007387 */ /* 0x000fe20000100a00 */
[----:B------:R-:W-:Y:S02]  /*272d0*/  STL.64 [R1+0x5340], R14 ;  /* 0x0053400e01007387 */ /* 0x000fe40000100a00 */
[----:B---3--:R0:W-:Y:S02]  /*272e0*/  STL.64 [R1+0x5338], R12 ;  /* 0x0053380c01007387 */ /* 0x0081e40000100a00 */
[----:B0-----:R-:W3:Y:S01]  /*272f0*/  LDL.LU R12, [R1+0x380] ;  /* 0x00038000010c7983 */ /* 0x001ee20000300800 */
[----:B------:R-:W3:Y:S02]  /*27300*/  LDL.LU R13, [R1+0x384] ;  /* 0x00038400010d7983 */ /* 0x000ee40000300800 */
[----:B------:R-:W2:Y:S02]  /*27310*/  LDL.LU R14, [R1+0x388] ;  /* 0x00038800010e7983 */ /* 0x000ea40000300800 */
[----:B------:R-:W2:Y:S02]  /*27320*/  LDL.LU R15, [R1+0x38c] ;  /* 0x00038c00010f7983 */ /* 0x000ea40000300800 */
[----:B------:R-:W-:-:S02]  /*27330*/  IMAD.MOV.U32 R18, RZ, RZ, R29 ;  /* 0x000000ffff127224 */ /* 0x000fc400078e001d */
[----:B------:R-:W-:-:S05]  /*27340*/  IMAD.MOV.U32 R19, RZ, RZ, R28 ;  /* 0x000000ffff137224 */ /* 0x000fca00078e001c */
[----:B------:R-:W-:Y:S04]  /*27350*/  STL.64 [R1+0x53a8], R18 ;  /* 0x0053a81201007387 */ /* 0x000fe80000100a00 */
[----:B--2---:R-:W-:Y:S01]  /*27360*/  STL.64 [R1+0x5358], R14 ;  /* 0x0053580e01007387 */ /* 0x004fe20000100a00 */
[----:B---3--:R0:W-:Y:S03]  /*27370*/  STL.64 [R1+0x5350], R12 ;  /* 0x0053500c01007387 */ /* 0x0081e60000100a00 */
[----:B0-----:R-:W2:Y:S01]  /*27380*/  LDL.LU R12, [R1+0x390] ;  /* 0x00039000010c7983 */ /* 0x001ea20000300800 */
[----:B------:R-:W2:Y:S02]  /*27390*/  LDL.LU R13, [R1+0x394] ;  /* 0x00039400010d7983 */ /* 0x000ea40000300800 */
[----:B------:R-:W3:Y:S02]  /*273a0*/  LDL.LU R14, [R1+0x398] ;  /* 0x00039800010e7983 */ /* 0x000ee40000300800 */
[----:B------:R-:W3:Y:S02]  /*273b0*/  LDL.LU R15, [R1+0x39c] ;  /* 0x00039c00010f7983 */ /* 0x000ee40000300800 */
[----:B------:R-:W-:-:S02]  /*273c0*/  IMAD.MOV.U32 R18, RZ, RZ, R23 ;  /* 0x000000ffff127224 */ /* 0x000fc400078e0017 */
[----:B------:R-:W-:-:S05]  /*273d0*/  IMAD.MOV.U32 R19, RZ, RZ, R22 ;  /* 0x000000ffff137224 */ /* 0x000fca00078e0016 */
[----:B------:R-:W-:Y:S04]  /*273e0*/  STL.64 [R1+0x53c0], R18 ;  /* 0x0053c01201007387 */ /* 0x000fe80000100a00 */
[----:B---3--:R-:W-:Y:S01]  /*273f0*/  STL.64 [R1+0x5370], R14 ;  /* 0x0053700e01007387 */ /* 0x008fe20000100a00 */
[----:B--2---:R0:W-:Y:S03]  /*27400*/  STL.64 [R1+0x5368], R12 ;  /* 0x0053680c01007387 */ /* 0x0041e60000100a00 */
        /* <DEDUP_REMOVED lines=24> */
[----:B------:R0:W-:Y:S02]  /*27590*/  STL.64 [R1+0x5408], R18 ;  /* 0x0054081201007387 */ /* 0x0001e40000100a00 */
[----:B0-----:R-:W-:Y:S02]  /*275a0*/  IMAD.MOV.U32 R18, RZ, RZ, R7 ;  /* 0x000000ffff127224 */ /* 0x001fe400078e0007 */
[----:B------:R-:W-:-:S05]  /*275b0*/  IMAD.MOV.U32 R19, RZ, RZ, R6 ;  /* 0x000000ffff137224 */ /* 0x000fca00078e0006 */
[----:B------:R-:W-:Y:S04]  /*275c0*/  STL.64 [R1+0x5420], R18 ;  /* 0x0054201201007387 */ /* 0x000fe80000100a00 */
[----:B---3--:R-:W-:Y:S01]  /*275d0*/  STL.64 [R1+0x53b8], R14 ;  /* 0x0053b80e01007387 */ /* 0x008fe20000100a00 */
[----:B--2---:R0:W-:Y:S03]  /*275e0*/  STL.64 [R1+0x53b0], R12 ;  /* 0x0053b00c01007387 */ /* 0x0041e60000100a00 */
[----:B0-----:R-:W2:Y:S01]  /*275f0*/  LDL.LU R12, [R1+0x3d0] ;  /* 0x0003d000010c7983 */ /* 0x001ea20000300800 */
[----:B------:R-:W2:Y:S02]  /*27600*/  LDL.LU R13, [R1+0x3d4] ;  /* 0x0003d400010d7983 */ /* 0x000ea40000300800 */
[----:B------:R-:W3:Y:S02]  /*27610*/  LDL.LU R14, [R1+0x3d8] ;  /* 0x0003d800010e7983 */ /* 0x000ee40000300800 */
[----:B------:R-:W3:Y:S01]  /*27620*/  LDL.LU R15, [R1+0x3dc] ;  /* 0x0003dc00010f7983 */ /* 0x000ee20000300800 */
[----:B------:R-:W2:Y:S04]  /*27630*/  LDL.64 R18, [R1+0xa8] ;  /* 0x0000a80001127983 */ /* 0x000ea80000100a00 */
[----:B--2---:R-:W-:Y:S01]  /*27640*/  STL.64 [R1+0x5438], R18 ;  /* 0x0054381201007387 */ /* 0x004fe20000100a00 */
[----:B---3--:R-:W-:Y:S02]  /*27650*/  STL.64 [R1+0x53d0], R14 ;  /* 0x0053d00e01007387 */ /* 0x008fe40000100a00 */
[----:B------:R0:W-:Y:S02]  /*27660*/  STL.64 [R1+0x53c8], R12 ;  /* 0x0053c80c01007387 */ /* 0x0001e40000100a00 */
[----:B0-----:R-:W2:Y:S01]  /*27670*/  LDL.LU R12, [R1+0x3e0] ;  /* 0x0003e000010c7983 */ /* 0x001ea20000300800 */
[----:B------:R-:W2:Y:S02]  /*27680*/  LDL.LU R13, [R1+0x3e4] ;  /* 0x0003e400010d7983 */ /* 0x000ea40000300800 */
[----:B------:R-:W3:Y:S02]  /*27690*/  LDL.LU R14, [R1+0x3e8] ;  /* 0x0003e800010e7983 */ /* 0x000ee40000300800 */
[----:B------:R-:W3:Y:S02]  /*276a0*/  LDL.LU R15, [R1+0x3ec] ;  /* 0x0003ec00010f7983 */ /* 0x000ee40000300800 */
[----:B----4-:R-:W-:-:S02]  /*276b0*/  IMAD.MOV.U32 R18, RZ, RZ, R5 ;  /* 0x000000ffff127224 */ /* 0x010fc400078e0005 */
        /* <DEDUP_REMOVED lines=12> */
[----:B------:R-:W4:Y:S01]  /*27780*/  LDL.LU R4, [R1+0x720] ;  /* 0x0007200001047983 */ /* 0x000f220000300800 */
[----:B------:R-:W4:Y:S02]  /*27790*/  LDL.LU R5, [R1+0x724] ;  /* 0x0007240001057983 */ /* 0x000f240000300800 */
[----:B------:R-:W4:Y:S02]  /*277a0*/  LDL.LU R6, [R1+0x728] ;  /* 0x0007280001067983 */ /* 0x000f240000300800 */
[----:B------:R-:W4:Y:S01]  /*277b0*/  LDL.LU R7, [R1+0x72c] ;  /* 0x00072c0001077983 */ /* 0x000f220000300800 */
        /* <DEDUP_REMOVED lines=18> */
[----:B----4-:R-:W-:Y:S01]  /*278e0*/  HMMA.16816.F32.BF16 R4, R24, R10, R4 ;  /* 0x0000000a1804723c */ /* 0x010fe20000041804 */
        /* <DEDUP_REMOVED lines=12> */
[----:B------:R-:W-:Y:S01]  /*279b0*/  STL.64 [R1+0x720], R4 ;  /* 0x0007200401007387 */ /* 0x000fe20000100a00 */
[----:B------:R0:W-:Y:S03]  /*279c0*/  STL.64 [R1+0x728], R6 ;  /* 0x0007280601007387 */ /* 0x0001e60000100a00 */
[----:B0-----:R-:W3:Y:S01]  /*279d0*/  LDL.LU.64 R6, [R1+0x5478] ;  /* 0x0054780001067983 */ /* 0x001ee20000300a00 */
[----:B------:R-:W-:-:S02]  /*279e0*/  IMAD.MOV.U32 R18, RZ, RZ, R2 ;  /* 0x000000ffff127224 */ /* 0x000fc400078e0002 */
[----:B------:R-:W-:Y:S01]  /*279f0*/  IMAD.MOV.U32 R19, RZ, RZ, R0 ;  /* 0x000000ffff137224 */ /* 0x000fe200078e0000 */
[----:B---3--:R-:W-:Y:S01]  /*27a00*/  HMMA.16816.F32.BF16 R24, R24, R6, R20 ;  /* 0x000000061818723c */ /* 0x008fe20000041814 */
[----:B------:R-:W2:Y:S01]  /*27a10*/  LDL.LU.64 R22, [R1+0x5470] ;  /* 0x0054700001167983 */ /* 0x000ea20000300a00 */
[----:B------:R-:W2:Y:S11]  /*27a20*/  LDL.LU.64 R20, [R1+0x5468] ;  /* 0x0054680001147983 */ /* 0x000eb60000300a00 */
[----:B------:R-:W-:Y:S10]  /*27a30*/  @!UPT UIADD3 URZ, URZ, URZ, URZ ;  /* 0x0000003f3f3ff290 */ /* 0x000ff4000fffe03f */
[----:B------:R0:W-:Y:S01]  /*27a40*/  STL.64 [R1+0x450], R24 ;  /* 0x0004501801007387 */ /* 0x0001e20000100a00 */
[----:B------:R1:W-:Y:S03]  /*27a50*/  STL.64 [R1+0x458], R26 ;  /* 0x0004581a01007387 */ /* 0x0003e60000100a00 */
[----:B0-----:R-:W3:Y:S01]  /*27a60*/  LDL.LU R24, [R1+0x370] ;  /* 0x0003700001187983 */ /* 0x001ee20000300800 */
[----:B------:R-:W3:Y:S02]  /*27a70*/  LDL.LU R25, [R1+0x374] ;  /* 0x0003740001197983 */ /* 0x000ee40000300800 */
[----:B-1----:R-:W3:Y:S02]  /*27a80*/  LDL.LU R26, [R1+0x378] ;  /* 0x00037800011a7983 */ /* 0x002ee40000300800 */
[----:B------:R-:W3:Y:S01]  /*27a90*/  LDL.LU R27, [R1+0x37c] ;  /* 0x00037c00011b7983 */ /* 0x000ee20000300800 */
        /* <DEDUP_REMOVED lines=87> */
[----:B------:R-:W3:Y:S01]  /*28010*/  LDL.LU.64 R14, [R1+0x5340] ;  /* 0x00534000010e7983 */ /* 0x000ee20000300a00 */
[----:B------:R-:W2:Y:S11]  /*28020*/  LDL.LU.64 R12, [R1+0x5338] ;  /* 0x00533800010c7983 */ /* 0x000eb60000300a00 */
[----:B------:R-:W-:Y:S09]  /*28030*/  @!UPT UIADD3 URZ, URZ, URZ, URZ ;  /* 0x0000003f3f3ff290 */ /* 0x000ff2000fffe03f */
[----:B------:R-:W-:Y:S01]  /*28040*/  STL.64 [R1+0x380], R16 ;  /* 0x0003801001007387 */ /* 0x000fe20000100a00 */
[----:B------:R0:W-:Y:S03]  /*28050*/  STL.64 [R1+0x388], R18 ;  /* 0x0003881201007387 */ /* 0x0001e60000100a00 */
[----:B0-----:R-:W4:Y:S01]  /*28060*/  LDL.LU.64 R18, [R1+0x5330] ;  /* 0x0053300001127983 */ /* 0x001f220000300a00 */
[----:B------:R-:W4:Y:S01]  /*28070*/  LDL.LU.64 R16, [R1+0x5328] ;  /* 0x0053280001107983 */ /* 0x000f220000300a00 */
[C---:B---3--:R-:W-:Y:S02]  /*28080*/  HMMA.16816.F32.BF16 R24, R20.reuse, R14, R24 ;  /* 0x0000000e1418723c */ /* 0x048fe40000041818 */
[----:B------:R-:W-:Y:S01]  /*28090*/  STL.64 [R1+0x5278], R14 ;  /* 0x0052780e01007387 */ /* 0x000fe20000100a00 */
[----:B--2---:R0:W-:Y:S11]  /*280a0*/  STL.64 [R1+0x5270], R12 ;  /* 0x0052700c01007387 */ /* 0x0041f60000100a00 */
[----:B------:R-:W-:Y:S09]  /*280b0*/  @!UPT UIADD3 URZ, URZ, URZ, URZ ;  /* 0x0000003f3f3ff290 */ /* 0x000ff2000fffe03f */
[----:B------:R-:W-:Y:S01]  /*280c0*/  STL.64 [R1+0x370], R24 ;  /* 0x0003701801007387 */ /* 0x000fe20000100a00 */
[----:B------:R-:W-:Y:S02]  /*280d0*/  STL.64 [R1+0x378], R26 ;  /* 0x0003781a01007387 */ /* 0x000fe40000100a00 */
[----:B------:R-:W1:Y:S04]  /*280e0*/  LDSM.16.MT88.4 R24, [R3+0x4280] ;  /* 0x004280000318783b */ /* 0x000e680000004200 */
[----:B0-----:R-:W2:Y:S01]  /*280f0*/  LDL.LU R12, [R1+0x360] ;  /* 0x00036000010c7983 */ /* 0x001ea20000300800 */
[----:B------:R-:W2:Y:S01]  /*28100*/  LDL.LU R13, [R1+0x364] ;  /* 0x00036400010d7983 */ /* 0x000ea20000300800 */
[----:B------:R-:W2:Y:S02]  /*28110*/  LDL.LU R14, [R1+0x368] ;  /* 0x00036800010e7983 */ /* 0x000ea40000300800 */
[----:B------:R-:W2:Y:S01]  /*28120*/  LDL.LU R15, [R1+0x36c] ;  /* 0x00036c00010f7983 */ /* 0x000ea20000300800 */
[----:B-1----:R-:W-:Y:S01]  /*28130*/  STL.64 [R1+0x5240], R26 ;  /* 0x0052401a01007387 */ /* 0x002fe20000100a00 */
[----:B------:R0:W-:Y:S03]  /*28140*/  STL.64 [R1+0x5238], R24 ;  /* 0x0052381801007387 */ /* 0x0001e60000100a00 */
[----:B0-----:R-:W3:Y:S01]  /*28150*/  LDL.LU R24, [R1+0x710] ;  /* 0x0007100001187983 */ /* 0x001ee20000300800 */
[----:B------:R-:W3:Y:S02]  /*28160*/  LDL.LU R25, [R1+0x714] ;  /* 0x0007140001197983 */ /* 0x000ee40000300800 */
[----:B------:R-:W3:Y:S02]  /*28170*/  LDL.LU R26, [R1+0x718] ;  /* 0x00071800011a7983 */ /* 0x000ee40000300800 */
[----:B------:R-:W3:Y:S01]  /*28180*/  LDL.LU R27, [R1+0x71c] ;  /* 0x00071c00011b7983 */ /* 0x000ee20000300800 */
[----:B------:R0:W-:Y:S01]  /*28190*/  STL.64 [R1+0x52f0], R10 ;  /* 0x0052f00a01007387 */ /* 0x0001e20000100a00 */
[C---:B--2---:R-:W-:Y:S08]  /*281a0*/  HMMA.16816.F32.BF16 R12, R20.reuse, R6, R12 ;  /* 0x00000006140c723c */ /* 0x044ff0000004180c */
[----:B---3--:R-:W-:Y:S11]  /*281b0*/  HMMA.16816.F32.BF16 R24, R20, R10, R24 ;  /* 0x0000000a1418723c */ /* 0x008ff60000041818 */
[----:B------:R-:W-:Y:S11]  /*281c0*/  @!UPT UIADD3 URZ, URZ, URZ, URZ ;  /* 0x0000003f3f3ff290 */ /* 0x000ff6000fffe03f */
[----:B------:R-:W-:Y:S01]  /*281d0*/  @!UPT UIADD3 URZ, URZ, URZ, URZ ;  /* 0x0000003f3f3ff290 */ /* 0x000fe2000fffe03f */
[----:B------:R-:W-:Y:S01]  /*281e0*/  STL.64 [R1+0x710], R24 ;  /* 0x0007101801007387 */ /* 0x000fe20000100a00 */
[----:B------:R-:W-:Y:S02]  /*281f0*/  STL.64 [R1+0x718], R26 ;  /* 0x0007181a01007387 */ /* 0x000fe40000100a00 */
[----:B------:R-:W2:Y:S02]  /*28200*/  LDL.LU R8, [R1+0x320] ;  /* 0x0003200001087983 */ /* 0x000ea40000300800 */
[----:B------:R1:W-:Y:S01]  /*28210*/  STL.64 [R1+0x360], R12 ;  /* 0x0003600c01007387 */ /* 0x0003e20000100a00 */
[----:B------:R3:W-:Y:S01]  /*28220*/  STL.64 [R1+0x368], R14 ;  /* 0x0003680e01007387 */ /* 0x0007e20000100a00 */
[----:B------:R-:W2:Y:S02]  /*28230*/  LDL.LU R9, [R1+0x324] ;  /* 0x0003240001097983 */ /* 0x000ea40000300800 */
[----:B0-----:R-:W2:Y:S02]  /*28240*/  LDL.LU R10, [R1+0x328] ;  /* 0x00032800010a7983 */ /* 0x001ea40000300800 */
[----:B------:R-:W2:Y:S02]  /*28250*/  LDL.LU R11, [R1+0x32c] ;  /* 0x00032c00010b7983 */ /* 0x000ea40000300800 */
[----:B--2---:R0:W-:Y:S01]  /*28260*/  STL.64 [R1+0x5300], R10 ;  /* 0x0053000a01007387 */ /* 0x0041e20000100a00 */
[----:B------:R-:W-:Y:S02]  /*28270*/  STL.64 [R1+0x52f8], R8 ;  /* 0x0052f80801007387 */ /* 0x000fe40000100a00 */
[----:B-1----:R-:W4:Y:S02]  /*28280*/  LDL.LU R12, [R1+0x350] ;  /* 0x00035000010c7983 */ /* 0x002f240000300800 */
[----:B------:R-:W4:Y:S01]  /*28290*/  LDL.LU R13, [R1+0x354] ;  /* 0x00035400010d7983 */ /* 0x000f220000300800 */
[----:B---3--:R-:W4:Y:S01]  /*282a0*/  LDL.LU R14, [R1+0x358] ;  /* 0x00035800010e7983 */ /* 0x008f220000300800 */
[----:B------:R-:W4:Y:S02]  /*282b0*/  LDL.LU R15, [R1+0x35c] ;  /* 0x00035c00010f7983 */ /* 0x000f240000300800 */
[----:B------:R-:W2:Y:S02]  /*282c0*/  LDL.LU R24, [R1+0x340] ;  /* 0x0003400001187983 */ /* 0x000ea40000300800 */
[----:B------:R-:W2:Y:S01]  /*282d0*/  LDL.LU R25, [R1+0x344] ;  /* 0x0003440001197983 */ /* 0x000ea20000300800 */
[----:B------:R-:W3:Y:S01]  /*282e0*/  LDL.LU R26, [R1+0x348] ;  /* 0x00034800011a7983 */ /* 0x000ee20000300800 */
[----:B------:R-:W3:Y:S02]  /*282f0*/  LDL.LU R27, [R1+0x34c] ;  /* 0x00034c00011b7983 */ /* 0x000ee40000300800 */
[----:B0-----:R-:W-:-:S02]  /*28300*/  IMAD.MOV.U32 R10, RZ, RZ, R2 ;  /* 0x000000ffff0a7224 */ /* 0x001fc400078e0002 */
[----:B------:R-:W-:Y:S01]  /*28310*/  IMAD.MOV.U32 R11, RZ, RZ, R0 ;  /* 0x000000ffff0b7224 */ /* 0x000fe200078e0000 */
[----:B---3--:R0:W-:Y:S01]  /*28320*/  STL.64 [R1+0x5320], R26 ;  /* 0x0053201a01007387 */ /* 0x0081e20000100a00 */
[----:B--2---:R-:W-:Y:S03]  /*28330*/  STL.64 [R1+0x5318], R24 ;  /* 0x0053181801007387 */ /* 0x004fe60000100a00 */
[----:B0-----:R-:W4:Y:S01]  /*28340*/  LDL.64 R26, [R1+0xc8] ;  /* 0x0000c800011a7983 */ /* 0x001f220000100a00 */
[----:B------:R0:W-:Y:S03]  /*28350*/  STL.64 [R1+0x5310], R10 ;  /* 0x0053100a01007387 */ /* 0x0001e60000100a00 */
[----:B0-----:R-:W2:Y:S01]  /*28360*/  LDL.64 R10, [R1+0xb8] ;  /* 0x0000b800010a7983 */ /* 0x001ea20000100a00 */
[----:B------:R0:W-:Y:S02]  /*28370*/  STL.64 [R1+0x52c8], R6 ;  /* 0x0052c80601007387 */ /* 0x0001e40000100a00 */
[----:B------:R-:W3:Y:S02]  /*28380*/  LDL.LU R4, [R1+0x300] ;  /* 0x0003000001047983 */ /* 0x000ee40000300800 */
[----:B------:R-:W3:Y:S01]  /*28390*/  LDL.LU R5, [R1+0x304] ;  /* 0x0003040001057983 */ /* 0x000ee20000300800 */
[----:B0-----:R-:W2:Y:S01]  /*283a0*/  LDL.LU R6, [R1+0x308] ;  /* 0x0003080001067983 */ /* 0x001ea20000300800 */
[----:B------:R-:W2:Y:S03]  /*283b0*/  LDL.LU R7, [R1+0x30c] ;  /* 0x00030c0001077983 */ /* 0x000ea60000300800 */
[----:B--2---:R0:W-:Y:S01]  /*283c0*/  STL.64 [R1+0x52d8], R6 ;  /* 0x0052d80601007387 */ /* 0x0041e20000100a00 */
[----:B---3--:R-:W-:Y:S03]  /*283d0*/  STL.64 [R1+0x52d0], R4 ;  /* 0x0052d00401007387 */ /* 0x008fe60000100a00 */
[----:B0-----:R-:W2:Y:S04]  /*283e0*/  LDL.64 R6, [R1+0x88] ;  /* 0x0000880001067983 */ /* 0x001ea80000100a00 */
[----:B--2---:R0:W-:Y:S04]  /*283f0*/  STL.64 [R1+0x52e8], R6 ;  /* 0x0052e80601007387 */ /* 0x0041e80000100a00 */
[----:B0-----:R-:W2:Y:S04]  /*28400*/  LDL.64 R6, [R1+0x98] ;  /* 0x0000980001067983 */ /* 0x001ea80000100a00 */
[----:B--2---:R0:W-:Y:S01]  /*28410*/  STL.64 [R1+0x5308], R6 ;  /* 0x0053080601007387 */ /* 0x0041e20000100a00 */
[----:B------:R-:W2:Y:S02]  /*28420*/  LDL.LU R4, [R1+0x330] ;  /* 0x0003300001047983 */ /* 0x000ea40000300800 */
[----:B------:R-:W2:Y:S01]  /*28430*/  LDL.LU R5, [R1+0x334] ;  /* 0x0003340001057983 */ /* 0x000ea20000300800 */
[----:B0-----:R-:W2:Y:S01]  /*28440*/  LDL.LU R6, [R1+0x338] ;  /* 0x0003380001067983 */ /* 0x001ea20000300800 */
[----:B------:R-:W2:Y:S02]  /*28450*/  LDL.LU R7, [R1+0x33c] ;  /* 0x00033c0001077983 */ /* 0x000ea40000300800 */
[----:B------:R-:W3:Y:S01]  /*28460*/  LDL.64 R22, [R1+0x68] ;  /* 0x0000680001167983 */ /* 0x000ee20000100a00 */
[----:B----4-:R-:W-:Y:S01]  /*28470*/  HMMA.16816.F32.BF16 R12, R16, R26, R12 ;  /* 0x0000001a100c723c */ /* 0x010fe2000004180c */
[----:B---3--:R0:W-:Y:S04]  /*28480*/  STL.64 [R1+0x52c0], R22 ;  /* 0x0052c01601007387 */ /* 0x0081e80000100a00 */
[----:B0-----:R-:W3:Y:S04]  /*28490*/  LDL.64 R22, [R1+0x78] ;  /* 0x0000780001167983 */ /* 0x001ee80000100a00 */
[----:B---3--:R0:W-:Y:S01]  /*284a0*/  STL.64 [R1+0x52e0], R22 ;  /* 0x0052e01601007387 */ /* 0x0081e20000100a00 */
[----:B------:R-:W3:Y:S02]  /*284b0*/  LDL.LU R20, [R1+0x310] ;  /* 0x0003100001147983 */ /* 0x000ee40000300800 */
[----:B------:R-:W3:Y:S01]  /*284c0*/  LDL.LU R21, [R1+0x314] ;  /* 0x0003140001157983 */ /* 0x000ee20000300800 */
[----:B0-----:R-:W3:Y:S01]  /*284d0*/  LDL.LU R22, [R1+0x318] ;  /* 0x0003180001167983 */ /* 0x001ee20000300800 */
[----:B------:R-:W3:Y:S09]  /*284e0*/  LDL.LU R23, [R1+0x31c] ;  /* 0x00031c0001177983 */ /* 0x000ef20000300800 */
[----:B------:R0:W-:Y:S02]  /*284f0*/  STL.64 [R1+0x350], R12 ;  /* 0x0003500c01007387 */ /* 0x0001e40000100a00 */
[----:B------:R-:W-:Y:S02]  /*28500*/  STL.64 [R1+0x358], R14 ;  /* 0x0003580e01007387 */ /* 0x000fe40000100a00 */
[----:B0-----:R-:W-:-:S02]  /*28510*/  IMAD.MOV.U32 R13, RZ, RZ, R26 ;  /* 0x000000ffff0d7224 */ /* 0x001fc400078e001a */
[----:B------:R-:W-:Y:S02]  /*28520*/  IMAD.MOV.U32 R12, RZ, RZ, R27 ;  /* 0x000000ffff0c7224 */ /* 0x000fe400078e001b */
[----:B------:R-:W4:Y:S01]  /*28530*/  LDL.LU.64 R26, [R1+0x5320] ;  /* 0x00532000011a7983 */ /* 0x000f220000300a00 */
[----:B------:R-:W4:Y:S02]  /*28540*/  LDL.LU.64 R24, [R1+0x5318] ;  /* 0x0053180001187983 */ /* 0x000f240000300a00 */
[----:B------:R0:W-:Y:S02]  /*28550*/  STL.64 [R1+0x52b8], R12 ;  /* 0x0052b80c01007387 */ /* 0x0001e40000100a00 */
[----:B0-----:R-:W2:Y:S01]  /*28560*/  LDL.LU R12, [R1+0x2f0] ;  /* 0x0002f000010c7983 */ /* 0x001ea20000300800 */
[----:B------:R-:W2:Y:S02]  /*28570*/  LDL.LU R13, [R1+0x2f4] ;  /* 0x0002f400010d7983 */ /* 0x000ea40000300800 */
[----:B------:R-:W2:Y:S02]  /*28580*/  LDL.LU R14, [R1+0x2f8] ;  /* 0x0002f800010e7983 */ /* 0x000ea40000300800 */
[----:B------:R-:W2:Y:S01]  /*28590*/  LDL.LU R15, [R1+0x2fc] ;  /* 0x0002fc00010f7983 */ /* 0x000ea20000300800 */
[C---:B----4-:R-:W-:Y:S11]  /*285a0*/  HMMA.16816.F32.BF16 R24, R16.reuse, R10, R24 ;  /* 0x0000000a1018723c */ /* 0x050ff60000041818 */
[----:B------:R-:W-:Y:S11]  /*285b0*/  @!UPT UIADD3 URZ, URZ, URZ, URZ ;  /* 0x0000003f3f3ff290 */ /* 0x000ff6000fffe03f */
[----:B------:R-:W-:Y:S01]  /*285c0*/  @!UPT UIADD3 URZ, URZ, URZ, URZ ;  /* 0x0000003f3f3ff290 */ /* 0x000fe2000fffe03f */
[----:B------:R0:W-:Y:S01]  /*285d0*/  STL.64 [R1+0x340], R24 ;  /* 0x0003401801007387 */ /* 0x0001e20000100a00 */
[----:B------:R1:W-:Y:S02]  /*285e0*/  STL.64 [R1+0x348], R26 ;  /* 0x0003481a01007387 */ /* 0x0003e40000100a00 */
[----:B0-----:R-:W-:Y:S02]  /*285f0*/  IMAD.MOV.U32 R25, RZ, RZ, R10 ;  /* 0x000000ffff197224 */ /* 0x001fe400078e000a */
[----:B------:R-:W-:Y:S02]  /*28600*/  IMAD.MOV.U32 R24, RZ, RZ, R11 ;  /* 0x000000ffff187224 */ /* 0x000fe400078e000b */
[----:B------:R-:W2:Y:S03]  /*28610*/  LDL.LU.64 R10, [R1+0x5310] ;  /* 0x00531000010a7983 */ /* 0x000ea60000300a00 */
[----:B------:R-:W-:Y:S02]  /*28620*/  STL.64 [R1+0x52b0], R24 ;  /* 0x0052b01801007387 */ /* 0x000fe40000100a00 */
[----:B-1----:R-:W4:Y:S01]  /*28630*/  LDL.64 R26, [R1+0x58] ;  /* 0x00005800011a7983 */ /* 0x002f220000100a00 */
[C---:B--2---:R-:W-:Y:S01]  /*28640*/  HMMA.16816.F32.BF16 R8, R16.reuse, R10, R4 ;  /* 0x0000000a1008723c */ /* 0x044fe20000041804 */
[----:B------:R-:W2:Y:S11]  /*28650*/  LDL.LU.64 R6, [R1+0x5308] ;  /* 0x0053080001067983 */ /* 0x000eb60000300a00 */
[----:B------:R-:W-:Y:S11]  /*28660*/  @!UPT UIADD3 URZ, URZ, URZ, URZ ;  /* 0x0000003f3f3ff290 */ /* 0x000ff6000fffe03f */
[----:B------:R-:W-:Y:S01]  /*28670*/  STL.64 [R1+0x330], R8 ;  /* 0x0003300801007387 */ /* 0x000fe20000100a00 */
[----:B------:R0:W-:Y:S03]  /*28680*/  STL.64 [R1+0x338], R10 ;  /* 0x0003380a01007387 */ /* 0x0001e60000100a00 */
[----:B0-----:R-:W2:Y:S01]  /*28690*/  LDL.LU.64 R10, [R1+0x5300] ;  /* 0x00530000010a7983 */ /* 0x001ea20000300a00 */
        /* <DEDUP_REMOVED lines=10> */
[----:B---3--:R-:W-:Y:S01]  /*28740*/  HMMA.16816.F32.BF16 R20, R16, R6, R20 ;  /* 0x000000061014723c */ /* 0x008fe20000041814 */
[----:B--2---:R0:W-:Y:S01]  /*28750*/  STL.64 [R1+0x5268], R10 ;  /* 0x0052680a01007387 */ /* 0x0041e20000100a00 */
[----:B------:R-:W-:Y:S02]  /*28760*/  STL.64 [R1+0x5260], R8 ;  /* 0x0052600801007387 */ /* 0x000fe40000100a00 */
[----:B------:R-:W-:-:S02]  /*28770*/  IMAD.MOV.U32 R2, RZ, RZ, R6 ;  /* 0x000000ffff027224 */ /* 0x000fc400078e0006 */
[----:B------:R-:W-:Y:S01]  /*28780*/  IMAD.MOV.U32 R0, RZ, RZ, R7 ;  /* 0x000000ffff007224 */ /* 0x000fe200078e0007 */
[----:B0-----:R-:W2:Y:S11]  /*28790*/  LDL.64 R10, [R1+0x48] ;  /* 0x00004800010a7983 */ /* 0x001eb60000100a00 */
[----:B------:R-:W-:Y:S05]  /*287a0*/  @!UPT UIADD3 URZ, URZ, URZ, URZ ;  /* 0x0000003f3f3ff290 */ /* 0x000fea000fffe03f */
[----:B------:R-:W-:Y:S01]  /*287b0*/  STL.64 [R1+0x310], R20 ;  /* 0x0003101401007387 */ /* 0x000fe20000100a00 */
[----:B------:R0:W-:Y:S03]  /*287c0*/  STL.64 [R1+0x318], R22 ;  /* 0x0003181601007387 */ /* 0x0001e60000100a00 */
[----:B0-----:R-:W3:Y:S01]  /*287d0*/  LDL.LU.64 R22, [R1+0x52e0] ;  /* 0x0052e00001167983 */ /* 0x001ee20000300a00 */
[----:B------:R-:W3:Y:S02]  /*287e0*/  LDL.LU.64 R6, [R1+0x52d8] ;  /* 0x0052d80001067983 */ /* 0x000ee40000300a00 */
[----:B------:R-:W3:Y:S02]  /*287f0*/  LDL.LU.64 R4, [R1+0x52d0] ;  /* 0x0052d00001047983 */ /* 0x000ee40000300a00 */
[----:B------:R-:W-:Y:S01]  /*28800*/  STL [R1+0x51e8], R0 ;  /* 0x0051e80001007387 */ /* 0x000fe20000100800 */
[----:B------:R-:W-:Y:S01]  /*28810*/  STL [R1+0x51e4], R2 ;  /* 0x0051e40201007387 */ /* 0x000fe20000100800 */
        /* <DEDUP_REMOVED lines=8> */
[----:B------:R-:W2:Y:S03]  /*288a0*/  LDL.LU.64 R22, [R1+0x52c0] ;  /* 0x0052c00001167983 */ /* 0x000ea60000300a00 */
[----:B------:R0:W-:Y:S01]  /*288b0*/  STL [R1+0x51f0], R4 ;  /* 0x0051f00401007387 */ /* 0x0001e20000100800 */
[----:B------:R1:W-:Y:S01]  /*288c0*/  STL [R1+0x51ec], R5 ;  /* 0x0051ec0501007387 */ /* 0x0003e20000100800 */
[----:B--2---:R-:W-:Y:S01]  /*288d0*/  HMMA.16816.F32.BF16 R12, R16, R22, R12 ;  /* 0x00000016100c723c */ /* 0x004fe2000004180c */
[----:B------:R-:W-:-:S02]  /*288e0*/  IMAD.MOV.U32 R29, RZ, RZ, R22 ;  /* 0x000000ffff1d7224 */ /* 0x000fc400078e0016 */
[----:B------:R-:W-:Y:S02]  /*288f0*/  IMAD.MOV.U32 R28, RZ, RZ, R23 ;  /* 0x000000ffff1c7224 */ /* 0x000fe400078e0017 */
[----:B------:R-:W2:Y:S04]  /*28900*/  LDSM.16.MT88.4 R20, [R3+0x4300] ;  /* 0x004300000314783b */ /* 0x000ea80000004200 */
[----:B---3--:R3:W-:Y:S01]  /*28910*/  STL.64 [R1+0x52a8], R6 ;  /* 0x0052a80601007387 */ /* 0x0087e20000100a00 */
[----:B0-----:R-:W4:Y:S02]  /*28920*/  LDL.LU R4, [R1+0x6f0] ;  /* 0x0006f00001047983 */ /* 0x001f240000300800 */
[----:B-1----:R-:W4:Y:S01]  /*28930*/  LDL.LU R5, [R1+0x6f4] ;  /* 0x0006f40001057983 */ /* 0x002f220000300800 */
[----:B---3--:R-:W4:Y:S01]  /*28940*/  LDL.LU R6, [R1+0x6f8] ;  /* 0x0006f80001067983 */ /* 0x008f220000300800 */
[----:B------:R-:W4:Y:S09]  /*28950*/  LDL.LU R7, [R1+0x6fc] ;  /* 0x0006fc0001077983 */ /* 0x000f320000300800 */
[----:B------:R0:W-:Y:S01]  /*28960*/  STL.64 [R1+0x2f0], R12 ;  /* 0x0002f00c01007387 */ /* 0x0001e20000100a00 */
[----:B------:R-:W-:Y:S03]  /*28970*/  STL.64 [R1+0x2f8], R14 ;  /* 0x0002f80e01007387 */ /* 0x000fe60000100a00 */
[----:B0-----:R-:W3:Y:S04]  /*28980*/  LDL.LU.64 R12, [R1+0x52b8] ;  /* 0x0052b800010c7983 */ /* 0x001ee80000300a00 */
[----:B--2---:R-:W-:Y:S01]  /*28990*/  STL.64 [R1+0x50f0], R22 ;  /* 0x0050f01601007387 */ /* 0x004fe20000100a00 */
[----:B------:R0:W-:Y:S03]  /*289a0*/  STL.64 [R1+0x50e8], R20 ;  /* 0x0050e81401007387 */ /* 0x0001e60000100a00 */
[----:B0-----:R-:W2:Y:S01]  /*289b0*/  LDL.LU R20, [R1+0x700] ;  /* 0x0007000001147983 */ /* 0x001ea20000300800 */
[----:B------:R-:W2:Y:S02]  /*289c0*/  LDL.LU R21, [R1+0x704] ;  /* 0x0007040001157983 */ /* 0x000ea40000300800 */
[----:B------:R-:W2:Y:S02]  /*289d0*/  LDL.LU R22, [R1+0x708] ;  /* 0x0007080001167983 */ /* 0x000ea40000300800 */
[----:B------:R-:W2:Y:S01]  /*289e0*/  LDL.LU R23, [R1+0x70c] ;  /* 0x00070c0001177983 */ /* 0x000ea20000300800 */
[C---:B----4-:R-:W-:Y:S08]  /*289f0*/  HMMA.16816.F32.BF16 R4, R16.reuse, R10, R4 ;  /* 0x0000000a1004723c */ /* 0x050ff00000041804 */
[----:B--2---:R-:W-:Y:S11]  /*28a00*/  HMMA.16816.F32.BF16 R20, R16, R26, R20 ;  /* 0x0000001a1014723c */ /* 0x004ff60000041814 */
[----:B------:R-:W-:Y:S11]  /*28a10*/  @!UPT UIADD3 URZ, URZ, URZ, URZ ;  /* 0x0000003f3f3ff290 */ /* 0x000ff6000fffe03f */
[----:B------:R-:W-:Y:S01]  /*28a20*/  @!UPT UIADD3 URZ, URZ, URZ, URZ ;  /* 0x0000003f3f3ff290 */ /* 0x000fe2000fffe03f */
[----:B------:R0:W-:Y:S01]  /*28a30*/  STL.64 [R1+0x700], R20 ;  /* 0x0007001401007387 */ /* 0x0001e20000100a00 */
[----:B------:R1:W-:Y:S02]  /*28a40*/  STL.64 [R1+0x708], R22 ;  /* 0x0007081601007387 */ /* 0x0003e40000100a00 */
[----:B------:R-:W2:Y:S02]  /*28a50*/  LDL.LU R24, [R1+0x6e0] ;  /* 0x0006e00001187983 */ /* 0x000ea40000300800 */
[----:B------:R-:W2:Y:S02]  /*28a60*/  LDL.LU R25, [R1+0x6e4] ;  /* 0x0006e40001197983 */ /* 0x000ea40000300800 */
[----:B0-----:R-:W-:Y:S02]  /*28a70*/  IMAD.MOV.U32 R21, RZ, RZ, R26 ;  /* 0x000000ffff157224 */ /* 0x001fe400078e001a */
[----:B------:R-:W-:Y:S01]  /*28a80*/  IMAD.MOV.U32 R20, RZ, RZ, R27 ;  /* 0x000000ffff147224 */ /* 0x000fe200078e001b */
[----:B------:R-:W2:Y:S01]  /*28a90*/  LDL.LU R26, [R1+0x6e8] ;  /* 0x0006e800011a7983 */ /* 0x000ea20000300800 */
[----:B------:R-:W2:Y:S02]  /*28aa0*/  LDL.LU R27, [R1+0x6ec] ;  /* 0x0006ec00011b7983 */ /* 0x000ea40000300800 */
[----:B------:R-:W-:Y:S02]  /*28ab0*/  STL.64 [R1+0x6f0], R4 ;  /* 0x0006f00401007387 */ /* 0x000fe40000100a00 */
[----:B------:R-:W-:Y:S01]  /*28ac0*/  STL.64 [R1+0x6f8], R6 ;  /* 0x0006f80601007387 */ /* 0x000fe20000100a00 */
[----:B------:R-:W4:Y:S01]  /*28ad0*/  LDL.LU R8, [R1+0x6a0] ;  /* 0x0006a00001087983 */ /* 0x000f220000300800 */
[----:B-1----:R-:W-:-:S02]  /*28ae0*/  IMAD.MOV.U32 R23, RZ, RZ, R10 ;  /* 0x000000ffff177224 */ /* 0x002fc400078e000a */
[----:B------:R-:W4:Y:S02]  /*28af0*/  LDL.LU R9, [R1+0x6a4] ;  /* 0x0006a40001097983 */ /* 0x000f240000300800 */
[----:B------:R-:W-:Y:S01]  /*28b00*/  IMAD.MOV.U32 R22, RZ, RZ, R11 ;  /* 0x000000ffff167224 */ /* 0x000fe200078e000b */
[----:B------:R-:W2:Y:S01]  /*28b10*/  LDL.LU R10, [R1+0x6a8] ;  /* 0x0006a800010a7983 */ /* 0x000ea20000300800 */
[----:B------:R-:W2:Y:S03]  /*28b20*/  LDL.LU R11, [R1+0x6ac] ;  /* 0x0006ac00010b7983 */ /* 0x000ea60000300800 */
[----:B--2---:R-:W-:Y:S01]  /*28b30*/  STL.64 [R1+0x5288], R10 ;  /* 0x0052880a01007387 */ /* 0x004fe20000100a00 */
[----:B----4-:R-:W-:Y:S02]  /*28b40*/  STL.64 [R1+0x5280], R8 ;  /* 0x0052800801007387 */ /* 0x010fe40000100a00 */
[----:B------:R-:W2:Y:S02]  /*28b50*/  LDL R14, [R1+0x8] ;  /* 0x00000800010e7983 */ /* 0x000ea40000100800 */
[----:B------:R-:W2:Y:S02]  /*28b60*/  LDL R15, [R1+0xc] ;  /* 0x00000c00010f7983 */ /* 0x000ea40000100800 */
[----:B--2---:R0:W-:Y:S04]  /*28b70*/  STL.64 [R1+0x5290], R14 ;  /* 0x0052900e01007387 */ /* 0x0041e80000100a00 */
[----:B0-----:R-:W2:Y:S01]  /*28b80*/  LDL.64 R14, [R1+0x18] ;  /* 0x00001800010e7983 */ /* 0x001ea20000100a00 */
[----:B------:R-:W4:Y:S02]  /*28b90*/  LDL.LU R8, [R1+0x6b0] ;  /* 0x0006b00001087983 */ /* 0x000f240000300800 */
[----:B------:R-:W4:Y:S02]  /*28ba0*/  LDL.LU R9, [R1+0x6b4] ;  /* 0x0006b40001097983 */ /* 0x000f240000300800 */
[----:B------:R-:W2:Y:S01]  /*28bb0*/  LDL.LU R10, [R1+0x6b8] ;  /* 0x0006b800010a7983 */ /* 0x000ea20000300800 */
[----:B------:R-:W2:Y:S01]  /*28bc0*/  LDL.LU R11, [R1+0x6bc] ;  /* 0x0006bc00010b7983 */ /* 0x000ea20000300800 */
[----:B------:R-:W3:Y:S02]  /*28bd0*/  LDL.LU R4, [R1+0x6d0] ;  /* 0x0006d00001047983 */ /* 0x000ee40000300800 */
[----:B------:R-:W3:Y:S02]  /*28be0*/  LDL.LU R5, [R1+0x6d4] ;  /* 0x0006d40001057983 */ /* 0x000ee40000300800 */
[----:B------:R-:W3:Y:S01]  /*28bf0*/  LDL.LU R6, [R1+0x6d8] ;  /* 0x0006d80001067983 */ /* 0x000ee20000300800 */
[----:B------:R-:W3:Y:S04]  /*28c00*/  LDL.LU R7, [R1+0x6dc] ;  /* 0x0006dc0001077983 */ /* 0x000ee80000300800 */
[----:B--2---:R-:W-:Y:S01]  /*28c10*/  STL.64 [R1+0x52a0], R10 ;  /* 0x0052a00a01007387 */ /* 0x004fe20000100a00 */
[----:B----4-:R0:W-:Y:S03]  /*28c20*/  STL.64 [R1+0x5298], R8 ;  /* 0x0052980801007387 */ /* 0x0101e60000100a00 */
[----:B0-----:R-:W2:Y:S01]  /*28c30*/  LDL.LU R8, [R1+0x6c0] ;  /* 0x0006c00001087983 */ /* 0x001ea20000300800 */
[----:B------:R-:W2:Y:S02]  /*28c40*/  LDL.LU R9, [R1+0x6c4] ;  /* 0x0006c40001097983 */ /* 0x000ea40000300800 */
[----:B------:R-:W2:Y:S02]  /*28c50*/  LDL.LU R10, [R1+0x6c8] ;  /* 0x0006c800010a7983 */ /* 0x000ea40000300800 */
[----:B------:R-:W2:Y:S01]  /*28c60*/  LDL.LU R11, [R1+0x6cc] ;  /* 0x0006cc00010b7983 */ /* 0x000ea20000300800 */
[----:B------:R0:W-:Y:S01]  /*28c70*/  STL.64 [R1+0x5200], R22 ;  /* 0x0052001601007387 */ /* 0x0001e20000100a00 */
[----:B------:R-:W-:Y:S03]  /*28c80*/  STL.64 [R1+0x51f8], R20 ;  /* 0x0051f81401007387 */ /* 0x000fe60000100a00 */
[----:B0-----:R-:W4:Y:S02]  /*28c90*/  LDL.64 R22, [R1+0x38] ;  /* 0x0000380001167983 */ /* 0x001f240000100a00 */
[----:B----4-:R-:W-:Y:S01]  /*28ca0*/  HMMA.16816.F32.BF16 R24, R16, R22, R24 ;  /* 0x000000161018723c */ /* 0x010fe20000041818 */
[----:B------:R-:W-:-:S02]  /*28cb0*/  IMAD.MOV.U32 R0, RZ, RZ, R22 ;  /* 0x000000ffff007224 */ /* 0x000fc400078e0016 */
[----:B------:R-:W-:Y:S11]  /*28cc0*/  IMAD.MOV.U32 R2, RZ, RZ, R23 ;  /* 0x000000ffff027224 */ /* 0x000ff600078e0017 */
[----:B------:R-:W-:Y:S09]  /*28cd0*/  @!UPT UIADD3 URZ, URZ, URZ, URZ ;  /* 0x0000003f3f3ff290 */ /* 0x000ff2000fffe03f */
[----:B------:R0:W-:Y:S01]  /*28ce0*/  STL.64 [R1+0x6e0], R24 ;  /* 0x0006e01801007387 */ /* 0x0001e20000100a00 */
[----:B------:R-:W-:Y:S03]  /*28cf0*/  STL.64 [R1+0x6e8], R26 ;  /* 0x0006e81a01007387 */ /* 0x000fe60000100a00 */
[----:B0-----:R-:W4:Y:S01]  /*28d00*/  LDL.LU.64 R24, [R1+0x52b0] ;  /* 0x0052b00001187983 */ /* 0x001f220000300a00 */
[----:B------:R-:W2:Y:S02]  /*28d10*/  LDL.LU R20, [R1+0x660] ;  /* 0x0006600001147983 */ /* 0x000ea40000300800 */
[----:B------:R-:W2:Y:S02]  /*28d20*/  LDL.LU R21, [R1+0x664] ;  /* 0x0006640001157983 */ /* 0x000ea40000300800 */
[----:B------:R-:W2:Y:S01]  /*28d30*/  LDL.LU R22, [R1+0x668] ;  /* 0x0006680001167983 */ /* 0x000ea20000300800 */
[----:B------:R-:W2:Y:S04]  /*28d40*/  LDL.LU R23, [R1+0x66c] ;  /* 0x00066c0001177983 */ /* 0x000ea80000300800 */
[----:B--2---:R4:W-:Y:S01]  /*28d50*/  STL.64 [R1+0x5210], R22 ;  /* 0x0052101601007387 */ /* 0x0049e20000100a00 */
[----:B------:R-:W-:Y:S02]  /*28d60*/  STL.64 [R1+0x5208], R20 ;  /* 0x0052081401007387 */ /* 0x000fe40000100a00 */
[----:B----4-:R-:W-:-:S02]  /*28d70*/  IMAD.MOV.U32 R23, RZ, RZ, R24 ;  /* 0x000000ffff177224 */ /* 0x010fc400078e0018 */
[----:B------:R-:W-:Y:S01]  /*28d80*/  IMAD.MOV.U32 R22, RZ, RZ, R25 ;  /* 0x000000ffff167224 */ /* 0x000fe200078e0019 */
[----:B------:R-:W2:Y:S01]  /*28d90*/  LDL.LU R24, [R1+0x2e0] ;  /* 0x0002e00001187983 */ /* 0x000ea20000300800 */
[----:B------:R-:W2:Y:S02]  /*28da0*/  LDL.LU R25, [R1+0x2e4] ;  /* 0x0002e40001197983 */ /* 0x000ea40000300800 */
[----:B------:R-:W4:Y:S02]  /*28db0*/  LDL.LU R26, [R1+0x2e8] ;  /* 0x0002e800011a7983 */ /* 0x000f240000300800 */
[----:B------:R-:W4:Y:S02]  /*28dc0*/  LDL.LU R27, [R1+0x2ec] ;  /* 0x0002ec00011b7983 */ /* 0x000f240000300800 */
[----:B----4-:R-:W-:Y:S01]  /*28dd0*/  STL.64 [R1+0x5250], R26 ;  /* 0x0052501a01007387 */ /* 0x010fe20000100a00 */
[----:B--2---:R0:W-:Y:S03]  /*28de0*/  STL.64 [R1+0x5248], R24 ;  /* 0x0052481801007387 */ /* 0x0041e60000100a00 */
[----:B0-----:R-:W2:Y:S01]  /*28df0*/  LDL.LU R24, [R1+0x690] ;  /* 0x0006900001187983 */ /* 0x001ea20000300800 */
[----:B------:R-:W2:Y:S02]  /*28e00*/  LDL.LU R25, [R1+0x694] ;  /* 0x0006940001197983 */ /* 0x000ea40000300800 */
[----:B------:R-:W2:Y:S02]  /*28e10*/  LDL.LU R26, [R1+0x698] ;  /* 0x00069800011a7983 */ /* 0x000ea40000300800 */
[----:B------:R-:W2:Y:S01]  /*28e20*/  LDL.LU R27, [R1+0x69c] ;  /* 0x00069c00011b7983 */ /* 0x000ea20000300800 */
[----:B------:R0:W-:Y:S04]  /*28e30*/  STL.64 [R1+0x5220], R22 ;  /* 0x0052201601007387 */ /* 0x0001e80000100a00 */
[----:B0-----:R-:W3:Y:S01]  /*28e40*/  LDL.64 R22, [R1+0x28] ;  /* 0x0000280001167983 */ /* 0x001ee20000100a00 */
[----:B------:R-:W-:Y:S01]  /*28e50*/  HMMA.16816.F32.BF16 R8, R16, R14, R8 ;  /* 0x0000000e1008723c */ /* 0x000fe20000041808 */
[----:B------:R-:W-:-:S02]  /*28e60*/  IMAD.MOV.U32 R21, RZ, RZ, R14 ;  /* 0x000000ffff157224 */ /* 0x000fc400078e000e */
[----:B------:R-:W-:-:S05]  /*28e70*/  IMAD.MOV.U32 R20, RZ, RZ, R15 ;  /* 0x000000ffff147224 */ /* 0x000fca00078e000f */
[----:B---3--:R-:W-:Y:S11]  /*28e80*/  HMMA.16816.F32.BF16 R4, R16, R22, R4 ;  /* 0x000000161004723c */ /* 0x008ff60000041804 */
[----:B------:R-:W-:Y:S11]  /*28e90*/  @!UPT UIADD3 URZ, URZ, URZ, URZ ;  /* 0x0000003f3f3ff290 */ /* 0x000ff6000fffe03f */
[----:B------:R-:W-:Y:S01]  /*28ea0*/  @!UPT UIADD3 URZ, URZ, URZ, URZ ;  /* 0x0000003f3f3ff290 */ /* 0x000fe2000fffe03f */
[----:B------:R-:W-:Y:S01]  /*28eb0*/  STL.64 [R1+0x6d0], R4 ;  /* 0x0006d00401007387 */ /* 0x000fe20000100a00 */
[----:B------:R0:W-:Y:S03]  /*28ec0*/  STL.64 [R1+0x6d8], R6 ;  /* 0x0006d80601007387 */ /* 0x0001e60000100a00 */
[----:B0-----:R-:W3:Y:S01]  /*28ed0*/  LDL.LU.64 R6, [R1+0x52a8] ;  /* 0x0052a80001067983 */ /* 0x001ee20000300a00 */
[----:B------:R-:W-:Y:S02]  /*28ee0*/  STL.64 [R1+0x6c0], R8 ;  /* 0x0006c00801007387 */ /* 0x000fe40000100a00 */
[----:B------:R0:W-:Y:S02]  /*28ef0*/  STL.64 [R1+0x6c8], R10 ;  /* 0x0006c80a01007387 */ /* 0x0001e40000100a00 */
[----:B0-----:R-:W4:Y:S01]  /*28f00*/  LDL.LU.64 R10, [R1+0x52a0] ;  /* 0x0052a000010a7983 */ /* 0x001f220000300a00 */
[----:B------:R-:W4:Y:S02]  /*28f10*/  LDL.LU.64 R8, [R1+0x5298] ;  /* 0x0052980001087983 */ /* 0x000f240000300a00 */
[----:B------:R-:W4:Y:S02]  /*28f20*/  LDL.LU.64 R14, [R1+0x5290] ;  /* 0x00529000010e7983 */ /* 0x000f240000300a00 */
[----:B------:R-:W-:-:S02]  /*28f30*/  IMAD.MOV.U32 R4, RZ, RZ, R22 ;  /* 0x000000ffff047224 */ /* 0x000fc400078e0016 */
[----:B------:R-:W-:Y:S02]  /*28f40*/  IMAD.MOV.U32 R5, RZ, RZ, R23 ;  /* 0x000000ffff057224 */ /* 0x000fe400078e0017 */
[----:B------:R-:W-:Y:S02]  /*28f50*/  IMAD.MOV.U32 R22, RZ, RZ, R13 ;  /* 0x000000ffff167224 */ /* 0x000fe400078e000d */
[----:B------:R-:W-:Y:S02]  /*28f60*/  IMAD.MOV.U32 R23, RZ, RZ, R12 ;  /* 0x000000ffff177224 */ /* 0x000fe400078e000c */
[C---:B----4-:R-:W-:Y:S01]  /*28f70*/  HMMA.16816.F32.BF16 R12, R16.reuse, R14, R8 ;  /* 0x0000000e100c723c */ /* 0x050fe20000041808 */
[----:B------:R-:W4:Y:S01]  /*28f80*/  LDL.LU.64 R10, [R1+0x5288] ;  /* 0x00528800010a7983 */ /* 0x000f220000300a00 */
[----:B------:R-:W4:Y:S11]  /*28f90*/  LDL.LU.64 R8, [R1+0x5280] ;  /* 0x0052800001087983 */ /* 0x000f360000300a00 */
[----:B------:R-:W-:Y:S10]  /*28fa0*/  @!UPT UIADD3 URZ, URZ, URZ, URZ ;  /* 0x0000003f3f3ff290 */ /* 0x000ff4000fffe03f */
[----:B------:R-:W-:Y:S01]  /*28fb0*/  STL.64 [R1+0x6b0], R12 ;  /* 0x0006b00c01007387 */ /* 0x000fe20000100a00 */
[----:B------:R0:W-:Y:S03]  /*28fc0*/  STL.64 [R1+0x6b8], R14 ;  /* 0x0006b80e01007387 */ /* 0x0001e60000100a00 */
[----:B0-----:R-:W4:Y:S01]  /*28fd0*/  LDL.LU.64 R14, [R1+0x5278] ;  /* 0x00527800010e7983 */ /* 0x001f220000300a00 */
[----:B------:R-:W2:Y:S01]  /*28fe0*/  LDL.LU.64 R12, [R1+0x5270] ;  /* 0x00527000010c7983 */ /* 0x000ea20000300a00 */
[----:B----4-:R-:W-:Y:S11]  /*28ff0*/  HMMA.16816.F32.BF16 R8, R16, R14, R8 ;  /* 0x0000000e1008723c */ /* 0x010ff60000041808 */
[----:B------:R-:W-:Y:S11]  /*29000*/  @!UPT UIADD3 URZ, URZ, URZ, URZ ;  /* 0x0000003f3f3ff290 */ /* 0x000ff6000fffe03f */
[----:B------:R-:W-:Y:S01]  /*29010*/  @!UPT UIADD3 URZ, URZ, URZ, URZ ;  /* 0x0000003f3f3ff290 */ /* 0x000fe2000fffe03f */
[----:B------:R-:W-:Y:S01]  /*29020*/  STL.64 [R1+0x6a0], R8 ;  /* 0x0006a00801007387 */ /* 0x000fe20000100a00 */
[----:B------:R0:W-:Y:S03]  /*29030*/  STL.64 [R1+0x6a8], R10 ;  /* 0x0006a80a01007387 */ /* 0x0001e60000100a00 */
[----:B0-----:R-:W4:Y:S01]  /*29040*/  LDL.LU.64 R10, [R1+0x5268] ;  /* 0x00526800010a7983 */ /* 0x001f220000300a00 */
[----:B------:R-:W3:Y:S02]  /*29050*/  LDL.LU.64 R8, [R1+0x5260] ;  /* 0x0052600001087983 */ /* 0x000ee40000300a00 */
[----:B------:R3:W-:Y:S02]  /*29060*/  STL.64 [R1+0x5118], R14 ;  /* 0x0051180e01007387 */ /* 0x0007e40000100a00 */
[----:B--2---:R0:W-:Y:S02]  /*29070*/  STL.64 [R1+0x5110], R12 ;  /* 0x0051100c01007387 */ /* 0x0041e40000100a00 */
[----:B---3--:R-:W-:-:S02]  /*29080*/  IMAD.MOV.U32 R14, RZ, RZ, R8 ;  /* 0x000000ffff0e7224 */ /* 0x008fc400078e0008 */
[----:B------:R-:W-:Y:S01]  /*29090*/  IMAD.MOV.U32 R15, RZ, RZ, R9 ;  /* 0x000000ffff0f7224 */ /* 0x000fe200078e0009 */
[----:B------:R-:W2:Y:S01]  /*290a0*/  LDL.LU R8, [R1+0x525c] ;  /* 0x00525c0001087983 */ /* 0x000ea20000300800 */
[----:B------:R-:W2:Y:S03]  /*290b0*/  LDL.LU R9, [R1+0x5258] ;  /* 0x0052580001097983 */ /* 0x000ea60000300800 */
[----:B------:R1:W-:Y:S01]  /*290c0*/  STL.64 [R1+0x5218], R14 ;  /* 0x0052180e01007387 */ /* 0x0003e20000100a00 */
[----:B0-----:R-:W3:Y:S02]  /*290d0*/  LDL.LU R12, [R1+0x670] ;  /* 0x00067000010c7983 */ /* 0x001ee40000300800 */
[----:B------:R-:W3:Y:S01]  /*290e0*/  LDL.LU R13, [R1+0x674] ;  /* 0x00067400010d7983 */ /* 0x000ee20000300800 */
[----:B-1----:R-:W2:Y:S01]  /*290f0*/  LDL.LU R14, [R1+0x678] ;  /* 0x00067800010e7983 */ /* 0x002ea20000300800 */
[----:B------:R-:W2:Y:S01]  /*29100*/  LDL.LU R15, [R1+0x67c] ;  /* 0x00067c00010f7983 */ /* 0x000ea20000300800 */
[C---:B----4-:R-:W-:Y:S02]  /*29110*/  HMMA.16816.F32.BF16 R24, R16.reuse, R10, R24 ;  /* 0x0000000a1018723c */ /* 0x050fe40000041818 */
[----:B--2---:R-:W-:Y:S01]  /*29120*/  STL.64 [R1+0x5230], R14 ;  /* 0x0052300e01007387 */ /* 0x004fe20000100a00 */
[----:B---3--:R0:W-:Y:S03]  /*29130*/  STL.64 [R1+0x5228], R12 ;  /* 0x0052280c01007387 */ /* 0x0081e60000100a00 */
[----:B0-----:R-:W2:Y:S01]  /*29140*/  LDL.LU R12, [R1+0x680] ;  /* 0x00068000010c7983 */ /* 0x001ea20000300800 */
[----:B------:R-:W2:Y:S02]  /*29150*/  LDL.LU R13, [R1+0x684] ;  /* 0x00068400010d7983 */ /* 0x000ea40000300800 */
[----:B------:R-:W2:Y:S02]  /*29160*/  LDL.LU R14, [R1+0x688] ;  /* 0x00068800010e7983 */ /* 0x000ea40000300800 */
[----:B------:R-:W2:Y:S11]  /*29170*/  LDL.LU R15, [R1+0x68c] ;  /* 0x00068c00010f7983 */ /* 0x000eb60000300800 */
[----:B------:R-:W-:Y:S01]  /*29180*/  @!UPT UIADD3 URZ, URZ, URZ, URZ ;  /* 0x0000003f3f3ff290 */ /* 0x000fe2000fffe03f */
[----:B------:R-:W-:Y:S01]  /*29190*/  STL.64 [R1+0x690], R24 ;  /* 0x0006901801007387 */ /* 0x000fe20000100a00 */
[----:B------:R0:W-:Y:S03]  /*291a0*/  STL.64 [R1+0x698], R26 ;  /* 0x0006981a01007387 */ /* 0x0001e60000100a00 */
[----:B0-----:R-:W3:Y:S01]  /*291b0*/  LDL.LU.64 R26, [R1+0x5250] ;  /* 0x00525000011a7983 */ /* 0x001ee20000300a00 */
[----:B------:R-:W3:Y:S02]  /*291c0*/  LDL.LU.64 R24, [R1+0x5248] ;  /* 0x0052480001187983 */ /* 0x000ee40000300a00 */
[----:B------:R-:W-:Y:S02]  /*291d0*/  STL.64 [R1+0x5108], R10 ;  /* 0x0051080a01007387 */ /* 0x000fe40000100a00 */
[----:B------:R0:W-:Y:S02]  /*291e0*/  STL.64 [R1+0x5100], R8 ;  /* 0x0051000801007387 */ /* 0x0001e40000100a00 */
[----:B0-----:R-:W4:Y:S01]  /*291f0*/  LDL.LU R8, [R1+0x650] ;  /* 0x0006500001087983 */ /* 0x001f220000300800 */
[----:B------:R-:W4:Y:S02]  /*29200*/  LDL.LU R9, [R1+0x654] ;  /* 0x0006540001097983 */ /* 0x000f240000300800 */
[----:B------:R-:W4:Y:S02]  /*29210*/  LDL.LU R10, [R1+0x658] ;  /* 0x00065800010a7983 */ /* 0x000f240000300800 */
[----:B------:R-:W4:Y:S01]  /*29220*/  LDL.LU R11, [R1+0x65c] ;  /* 0x00065c00010b7983 */ /* 0x000f220000300800 */
[----:B---3--:R-:W-:Y:S01]  /*29230*/  HMMA.16816.F32.BF16 R16, R16, R6, R24 ;  /* 0x000000061010723c */ /* 0x008fe20000041818 */
[----:B------:R-:W2:Y:S01]  /*29240*/  LDL.LU.64 R26, [R1+0x5240] ;  /* 0x00524000011a7983 */ /* 0x000ea20000300a00 */
[----:B------:R-:W2:Y:S02]  /*29250*/  LDL.LU.64 R24, [R1+0x5238] ;  /* 0x0052380001187983 */ /* 0x000ea40000300a00 */
[----:B------:R-:W-:Y:S11]  /*29260*/  STL.64 [R1+0x50f8], R6 ;  /* 0x0050f80601007387 */ /* 0x000ff60000100a00 */
[----:B------:R-:W-:Y:S08]  /*29270*/  @!UPT UIADD3 URZ, URZ, URZ, URZ ;  /* 0x0000003f3f3ff290 */ /* 0x000ff0000fffe03f */
[----:B------:R-:W-:Y:S01]  /*29280*/  STL.64 [R1+0x2e0], R16 ;  /* 0x0002e01001007387 */ /* 0x000fe20000100a00 */
[----:B------:R-:W-:Y:S02]  /*29290*/  STL.64 [R1+0x2e8], R18 ;  /* 0x0002e81201007387 */ /* 0x000fe40000100a00 */
[----:B------:R-:W0:Y:S04]  /*292a0*/  LDSM.16.MT88.4 R16, [R3+0x4380] ;  /* 0x004380000310783b */ /* 0x000e280000004200 */
[----:B------:R-:W-:Y:S01]  /*292b0*/  STL [R1+0x4fd8], R3 ;  /* 0x004fd80301007387 */ /* 0x000fe20000100800 */
[----:B0-----:R0:W-:Y:S02]  /*292c0*/  STL.64 [R1+0x4fa0], R18 ;  /* 0x004fa01201007387 */ /* 0x0011e40000100a00 */
[----:B0-----:R-:W-:-:S02]  /*292d0*/  IMAD.MOV.U32 R18, RZ, RZ, R21 ;  /* 0x000000ffff127224 */ /* 0x001fc400078e0015 */
[----:B------:R-:W-:Y:S01]  /*292e0*/  IMAD.MOV.U32 R19, RZ, RZ, R20 ;  /* 0x000000ffff137224 */ /* 0x000fe200078e0014 */
[----:B------:R-:W-:Y:S04]  /*292f0*/  STL.64 [R1+0x4f98], R16 ;  /* 0x004f981001007387 */ /* 0x000fe80000100a00 */
[----:B------:R0:W-:Y:S04]  /*29300*/  STL.64 [R1+0x5138], R18 ;  /* 0x0051381201007387 */ /* 0x0001e80000100a00 */
[----:B0-----:R-:W3:Y:S04]  /*29310*/  LDL R18, [R1+0xa8] ;  /* 0x0000a80001127983 */ /* 0x001ee80000100800 */
[----:B------:R-:W3:Y:S01]  /*29320*/  LDL R19, [R1+0xac] ;  /* 0x0000ac0001137983 */ /* 0x000ee20000100800 */
[C---:B--2---:R-:W-:Y:S03]  /*29330*/  HMMA.16816.F32.BF16 R20, R24.reuse, R22, R12 ;  /* 0x000000161814723c */ /* 0x044fe6000004180c */
[----:B------:R-:W2:Y:S01]  /*29340*/  LDL.LU.64 R14, [R1+0x5230] ;  /* 0x00523000010e7983 */ /* 0x000ea20000300a00 */
[----:B------:R-:W2:Y:S11]  /*29350*/  LDL.LU.64 R12, [R1+0x5228] ;  /* 0x00522800010c7983 */ /* 0x000eb60000300a00 */
[----:B------:R-:W-:Y:S08]  /*29360*/  @!UPT UIADD3 URZ, URZ, URZ, URZ ;  /* 0x0000003f3f3ff290 */ /* 0x000ff0000fffe03f */
[----:B------:R-:W-:Y:S01]  /*29370*/  STL.64 [R1+0x680], R20 ;  /* 0x0006801401007387 */ /* 0x000fe20000100a00 */
[----:B------:R0:W-:Y:S03]  /*29380*/  STL.64 [R1+0x688], R22 ;  /* 0x0006881601007387 */ /* 0x0001e60000100a00 */
[----:B0-----:R-:W2:Y:S02]  /*29390*/  LDL.LU.64 R22, [R1+0x5220] ;  /* 0x0052200001167983 */ /* 0x001ea40000300a00 */
[C---:B--2---:R-:W-:Y:S02]  /*293a0*/  HMMA.16816.F32.BF16 R20, R24.reuse, R22, R12 ;  /* 0x000000161814723c */ /* 0x044fe4000004180c */
[----:B------:R-:W4:Y:S11]  /*293b0*/  LDL.LU.64 R14, [R1+0x5218] ;  /* 0x00521800010e7983 */ /* 0x000f360000300a00 */
[----:B------:R-:W-:Y:S10]  /*293c0*/  @!UPT UIADD3 URZ, URZ, URZ, URZ ;  /* 0x0000003f3f3ff290 */ /* 0x000ff4000fffe03f */
[----:B------:R-:W-:Y:S01]  /*293d0*/  STL.64 [R1+0x670], R20 ;  /* 0x0006701401007387 */ /* 0x000fe20000100a00 */
[----:B------:R0:W-:Y:S03]  /*293e0*/  STL.64 [R1+0x678], R22 ;  /* 0x0006781601007387 */ /* 0x0001e60000100a00 */
[----:B0-----:R-:W3:Y:S01]  /*293f0*/  LDL.LU.64 R22, [R1+0x5210] ;  /* 0x0052100001167983 */ /* 0x001ee20000300a00 */
[----:B------:R-:W3:Y:S01]  /*29400*/  LDL.LU.64 R20, [R1+0x5208] ;  /* 0x0052080001147983 */ /* 0x000ee20000300a00 */
[C---:B----4-:R-:W-:Y:S08]  /*29410*/  HMMA.16816.F32.BF16 R8, R24.reuse, R14, R8 ;  /* 0x0000000e1808723c */ /* 0x050ff00000041808 */
[----:B---3--:R-:W-:Y:S01]  /*29420*/  HMMA.16816.F32.BF16 R16, R24, R18, R20 ;  /* 0x000000121810723c */ /* 0x008fe20000041814 */
[----:B------:R-:W2:Y:S01]  /*29430*/  LDL.LU.64 R22, [R1+0x5200] ;  /* 0x0052000001167983 */ /* 0x000ea20000300a00 */
[----:B------:R-:W3:Y:S11]  /*29440*/  LDL.LU.64 R20, [R1+0x51f8] ;  /* 0x0051f80001147983 */ /* 0x000ef60000300a00 */
[----:B------:R-:W-:Y:S10]  /*29450*/  @!UPT UIADD3 URZ, URZ, URZ, URZ ;  /* 0x0000003f3f3ff290 */ /* 0x000ff4000fffe03f */
[----:B------:R-:W-:Y:S01]  /*29460*/  STL.64 [R1+0x660], R16 ;  /* 0x0006601001007387 */ /* 0x000fe20000100a00 */
[----:B------:R0:W-:Y:S02]  /*29470*/  STL.64 [R1+0x668], R18 ;  /* 0x0006681201007387 */ /* 0x0001e40000100a00 */
[----:B0-----:R-:W-:Y:S02]  /*29480*/  IMAD.MOV.U32 R18, RZ, RZ, R4 ;  /* 0x000000ffff127224 */ /* 0x001fe400078e0004 */
[----:B------:R-:W-:Y:S01]  /*29490*/  IMAD.MOV.U32 R19, RZ, RZ, R5 ;  /* 0x000000ffff137224 */ /* 0x000fe200078e0005 */
[----:B------:R-:W4:Y:S01]  /*294a0*/  LDL.LU R4, [R1+0x51f0] ;  /* 0x0051f00001047983 */ /* 0x000f220000300800 */
[----:B------:R-:W-:Y:S02]  /*294b0*/  STL.64 [R1+0x650], R8 ;  /* 0x0006500801007387 */ /* 0x000fe40000100a00 */
[----:B------:R-:W-:Y:S02]  /*294c0*/  STL.64 [R1+0x658], R10 ;  /* 0x0006580a01007387 */ /* 0x000fe40000100a00 */
[----:B------:R-:W2:Y:S01]  /*294d0*/  LDL.LU R5, [R1+0x51ec] ;  /* 0x0051ec0001057983 */ /* 0x000ea20000300800 */
[----:B------:R0:W-:Y:S02]  /*294e0*/  STL.64 [R1+0x5150], R18 ;  /* 0x0051501201007387 */ /* 0x0001e40000100a00 */
[----:B0-----:R-:W-:-:S02]  /*294f0*/  IMAD.MOV.U32 R18, RZ, RZ, R0 ;  /* 0x000000ffff127224 */ /* 0x001fc400078e0000 */
[----:B------:R-:W-:Y:S01]  /*29500*/  IMAD.MOV.U32 R19, RZ, RZ, R2 ;  /* 0x000000ffff137224 */ /* 0x000fe200078e0002 */
[----:B------:R-:W2:Y:S01]  /*29510*/  LDL.LU R0, [R1+0x51e8] ;  /* 0x0051e80001007983 */ /* 0x000ea20000300800 */
[----:B------:R-:W2:Y:S03]  /*29520*/  LDL.LU R2, [R1+0x51e4] ;  /* 0x0051e40001027983 */ /* 0x000ea60000300800 */
[----:B------:R-:W-:Y:S01]  /*29530*/  STL.64 [R1+0x5168], R18 ;  /* 0x0051681201007387 */ /* 0x000fe20000100a00 */
[----:B------:R-:W2:Y:S03]  /*29540*/  LDL.LU.64 R14, [R1+0x8] ;  /* 0x00000800010e7983 */ /* 0x000ea60000300a00 */
[----:B--2---:R0:W-:Y:S01]  /*29550*/  STL.64 [R1+0x5130], R14 ;  /* 0x0051300e01007387 */ /* 0x0041e20000100a00 */
[----:B------:R-:W2:Y:S02]  /*29560*/  LDL.LU R12, [R1+0x5d0] ;  /* 0x0005d000010c7983 */ /* 0x000ea40000300800 */
[----:B------:R-:W2:Y:S01]  /*29570*/  LDL.LU R13, [R1+0x5d4] ;  /* 0x0005d400010d7983 */ /* 0x000ea20000300800 */
[----:B0-----:R-:W2:Y:S01]  /*29580*/  LDL.LU R14, [R1+0x5d8] ;  /* 0x0005d800010e7983 */ /* 0x001ea20000300800 */
[----:B------:R-:W2:Y:S02]  /*29590*/  LDL.LU R15, [R1+0x5dc] ;  /* 0x0005dc00010f7983 */ /* 0x000ea40000300800 */
[----:B------:R-:W-:-:S02]  /*295a0*/  IMAD.MOV.U32 R18, RZ, RZ, R23 ;  /* 0x000000ffff127224 */ /* 0x000fc400078e0017 */
[----:B------:R-:W-:-:S05]  /*295b0*/  IMAD.MOV.U32 R19, RZ, RZ, R22 ;  /* 0x000000ffff137224 */ /* 0x000fca00078e0016 */
[----:B------:R-:W-:Y:S04]  /*295c0*/  STL.64 [R1+0x5180], R18 ;  /* 0x0051801201007387 */ /* 0x000fe80000100a00 */
[----:B--2---:R-:W-:Y:S01]  /*295d0*/  STL.64 [R1+0x5148], R14 ;  /* 0x0051480e01007387 */ /* 0x004fe20000100a00 */
[----:B------:R0:W-:Y:S03]  /*295e0*/  STL.64 [R1+0x5140], R12 ;  /* 0x0051400c01007387 */ /* 0x0001e60000100a00 */
[----:B0-----:R-:W2:Y:S01]  /*295f0*/  LDL.LU R12, [R1+0x5e0] ;  /* 0x0005e000010c7983 */ /* 0x001ea20000300800 */
[----:B------:R-:W2:Y:S02]  /*29600*/  LDL.LU R13, [R1+0x5e4] ;  /* 0x0005e400010d7983 */ /* 0x000ea40000300800 */
[----:B------:R-:W2:Y:S02]  /*29610*/  LDL.LU R14, [R1+0x5e8] ;  /* 0x0005e800010e7983 */ /* 0x000ea40000300800 */
[----:B------:R-:W2:Y:S02]  /*29620*/  LDL.LU R15, [R1+0x5ec] ;  /* 0x0005ec00010f7983 */ /* 0x000ea40000300800 */
[----:B---3--:R-:W-:-:S02]  /*29630*/  IMAD.MOV.U32 R18, RZ, RZ, R21 ;  /* 0x000000ffff127224 */ /* 0x008fc400078e0015 */
[----:B------:R-:W-:-:S05]  /*29640*/  IMAD.MOV.U32 R19, RZ, RZ, R20 ;  /* 0x000000ffff137224 */ /* 0x000fca00078e0014 */
[----:B------:R-:W-:Y:S04]  /*29650*/  STL.64 [R1+0x5198], R18 ;  /* 0x0051981201007387 */ /* 0x000fe80000100a00 */
[----:B--2---:R-:W-:Y:S01]  /*29660*/  STL.64 [R1+0x5160], R14 ;  /* 0x0051600e01007387 */ /* 0x004fe20000100a00 */
[----:B------:R0:W-:Y:S03]  /*29670*/  STL.64 [R1+0x5158], R12 ;  /* 0x0051580c01007387 */ /* 0x0001e60000100a00 */
[----:B0-----:R-:W2:Y:S01]  /*29680*/  LDL.LU R12, [R1+0x5f0] ;  /* 0x0005f000010c7983 */ /* 0x001ea20000300800 */
[----:B------:R-:W2:Y:S02]  /*29690*/  LDL.LU R13, [R1+0x5f4] ;  /* 0x0005f400010d7983 */ /* 0x000ea40000300800 */
[----:B------:R-:W3:Y:S02]  /*296a0*/  LDL.LU R14, [R1+0x5f8] ;  /* 0x0005f800010e7983 */ /* 0x000ee40000300800 */
[----:B------:R-:W3:Y:S02]  /*296b0*/  LDL.LU R15, [R1+0x5fc] ;  /* 0x0005fc00010f7983 */ /* 0x000ee40000300800 */
[----:B------:R-:W-:-:S02]  /*296c0*/  IMAD.MOV.U32 R18, RZ, RZ, R29 ;  /* 0x000000ffff127224 */ /* 0x000fc400078e001d */
[----:B------:R-:W-:Y:S01]  /*296d0*/  IMAD.MOV.U32 R19, RZ, RZ, R28 ;  /* 0x000000ffff137224 */ /* 0x000fe200078e001c */
[----:B------:R-:W4:Y:S04]  /*296e0*/  LDL.LU R29, [R1+0x51e0] ;  /* 0x0051e000011d7983 */ /* 0x000f280000300800 */
        /* <DEDUP_REMOVED lines=8> */
[----:B----4-:R-:W-:-:S05]  /*29770*/  IMAD.MOV.U32 R19, RZ, RZ, R4 ;  /* 0x000000ffff137224 */ /* 0x010fca00078e0004 */
[----:B------:R-:W-:Y:S04]  /*29780*/  STL.64 [R1+0x51c8], R18 ;  /* 0x0051c81201007387 */ /* 0x000fe80000100a00 */
        /* <DEDUP_REMOVED lines=18> */
[----:B------:R-:W-:-:S02]  /*298b0*/  IMAD.MOV.U32 R18, RZ, RZ, R2 ;  /* 0x000000ffff127224 */ /* 0x000fc400078e0002 */
[----:B------:R-:W-:Y:S01]  /*298c0*/  IMAD.MOV.U32 R19, RZ, RZ, R0 ;  /* 0x000000ffff137224 */ /* 0x000fe200078e0000 */
[----:B---3--:R-:W-:Y:S01]  /*298d0*/  STL.64 [R1+0x51d8], R14 ;  /* 0x0051d80e01007387 */ /* 0x008fe20000100a00 */
[----:B--2---:R0:W-:Y:S03]  /*298e0*/  STL.64 [R1+0x51d0], R12 ;  /* 0x0051d00c01007387 */ /* 0x0041e60000100a00 */
[----:B0-----:R-:W2:Y:S01]  /*298f0*/  LDL.LU R12, [R1+0x640] ;  /* 0x00064000010c7983 */ /* 0x001ea20000300800 */
[----:B------:R-:W2:Y:S02]  /*29900*/  LDL.LU R13, [R1+0x644] ;  /* 0x00064400010d7983 */ /* 0x000ea40000300800 */
[----:B------:R-:W2:Y:S02]  /*29910*/  LDL.LU R14, [R1+0x648] ;  /* 0x00064800010e7983 */ /* 0x000ea40000300800 */
[----:B------:R-:W2:Y:S01]  /*29920*/  LDL.LU R15, [R1+0x64c] ;  /* 0x00064c00010f7983 */ /* 0x000ea20000300800 */
[----:B------:R-:W3:Y:S01]  /*29930*/  LDL.LU R8, [R1+0x5b0] ;  /* 0x0005b00001087983 */ /* 0x000ee20000300800 */
[----:B------:R-:W3:Y:S02]  /*29940*/  LDL.LU R9, [R1+0x5b4] ;  /* 0x0005b40001097983 */ /* 0x000ee40000300800 */
[----:B------:R-:W4:Y:S02]  /*29950*/  LDL.LU R10, [R1+0x5b8] ;  /* 0x0005b800010a7983 */ /* 0x000f240000300800 */
[----:B------:R-:W4:Y:S01]  /*29960*/  LDL.LU R11, [R1+0x5bc] ;  /* 0x0005bc00010b7983 */ /* 0x000f220000300800 */
[C---:B--2---:R-:W-:Y:S01]  /*29970*/  HMMA.16816.F32.BF16 R16, R24.reuse, R18, R12 ;  /* 0x000000121810723c */ /* 0x044fe2000004180c */
[----:B----4-:R-:W-:Y:S01]  /*29980*/  STL.64 [R1+0x5128], R10 ;  /* 0x0051280a01007387 */ /* 0x010fe20000100a00 */
[----:B---3--:R0:W-:Y:S03]  /*29990*/  STL.64 [R1+0x5120], R8 ;  /* 0x0051200801007387 */ /* 0x0081e60000100a00 */
[----:B0-----:R-:W2:Y:S01]  /*299a0*/  LDL.LU R8, [R1+0x5c0] ;  /* 0x0005c00001087983 */ /* 0x001ea20000300800 */
[----:B------:R-:W2:Y:S02]  /*299b0*/  LDL.LU R9, [R1+0x5c4] ;  /* 0x0005c40001097983 */ /* 0x000ea40000300800 */
[----:B------:R-:W2:Y:S02]  /*299c0*/  LDL.LU R10, [R1+0x5c8] ;  /* 0x0005c800010a7983 */ /* 0x000ea40000300800 */
[----:B------:R-:W2:Y:S01]  /*299d0*/  LDL.LU R11, [R1+0x5cc] ;  /* 0x0005cc00010b7983 */ /* 0x000ea20000300800 */
[----:B------:R-:W3:Y:S01]  /*299e0*/  LDL.LU R4, [R1+0x5a0] ;  /* 0x0005a00001047983 */ /* 0x000ee20000300800 */
[----:B------:R-:W3:Y:S02]  /*299f0*/  LDL.LU R5, [R1+0x5a4] ;  /* 0x0005a40001057983 */ /* 0x000ee40000300800 */
[----:B------:R-:W3:Y:S02]  /*29a00*/  LDL.LU R6, [R1+0x5a8] ;  /* 0x0005a80001067983 */ /* 0x000ee40000300800 */
[----:B------:R-:W3:Y:S01]  /*29a10*/  LDL.LU R7, [R1+0x5ac] ;  /* 0x0005ac0001077983 */ /* 0x000ee20000300800 */
[----:B------:R-:W4:Y:S01]  /*29a20*/  LDL.LU R20, [R1+0x2d0] ;  /* 0x0002d00001147983 */ /* 0x000f220000300800 */
[----:B------:R-:W4:Y:S02]  /*29a30*/  LDL.LU R21, [R1+0x2d4] ;  /* 0x0002d40001157983 */ /* 0x000f240000300800 */
[----:B------:R-:W4:Y:S02]  /*29a40*/  LDL.LU R22, [R1+0x2d8] ;  /* 0x0002d80001167983 */ /* 0x000f240000300800 */
[----:B------:R-:W4:Y:S01]  /*29a50*/  LDL.LU R23, [R1+0x2dc] ;  /* 0x0002dc0001177983 */ /* 0x000f220000300800 */
[----:B------:R-:W2:Y:S01]  /*29a60*/  LDL.LU.64 R14, [R1+0x51d8] ;  /* 0x0051d800010e7983 */ /* 0x000ea20000300a00 */
[----:B------:R-:W2:Y:S02]  /*29a70*/  LDL.LU.64 R12, [R1+0x51d0] ;  /* 0x0051d000010c7983 */ /* 0x000ea40000300a00 */
[----:B------:R-:W-:Y:S02]  /*29a80*/  STL.64 [R1+0x640], R16 ;  /* 0x0006401001007387 */ /* 0x000fe40000100a00 */
[----:B------:R0:W-:Y:S02]  /*29a90*/  STL.64 [R1+0x648], R18 ;  /* 0x0006481201007387 */ /* 0x0001e40000100a00 */
        /* <DEDUP_REMOVED lines=44> */
[----:B------:R-:W2:Y:S11]  /*29d60*/  LDL.LU.64 R14, [R1+0x5130] ;  /* 0x00513000010e7983 */ /* 0x000eb60000300a00 */
[----:B------:R-:W-:Y:S10]  /*29d70*/  @!UPT UIADD3 URZ, URZ, URZ, URZ ;  /* 0x0000003f3f3ff290 */ /* 0x000ff4000fffe03f */
[----:B------:R0:W-:Y:S01]  /*29d80*/  STL.64 [R1+0x5d0], R16 ;  /* 0x0005d01001007387 */ /* 0x0001e20000100a00 */
[----:B------:R1:W-:Y:S03]  /*29d90*/  STL.64 [R1+0x5d8], R18 ;  /* 0x0005d81201007387 */ /* 0x0003e60000100a00 */
[----:B0-----:R-:W2:Y:S01]  /*29da0*/  LDL.LU R16, [R1+0x2a0] ;  /* 0x0002a00001107983 */ /* 0x001ea20000300800 */
[----:B------:R-:W2:Y:S02]  /*29db0*/  LDL.LU R17, [R1+0x2a4] ;  /* 0x0002a40001117983 */ /* 0x000ea40000300800 */
[----:B-1----:R-:W2:Y:S02]  /*29dc0*/  LDL.LU R18, [R1+0x2a8] ;  /* 0x0002a80001127983 */ /* 0x002ea40000300800 */
[----:B------:R-:W2:Y:S02]  /*29dd0*/  LDL.LU R19, [R1+0x2ac] ;  /* 0x0002ac0001137983 */ /* 0x000ea40000300800 */
[----:B--2---:R-:W-:Y:S01]  /*29de0*/  STL.64 [R1+0x50d0], R18 ;  /* 0x0050d01201007387 */ /* 0x004fe20000100a00 */
[----:B------:R0:W-:Y:S03]  /*29df0*/  STL.64 [R1+0x50c8], R16 ;  /* 0x0050c81001007387 */ /* 0x0001e60000100a00 */
[----:B0-----:R-:W2:Y:S01]  /*29e00*/  LDL.LU R16, [R1+0x2b0] ;  /* 0x0002b00001107983 */ /* 0x001ea20000300800 */
[----:B------:R-:W2:Y:S02]  /*29e10*/  LDL.LU R17, [R1+0x2b4] ;  /* 0x0002b40001117983 */ /* 0x000ea40000300800 */
[----:B------:R-:W2:Y:S02]  /*29e20*/  LDL.LU R18, [R1+0x2b8] ;  /* 0x0002b80001127983 */ /* 0x000ea40000300800 */
[----:B------:R-:W2:Y:S01]  /*29e30*/  LDL.LU R19, [R1+0x2bc] ;  /* 0x0002bc0001137983 */ /* 0x000ea20000300800 */
[----:B------:R-:W-:Y:S01]  /*29e40*/  HMMA.16816.F32.BF16 R8, R24, R14, R8 ;  /* 0x0000000e1808723c */ /* 0x000fe20000041808 */
[----:B------:R-:W-:-:S02]  /*29e50*/  IMAD.MOV.U32 R2, RZ, RZ, R14 ;  /* 0x000000ffff027224 */ /* 0x000fc400078e000e */
[----:B------:R-:W-:Y:S01]  /*29e60*/  IMAD.MOV.U32 R0, RZ, RZ, R15 ;  /* 0x000000ffff007224 */ /* 0x000fe200078e000f */
[----:B--2---:R0:W-:Y:S01]  /*29e70*/  STL.64 [R1+0x50e0], R18 ;  /* 0x0050e01201007387 */ /* 0x0041e20000100a00 */
[----:B------:R-:W-:Y:S03]  /*29e80*/  STL.64 [R1+0x50d8], R16 ;  /* 0x0050d81001007387 */ /* 0x000fe60000100a00 */
[----:B0-----:R-:W2:Y:S11]  /*29e90*/  LDL.LU.64 R18, [R1+0xc8] ;  /* 0x0000c80001127983 */ /* 0x001eb60000300a00 */
[----:B------:R-:W-:Y:S04]  /*29ea0*/  @!UPT UIADD3 URZ, URZ, URZ, URZ ;  /* 0x0000003f3f3ff290 */ /* 0x000fe8000fffe03f */
[----:B------:R-:W-:Y:S02]  /*29eb0*/  STL.64 [R1+0x5c0], R8 ;  /* 0x0005c00801007387 */ /* 0x000fe40000100a00 */
[----:B------:R0:W-:Y:S02]  /*29ec0*/  STL.64 [R1+0x5c8], R10 ;  /* 0x0005c80a01007387 */ /* 0x0001e40000100a00 */
[----:B0-----:R-:W2:Y:S01]  /*29ed0*/  LDL.LU.64 R10, [R1+0x5128] ;  /* 0x00512800010a7983 */ /* 0x001ea20000300a00 */
[----:B------:R-:W2:Y:S02]  /*29ee0*/  LDL.LU.64 R8, [R1+0x5120] ;  /* 0x0051200001087983 */ /* 0x000ea40000300a00 */
[----:B------:R-:W2:Y:S02]  /*29ef0*/  LDL.LU.64 R14, [R1+0x5118] ;  /* 0x00511800010e7983 */ /* 0x000ea40000300a00 */
[----:B------:R-:W3:Y:S01]  /*29f00*/  LDL.LU.64 R12, [R1+0x5110] ;  /* 0x00511000010c7983 */ /* 0x000ee20000300a00 */
[C---:B--2---:R-:W-:Y:S11]  /*29f10*/  HMMA.16816.F32.BF16 R8, R24.reuse, R14, R8 ;  /* 0x0000000e1808723c */ /* 0x044ff60000041808 */
[----:B------:R-:W-:Y:S11]  /*29f20*/  @!UPT UIADD3 URZ, URZ, URZ, URZ ;  /* 0x0000003f3f3ff290 */ /* 0x000ff6000fffe03f */
[----:B------:R-:W-:Y:S01]  /*29f30*/  @!UPT UIADD3 URZ, URZ, URZ, URZ ;  /* 0x0000003f3f3ff290 */ /* 0x000fe2000fffe03f */
[----:B------:R-:W-:Y:S01]  /*29f40*/  STL.64 [R1+0x5b0], R8 ;  /* 0x0005b00801007387 */ /* 0x000fe20000100a00 */
[----:B------:R0:W-:Y:S03]  /*29f50*/  STL.64 [R1+0x5b8], R10 ;  /* 0x0005b80a01007387 */ /* 0x0001e60000100a00 */
[----:B0-----:R-:W3:Y:S01]  /*29f60*/  LDL.LU.64 R10, [R1+0x5108] ;  /* 0x00510800010a7983 */ /* 0x001ee20000300a00 */
[----:B------:R-:W2:Y:S02]  /*29f70*/  LDL.LU.64 R8, [R1+0x5100] ;  /* 0x0051000001087983 */ /* 0x000ea40000300a00 */
[----:B------:R-:W-:Y:S01]  /*29f80*/  STL.64 [R1+0x5050], R14 ;  /* 0x0050500e01007387 */ /* 0x000fe20000100a00 */
[C---:B---3--:R-:W-:Y:S11]  /*29f90*/  HMMA.16816.F32.BF16 R4, R24.reuse, R10, R4 ;  /* 0x0000000a1804723c */ /* 0x048ff60000041804 */
[----:B------:R-:W-:Y:S11]  /*29fa0*/  @!UPT UIADD3 URZ, URZ, URZ, URZ ;  /* 0x0000003f3f3ff290 */ /* 0x000ff6000fffe03f */
[----:B------:R-:W-:Y:S01]  /*29fb0*/  @!UPT UIADD3 URZ, URZ, URZ, URZ ;  /* 0x0000003f3f3ff290 */ /* 0x000fe2000fffe03f */
[----:B------:R-:W-:Y:S01]  /*29fc0*/  STL.64 [R1+0x5a0], R4 ;  /* 0x0005a00401007387 */ /* 0x000fe20000100a00 */
[----:B------:R0:W-:Y:S03]  /*29fd0*/  STL.64 [R1+0x5a8], R6 ;  /* 0x0005a80601007387 */ /* 0x0001e60000100a00 */
[----:B0-----:R-:W4:Y:S01]  /*29fe0*/  LDL.LU.64 R6, [R1+0x50f8] ;  /* 0x0050f80001067983 */ /* 0x001f220000300a00 */
[----:B------:R-:W-:Y:S02]  /*29ff0*/  STL [R1+0x4ff0], R10 ;  /* 0x004ff00a01007387 */ /* 0x000fe40000100800 */
[----:B------:R0:W-:Y:S02]  /*2a000*/  STL [R1+0x4fdc], R11 ;  /* 0x004fdc0b01007387 */ /* 0x0001e40000100800 */
[----:B0-----:R-:W3:Y:S01]  /*2a010*/  LDL.LU.64 R10, [R1+0x98] ;  /* 0x00009800010a7983 */ /* 0x001ee20000300a00 */
[----:B----4-:R-:W-:Y:S03]  /*2a020*/  HMMA.16816.F32.BF16 R24, R24, R6, R20 ;  /* 0x000000061818723c */ /* 0x010fe60000041814 */
[----:B------:R-:W4:Y:S01]  /*2a030*/  LDL.LU.64 R22, [R1+0x50f0] ;  /* 0x0050f00001167983 */ /* 0x000f220000300a00 */
[----:B------:R-:W4:Y:S02]  /*2a040*/  LDL.LU.64 R20, [R1+0x50e8] ;  /* 0x0050e80001147983 */ /* 0x000f240000300a00 */
[----:B------:R0:W-:Y:S02]  /*2a050*/  STL.64 [R1+0x4fa8], R6 ;  /* 0x004fa80601007387 */ /* 0x0001e40000100a00 */
[----:B------:R-:W4:Y:S01]  /*2a060*/  LDL.LU R4, [R1+0x2c0] ;  /* 0x0002c00001047983 */ /* 0x000f220000300800 */
[----:B------:R-:W4:Y:S04]  /*2a070*/  LDL.LU R5, [R1+0x2c4] ;  /* 0x0002c40001057983 */ /* 0x000f280000300800 */
[----:B0-----:R-:W4:Y:S01]  /*2a080*/  LDL.LU R6, [R1+0x2c8] ;  /* 0x0002c80001067983 */ /* 0x001f220000300800 */
[----:B------:R-:W4:Y:S09]  /*2a090*/  LDL.LU R7, [R1+0x2cc] ;  /* 0x0002cc0001077983 */ /* 0x000f320000300800 */
[----:B------:R0:W-:Y:S01]  /*2a0a0*/  STL.64 [R1+0x4798], R26 ;  /* 0x0047981a01007387 */ /* 0x0001e20000100a00 */
[----:B------:R-:W-:Y:S03]  /*2a0b0*/  STL.64 [R1+0x4790], R24 ;  /* 0x0047901801007387 */ /* 0x000fe60000100a00 */
[----:B0-----:R-:W2:Y:S01]  /*2a0c0*/  LDL.LU.64 R26, [R1+0xb8] ;  /* 0x0000b800011a7983 */ /* 0x001ea20000300a00 */
[----:B----4-:R-:W-:Y:S11]  /*2a0d0*/  HMMA.16816.F32.BF16 R4, R20, R18, R4 ;  /* 0x000000121404723c */ /* 0x010ff60000041804 */
[----:B------:R-:W-:Y:S11]  /*2a0e0*/  @!UPT UIADD3 URZ, URZ, URZ, URZ ;  /* 0x0000003f3f3ff290 */ /* 0x000ff6000fffe03f */
[----:B------:R-:W-:Y:S01]  /*2a0f0*/  @!UPT UIADD3 URZ, URZ, URZ, URZ ;  /* 0x0000003f3f3ff290 */ /* 0x000fe2000fffe03f */
[----:B------:R0:W-:Y:S01]  /*2a100*/  STL.64 [R1+0x2c0], R4 ;  /* 0x0002c00401007387 */ /* 0x0001e20000100a00 */
[----:B------:R2:W-:Y:S02]  /*2a110*/  STL.64 [R1+0x2c8], R6 ;  /* 0x0002c80601007387 */ /* 0x0005e40000100a00 */
[----:B0-----:R-:W-:Y:S02]  /*2a120*/  IMAD.MOV.U32 R5, RZ, RZ, R18 ;  /* 0x000000ffff057224 */ /* 0x001fe400078e0012 */
[----:B------:R-:W-:Y:S02]  /*2a130*/  IMAD.MOV.U32 R4, RZ, RZ, R19 ;  /* 0x000000ffff047224 */ /* 0x000fe400078e0013 */
[----:B------:R-:W4:Y:S01]  /*2a140*/  LDL.LU.64 R18, [R1+0x50e0] ;  /* 0x0050e00001127983 */ /* 0x000f220000300a00 */
[----:B------:R-:W4:Y:S02]  /*2a150*/  LDL.LU.64 R16, [R1+0x50d8] ;  /* 0x0050d80001107983 */ /* 0x000f240000300a00 */
[----:B--2---:R-:W-:-:S02]  /*2a160*/  IMAD.MOV.U32 R7, RZ, RZ, R26 ;  /* 0x000000ffff077224 */ /* 0x004fc400078e001a */
[----:B------:R-:W-:Y:S02]  /*2a170*/  IMAD.MOV.U32 R6, RZ, RZ, R27 ;  /* 0x000000ffff067224 */ /* 0x000fe400078e001b */
[----:B------:R-:W-:Y:S02]  /*2a180*/  IMAD.MOV.U32 R24, RZ, RZ, R13 ;  /* 0x000000ffff187224 */ /* 0x000fe400078e000d */
[----:B------:R-:W-:Y:S01]  /*2a190*/  IMAD.MOV.U32 R25, RZ, RZ, R29 ;  /* 0x000000ffff197224 */ /* 0x000fe200078e001d */
[----:B----4-:R-:W-:Y:S07]  /*2a1a0*/  HMMA.16816.F32.BF16 R16, R20, R26, R16 ;  /* 0x0000001a1410723c */ /* 0x010fee0000041810 */
[----:B------:R-:W-:-:S02]  /*2a1b0*/  IMAD.MOV.U32 R26, RZ, RZ, R9 ;  /* 0x000000ffff1a7224 */ /* 0x000fc400078e0009 */
[----:B------:R-:W-:Y:S11]  /*2a1c0*/  IMAD.MOV.U32 R27, RZ, RZ, R8 ;  /* 0x000000ffff1b7224 */ /* 0x000ff600078e0008 */
[----:B------:R-:W-:Y:S03]  /*2a1d0*/  @!UPT UIADD3 URZ, URZ, URZ, URZ ;  /* 0x0000003f3f3ff290 */ /* 0x000fe6000fffe03f */
[----:B------:R-:W-:Y:S01]  /*2a1e0*/  STL.64 [R1+0x2b0], R16 ;  /* 0x0002b01001007387 */ /* 0x000fe20000100a00 */
[----:B------:R0:W-:Y:S03]  /*2a1f0*/  STL.64 [R1+0x2b8], R18 ;  /* 0x0002b81201007387 */ /* 0x0001e60000100a00 */
[----:B0-----:R-:W2:Y:S01]  /*2a200*/  LDL.LU.64 R18, [R1+0x50d0] ;  /* 0x0050d00001127983 */ /* 0x001ea20000300a00 */
[----:B------:R-:W2:Y:S02]  /*2a210*/  LDL.LU.64 R16, [R1+0x50c8] ;  /* 0x0050c80001107983 */ /* 0x000ea40000300a00 */
[----:B------:R-:W-:Y:S02]  /*2a220*/  STL.64 [R1+0x4fe8], R6 ;  /* 0x004fe80601007387 */ /* 0x000fe40000100a00 */
[----:B------:R0:W-:Y:S02]  /*2a230*/  STL.64 [R1+0x4fe0], R4 ;  /* 0x004fe00401007387 */ /* 0x0001e40000100a00 */
[----:B0-----:R-:W3:Y:S01]  /*2a240*/  LDL.LU R4, [R1+0x290] ;  /* 0x0002900001047983 */ /* 0x001ee20000300800 */
[----:B------:R-:W3:Y:S02]  /*2a250*/  LDL.LU R5, [R1+0x294] ;  /* 0x0002940001057983 */ /* 0x000ee40000300800 */
[----:B------:R-:W3:Y:S02]  /*2a260*/  LDL.LU R6, [R1+0x298] ;  /* 0x0002980001067983 */ /* 0x000ee40000300800 */
[----:B------:R-:W3:Y:S01]  /*2a270*/  LDL.LU R7, [R1+0x29c] ;  /* 0x00029c0001077983 */ /* 0x000ee20000300800 */
[----:B------:R-:W4:Y:S01]  /*2a280*/  LDL.LU R13, [R1+0x50c4] ;  /* 0x0050c400010d7983 */ /* 0x000f220000300800 */
[----:B------:R-:W2:Y:S02]  /*2a290*/  LDL.LU R29, [R1+0x50c0] ;  /* 0x0050c000011d7983 */ /* 0x000ea40000300800 */
[----:B------:R0:W-:Y:S02]  /*2a2a0*/  STL.64 [R1+0x4e58], R26 ;  /* 0x004e581a01007387 */ /* 0x0001e40000100a00 */
[----:B------:R-:W-:Y:S01]  /*2a2b0*/  STL.64 [R1+0x4e50], R24 ;  /* 0x004e501801007387 */ /* 0x000fe20000100a00 */
[----:B0-----:R-:W2:Y:S01]  /*2a2c0*/  LDL.LU.64 R26, [R1+0xa8] ;  /* 0x0000a800011a7983 */ /* 0x001ea20000300a00 */
[C---:B---3--:R-:W-:Y:S08]  /*2a2d0*/  HMMA.16816.F32.BF16 R4, R20.reuse, R10, R4 ;  /* 0x0000000a1404723c */ /* 0x048ff00000041804 */
[----:B--2---:R-:W-:Y:S11]  /*2a2e0*/  HMMA.16816.F32.BF16 R16, R20, R26, R16 ;  /* 0x0000001a1410723c */ /* 0x004ff60000041810 */
[----:B------:R-:W-:Y:S11]  /*2a2f0*/  @!UPT UIADD3 URZ, URZ, URZ, URZ ;  /* 0x0000003f3f3ff290 */ /* 0x000ff6000fffe03f */
[----:B------:R-:W-:Y:S01]  /*2a300*/  @!UPT UIADD3 URZ, URZ, URZ, URZ ;  /* 0x0000003f3f3ff290 */ /* 0x000fe2000fffe03f */
[----:B------:R0:W-:Y:S01]  /*2a310*/  STL.64 [R1+0x2a0], R16 ;  /* 0x0002a01001007387 */ /* 0x0001e20000100a00 */
[----:B------:R1:W-:Y:S02]  /*2a320*/  STL.64 [R1+0x2a8], R18 ;  /* 0x0002a81201007387 */ /* 0x0003e40000100a00 */
[----:B0-----:R-:W-:Y:S02]  /*2a330*/  IMAD.MOV.U32 R16, RZ, RZ, R27 ;  /* 0x000000ffff107224 */ /* 0x001fe400078e001b */
[----:B------:R-:W-:Y:S02]  /*2a340*/  IMAD.MOV.U32 R17, RZ, RZ, R26 ;  /* 0x000000ffff117224 */ /* 0x000fe400078e001a */
[----:B-1----:R-:W-:Y:S02]  /*2a350*/  IMAD.MOV.U32 R19, RZ, RZ, R10 ;  /* 0x000000ffff137224 */ /* 0x002fe400078e000a */
[----:B------:R-:W-:Y:S01]  /*2a360*/  IMAD.MOV.U32 R18, RZ, RZ, R11 ;  /* 0x000000ffff127224 */ /* 0x000fe200078e000b */
[----:B------:R-:W-:Y:S01]  /*2a370*/  STL [R1+0x4ff8], R16 ;  /* 0x004ff81001007387 */ /* 0x000fe20000100800 */
[----:B------:R-:W-:Y:S02]  /*2a380*/  STL [R1+0x4ff4], R17 ;  /* 0x004ff41101007387 */ /* 0x000fe40000100800 */
[----:B------:R0:W-:Y:S02]  /*2a390*/  STL.64 [R1+0x290], R4 ;  /* 0x0002900401007387 */ /* 0x0001e40000100a00 */
[----:B------:R1:W-:Y:S01]  /*2a3a0*/  STL.64 [R1+0x298], R6 ;  /* 0x0002980601007387 */ /* 0x0003e20000100a00 */
[----:B------:R-:W-:Y:S01]  /*2a3b0*/  STL [R1+0x4ffc], R19 ;  /* 0x004ffc1301007387 */ /* 0x000fe20000100800 */
[----:B------:R-:W-:Y:S02]  /*2a3c0*/  STL [R1+0x5038], R18 ;  /* 0x0050381201007387 */ /* 0x000fe40000100800 */
[----:B------:R-:W2:Y:S01]  /*2a3d0*/  LDL.LU R24, [R1+0xf0] ;  /* 0x0000f00001187983 */ /* 0x000ea20000300800 */
[----:B0-----:R-:W3:Y:S01]  /*2a3e0*/  LDL.LU R4, [R1+0x1f0] ;  /* 0x0001f00001047983 */ /* 0x001ee20000300800 */
[----:B------:R-:W3:Y:S02]  /*2a3f0*/  LDL.LU R5, [R1+0x1f4] ;  /* 0x0001f40001057983 */ /* 0x000ee40000300800 */
[----:B-1----:R-:W2:Y:S02]  /*2a400*/  LDL.LU R6, [R1+0x1f8] ;  /* 0x0001f80001067983 */ /* 0x002ea40000300800 */
[----:B------:R-:W2:Y:S02]  /*2a410*/  LDL.LU R7, [R1+0x1fc] ;  /* 0x0001fc0001077983 */ /* 0x000ea40000300800 */
[----:B------:R-:W-:-:S02]  /*2a420*/  IMAD.MOV.U32 R27, RZ, RZ, R12 ;  /* 0x000000ffff1b7224 */ /* 0x000fc400078e000c */
[----:B----4-:R-:W-:Y:S01]  /*2a430*/  IMAD.MOV.U32 R26, RZ, RZ, R13 ;  /* 0x000000ffff1a7224 */ /* 0x010fe200078e000d */
[----:B--2---:R-:W-:Y:S01]  /*2a440*/  STL.64 [R1+0x5008], R6 ;  /* 0x0050080601007387 */ /* 0x004fe20000100a00 */
[----:B---3--:R0:W-:Y:S03]  /*2a450*/  STL.64 [R1+0x5000], R4 ;  /* 0x0050000401007387 */ /* 0x0081e60000100a00 */
        /* <DEDUP_REMOVED lines=8> */
[----:B------:R-:W2:Y:S01]  /*2a4e0*/  LDL.LU R12, [R1+0x230] ;  /* 0x00023000010c7983 */ /* 0x000ea20000300800 */
[----:B------:R-:W2:Y:S02]  /*2a4f0*/  LDL.LU R13, [R1+0x234] ;  /* 0x00023400010d7983 */ /* 0x000ea40000300800 */
[----:B------:R-:W2:Y:S02]  /*2a500*/  LDL.LU R14, [R1+0x238] ;  /* 0x00023800010e7983 */ /* 0x000ea40000300800 */
[----:B------:R-:W2:Y:S02]  /*2a510*/  LDL.LU R15, [R1+0x23c] ;  /* 0x00023c00010f7983 */ /* 0x000ea40000300800 */
[----:B--2---:R0:W-:Y:S01]  /*2a520*/  STL.64 [R1+0x5060], R14 ;  /* 0x0050600e01007387 */ /* 0x0041e20000100a00 */
[----:B------:R-:W-:Y:S03]  /*2a530*/  STL.64 [R1+0x5058], R12 ;  /* 0x0050580c01007387 */ /* 0x000fe60000100a00 */
[----:B0-----:R-:W2:Y:S04]  /*2a540*/  LDL.LU.64 R14, [R1+0x48] ;  /* 0x00004800010e7983 */ /* 0x001ea80000300a00 */
[----:B--2---:R0:W-:Y:S04]  /*2a550*/  STL.64 [R1+0x5070], R14 ;  /* 0x0050700e01007387 */ /* 0x0041e80000100a00 */
[----:B0-----:R-:W2:Y:S04]  /*2a560*/  LDL.LU.64 R14, [R1+0x58] ;  /* 0x00005800010e7983 */ /* 0x001ea80000300a00 */
[----:B--2---:R0:W-:Y:S04]  /*2a570*/  STL.64 [R1+0x5088], R14 ;  /* 0x0050880e01007387 */ /* 0x0041e80000100a00 */
[----:B0-----:R-:W2:Y:S04]  /*2a580*/  LDL.LU.64 R14, [R1+0x68] ;  /* 0x00006800010e7983 */ /* 0x001ea80000300a00 */
[----:B--2---:R-:W-:Y:S01]  /*2a590*/  STL.64 [R1+0x50a0], R14 ;  /* 0x0050a00e01007387 */ /* 0x004fe20000100a00 */
[----:B------:R0:W-:Y:S02]  /*2a5a0*/  STL.64 [R1+0x5048], R18 ;  /* 0x0050481201007387 */ /* 0x0001e40000100a00 */
[----:B----4-:R1:W-:Y:S01]  /*2a5b0*/  STL.64 [R1+0x5040], R16 ;  /* 0x0050401001007387 */ /* 0x0103e20000100a00 */
[----:B0-----:R-:W2:Y:S04]  /*2a5c0*/  LDL.LU.64 R18, [R1+0x38] ;  /* 0x0000380001127983 */ /* 0x001ea80000300a00 */
[----:B--2---:R0:W-:Y:S01]  /*2a5d0*/  STL.64 [R1+0x5068], R18 ;  /* 0x0050681201007387 */ /* 0x0041e20000100a00 */
[----:B-1----:R-:W2:Y:S02]  /*2a5e0*/  LDL.LU R16, [R1+0x240] ;  /* 0x0002400001107983 */ /* 0x002ea40000300800 */
[----:B------:R-:W2:Y:S01]  /*2a5f0*/  LDL.LU R17, [R1+0x244] ;  /* 0x0002440001117983 */ /* 0x000ea20000300800 */
[----:B0-----:R-:W4:Y:S01]  /*2a600*/  LDL.LU R18, [R1+0x248] ;  /* 0x0002480001127983 */ /* 0x001f220000300800 */
[----:B------:R-:W4:Y:S02]  /*2a610*/  LDL.LU R19, [R1+0x24c] ;  /* 0x00024c0001137983 */ /* 0x000f240000300800 */
[----:B------:R-:W2:Y:S02]  /*2a620*/  LDL.LU R8, [R1+0x270] ;  /* 0x0002700001087983 */ /* 0x000ea40000300800 */
[----:B------:R-:W2:Y:S01]  /*2a630*/  LDL.LU R9, [R1+0x274] ;  /* 0x0002740001097983 */ /* 0x000ea20000300800 */
[----:B------:R-:W2:Y:S01]  /*2a640*/  LDL.LU R10, [R1+0x278] ;  /* 0x00027800010a7983 */ /* 0x000ea20000300800 */
[----:B------:R-:W2:Y:S03]  /*2a650*/  LDL.LU R11, [R1+0x27c] ;  /* 0x00027c00010b7983 */ /* 0x000ea60000300800 */
[----:B--2---:R0:W-:Y:S01]  /*2a660*/  STL.64 [R1+0x50b0], R10 ;  /* 0x0050b00a01007387 */ /* 0x0041e20000100a00 */
[----:B------:R-:W-:Y:S03]  /*2a670*/  STL.64 [R1+0x50a8], R8 ;  /* 0x0050a80801007387 */ /* 0x000fe60000100a00 */
[----:B0-----:R-:W2:Y:S01]  /*2a680*/  LDL.LU.64 R10, [R1+0x88] ;  /* 0x00008800010a7983 */ /* 0x001ea20000300a00 */
[----:B------:R-:W2:Y:S03]  /*2a690*/  LDL.LU.64 R14, [R1+0x78] ;  /* 0x00007800010e7983 */ /* 0x000ea60000300a00 */
[----:B--2---:R0:W-:Y:S01]  /*2a6a0*/  STL.64 [R1+0x50b8], R14 ;  /* 0x0050b80e01007387 */ /* 0x0041e20000100a00 */
[----:B------:R-:W2:Y:S02]  /*2a6b0*/  LDL.LU R12, [R1+0x280] ;  /* 0x00028000010c7983 */ /* 0x000ea40000300800 */
[----:B------:R-:W2:Y:S01]  /*2a6c0*/  LDL.LU R13, [R1+0x284] ;  /* 0x00028400010d7983 */ /* 0x000ea20000300800 */
[----:B0-----:R-:W2:Y:S01]  /*2a6d0*/  LDL.LU R14, [R1+0x288] ;  /* 0x00028800010e7983 */ /* 0x001ea20000300800 */
[----:B------:R-:W2:Y:S02]  /*2a6e0*/  LDL.LU R15, [R1+0x28c] ;  /* 0x00028c00010f7983 */ /* 0x000ea40000300800 */
[----:B----4-:R-:W-:Y:S02]  /*2a6f0*/  STL.64 [R1+0x5080], R18 ;  /* 0x0050801201007387 */ /* 0x010fe40000100a00 */
[----:B------:R0:W-:Y:S02]  /*2a700*/  STL.64 [R1+0x5078], R16 ;  /* 0x0050781001007387 */ /* 0x0001e40000100a00 */
[----:B0-----:R-:W4:Y:S01]  /*2a710*/  LDL.LU R16, [R1+0x250] ;  /* 0x0002500001107983 */ /* 0x001f220000300800 */
[----:B------:R-:W4:Y:S02]  /*2a720*/  LDL.LU R17, [R1+0x254] ;  /* 0x0002540001117983 */ /* 0x000f240000300800 */
[----:B------:R-:W2:Y:S02]  /*2a730*/  LDL.LU R18, [R1+0x258] ;  /* 0x0002580001127983 */ /* 0x000ea40000300800 */
[----:B------:R-:W2:Y:S02]  /*2a740*/  LDL.LU R19, [R1+0x25c] ;  /* 0x00025c0001137983 */ /* 0x000ea40000300800 */
[----:B--2---:R-:W-:Y:S01]  /*2a750*/  STL.64 [R1+0x5098], R18 ;  /* 0x0050981201007387 */ /* 0x004fe20000100a00 */
[----:B----4-:R0:W-:Y:S03]  /*2a760*/  STL.64 [R1+0x5090], R16 ;  /* 0x0050901001007387 */ /* 0x0101e60000100a00 */
[----:B0-----:R-:W2:Y:S01]  /*2a770*/  LDL.LU R16, [R1+0x260] ;  /* 0x0002600001107983 */ /* 0x001ea20000300800 */
[----:B------:R-:W2:Y:S02]  /*2a780*/  LDL.LU R17, [R1+0x264] ;  /* 0x0002640001117983 */ /* 0x000ea40000300800 */
[----:B------:R-:W2:Y:S02]  /*2a790*/  LDL.LU R18, [R1+0x268] ;  /* 0x0002680001127983 */ /* 0x000ea40000300800 */
[----:B------:R-:W2:Y:S01]  /*2a7a0*/  LDL.LU R19, [R1+0x26c] ;  /* 0x00026c0001137983 */ /* 0x000ea20000300800 */
[----:B---3--:R0:W-:Y:S01]  /*2a7b0*/  STL.64 [R1+0x5018], R6 ;  /* 0x0050180601007387 */ /* 0x0081e20000100a00 */
[----:B------:R-:W-:Y:S03]  /*2a7c0*/  STL.64 [R1+0x5010], R4 ;  /* 0x0050100401007387 */ /* 0x000fe60000100a00 */
[----:B0-----:R-:W3:Y:S01]  /*2a7d0*/  LDL.LU.64 R6, [R1+0x18] ;  /* 0x0000180001067983 */ /* 0x001ee20000300a00 */
[----:B------:R-:W-:Y:S01]  /*2a7e0*/  HMMA.16816.F32.BF16 R12, R20, R10, R12 ;  /* 0x0000000a140c723c */ /* 0x000fe2000004180c */
[----:B------:R-:W-:-:S02]  /*2a7f0*/  IMAD.MOV.U32 R25, RZ, RZ, R29 ;  /* 0x000000ffff197224 */ /* 0x000fc400078e001d */
[----:B---3--:R0:W-:Y:S04]  /*2a800*/  STL.64 [R1+0x5030], R6 ;  /* 0x0050300601007387 */ /* 0x0081e80000100a00 */
[----:B0-----:R-:W3:Y:S01]  /*2a810*/  LDL.LU.64 R6, [R1+0x28] ;  /* 0x0000280001067983 */ /* 0x001ee20000300a00 */
[----:B------:R-:W-:Y:S02]  /*2a820*/  STL.64 [R1+0x4e68], R26 ;  /* 0x004e681a01007387 */ /* 0x000fe40000100a00 */
[----:B------:R0:W-:Y:S11]  /*2a830*/  STL.64 [R1+0x4e60], R24 ;  /* 0x004e601801007387 */ /* 0x0001f60000100a00 */
[----:B------:R-:W-:Y:S02]  /*2a840*/  @!UPT UIADD3 URZ, URZ, URZ, URZ ;  /* 0x0000003f3f3ff290 */ /* 0x000fe4000fffe03f */
[----:B------:R-:W-:Y:S01]  /*2a850*/  STL.64 [R1+0x280], R12 ;  /* 0x0002800c01007387 */ /* 0x000fe20000100a00 */
[----:B------:R1:W-:Y:S01]  /*2a860*/  STL.64 [R1+0x288], R14 ;  /* 0x0002880e01007387 */ /* 0x0003e20000100a00 */
[----:B0-----:R-:W-:Y:S02]  /*2a870*/  IMAD.MOV.U32 R25, RZ, RZ, R10 ;  /* 0x000000ffff197224 */ /* 0x001fe400078e000a */
[----:B------:R-:W-:Y:S01]  /*2a880*/  IMAD.MOV.U32 R24, RZ, RZ, R11 ;  /* 0x000000ffff187224 */ /* 0x000fe200078e000b */
[----:B-1----:R-:W4:Y:S01]  /*2a890*/  LDL.LU.64 R14, [R1+0x50b8] ;  /* 0x0050b800010e7983 */ /* 0x002f220000300a00 */
[----:B------:R-:W4:Y:S02]  /*2a8a0*/  LDL.LU.64 R10, [R1+0x50b0] ;  /* 0x0050b000010a7983 */ /* 0x000f240000300a00 */
[----:B------:R-:W4:Y:S02]  /*2a8b0*/  LDL.LU.64 R8, [R1+0x50a8] ;  /* 0x0050a80001087983 */ /* 0x000f240000300a00 */
[----:B------:R-:W-:-:S02]  /*2a8c0*/  IMAD.MOV.U32 R26, RZ, RZ, R2 ;  /* 0x000000ffff1a7224 */ /* 0x000fc400078e0002 */
[----:B------:R-:W-:-:S05]  /*2a8d0*/  IMAD.MOV.U32 R27, RZ, RZ, R0 ;  /* 0x000000ffff1b7224 */ /* 0x000fca00078e0000 */
[----:B------:R-:W-:Y:S01]  /*2a8e0*/  STL.64 [R1+0x5028], R26 ;  /* 0x0050281a01007387 */ /* 0x000fe20000100a00 */
[----:B------:R0:W-:Y:S03]  /*2a8f0*/  STL.64 [R1+0x5020], R24 ;  /* 0x0050201801007387 */ /* 0x0001e60000100a00 */
[----:B0-----:R-:W2:Y:S01]  /*2a900*/  LDL.LU R24, [R1+0x210] ;  /* 0x0002100001187983 */ /* 0x001ea20000300800 */
[----:B------:R-:W2:Y:S02]  /*2a910*/  LDL.LU R25, [R1+0x214] ;  /* 0x0002140001197983 */ /* 0x000ea40000300800 */
[----:B------:R-:W2:Y:S02]  /*2a920*/  LDL.LU R26, [R1+0x218] ;  /* 0x00021800011a7983 */ /* 0x000ea40000300800 */
[----:B------:R-:W2:Y:S01]  /*2a930*/  LDL.LU R27, [R1+0x21c] ;  /* 0x00021c00011b7983 */ /* 0x000ea20000300800 */
[C---:B----4-:R-:W-:Y:S01]  /*2a940*/  HMMA.16816.F32.BF16 R8, R20.reuse, R14, R8 ;  /* 0x0000000e1408723c */ /* 0x050fe20000041808 */
[----:B------:R-:W-:Y:S11]  /*2a950*/  IMAD.MOV.U32 R29, RZ, RZ, R15 ;  /* 0x000000ffff1d7224 */ /* 0x000ff600078e000f */
[----:B------:R-:W-:Y:S11]  /*2a960*/  @!UPT UIADD3 URZ, URZ, URZ, URZ ;  /* 0x0000003f3f3ff290 */ /* 0x000ff6000fffe03f */
[----:B------:R0:W-:Y:S01]  /*2a970*/  STL.64 [R1+0x270], R8 ;  /* 0x0002700801007387 */ /* 0x0001e20000100a00 */
[----:B------:R-:W-:Y:S02]  /*2a980*/  STL.64 [R1+0x278], R10 ;  /* 0x0002780a01007387 */ /* 0x000fe40000100a00 */
[----:B0-----:R-:W-:Y:S02]  /*2a990*/  IMAD.MOV.U32 R9, RZ, RZ, R14 ;  /* 0x000000ffff097224 */ /* 0x001fe400078e000e */
[----:B------:R-:W2:Y:S02]  /*2a9a0*/  LDL.LU.64 R14, [R1+0x50a0] ;  /* 0x0050a000010e7983 */ /* 0x000ea40000300a00 */
        /* <DEDUP_REMOVED lines=35> */
[----:B------:R-:W4:Y:S02]  /*2abe0*/  LDL.LU.64 R18, [R1+0x5048] ;  /* 0x0050480001127983 */ /* 0x000f240000300a00 */
[----:B------:R-:W4:Y:S02]  /*2abf0*/  LDL.LU.64 R16, [R1+0x5040] ;  /* 0x0050400001107983 */ /* 0x000f240000300a00 */
[----:B---3--:R-:W-:Y:S01]  /*2ac00*/  IMAD.MOV.U32 R10, RZ, RZ, R7 ;  /* 0x000000ffff0a7224 */ /* 0x008fe200078e0007 */
[C---:B----4-:R-:W-:Y:S11]  /*2ac10*/  HMMA.16816.F32.BF16 R16, R20.reuse, R6, R16 ;  /* 0x000000061410723c */ /* 0x050ff60000041810 */
[----:B------:R-:W-:Y:S11]  /*2ac20*/  @!UPT UIADD3 URZ, URZ, URZ, URZ ;  /* 0x0000003f3f3ff290 */ /* 0x000ff6000fffe03f */
[----:B------:R-:W-:Y:S01]  /*2ac30*/  @!UPT UIADD3 URZ, URZ, URZ, URZ ;  /* 0x0000003f3f3ff290 */ /* 0x000fe2000fffe03f */
[----:B------:R0:W-:Y:S01]  /*2ac40*/  STL.64 [R1+0x220], R16 ;  /* 0x0002201001007387 */ /* 0x0001e20000100a00 */
[----:B------:R1:W-:Y:S02]  /*2ac50*/  STL.64 [R1+0x228], R18 ;  /* 0x0002281201007387 */ /* 0x0003e40000100a00 */
[----:B0-----:R-:W-:Y:S01]  /*2ac60*/  IMAD.MOV.U32 R17, RZ, RZ, R6 ;  /* 0x000000ffff117224 */ /* 0x001fe200078e0006 */
[----:B-1----:R-:W3:Y:S01]  /*2ac70*/  LDL.LU R18, [R1+0x5038] ;  /* 0x0050380001127983 */ /* 0x002ee20000300800 */
[----:B------:R-:W4:Y:S02]  /*2ac80*/  LDL.LU.64 R6, [R1+0x5030] ;  /* 0x0050300001067983 */ /* 0x000f240000300a00 */
[C---:B----4-:R-:W-:Y:S01]  /*2ac90*/  HMMA.16816.F32.BF16 R24, R20.reuse, R6, R24 ;  /* 0x000000061418723c */ /* 0x050fe20000041818 */
[----:B------:R-:W-:Y:S02]  /*2aca0*/  IMAD.MOV.U32 R19, RZ, RZ, R6 ;  /* 0x000000ffff137224 */ /* 0x000fe400078e0006 */
[----:B------:R-:W-:Y:S11]  /*2acb0*/  IMAD.MOV.U32 R16, RZ, RZ, R7 ;  /* 0x000000ffff107224 */ /* 0x000ff600078e0007 */
[----:B------:R-:W-:Y:S09]  /*2acc0*/  @!UPT UIADD3 URZ, URZ, URZ, URZ ;  /* 0x0000003f3f3ff290 */ /* 0x000ff2000fffe03f */
[----:B------:R-:W-:Y:S01]  /*2acd0*/  STL.64 [R1+0x210], R24 ;  /* 0x0002101801007387 */ /* 0x000fe20000100a00 */
[----:B------:R0:W-:Y:S03]  /*2ace0*/  STL.64 [R1+0x218], R26 ;  /* 0x0002181a01007387 */ /* 0x0001e60000100a00 */
[----:B0-----:R-:W4:Y:S01]  /*2acf0*/  LDL.LU.64 R26, [R1+0x5028] ;  /* 0x00502800011a7983 */ /* 0x001f220000300a00 */
[----:B------:R-:W2:Y:S02]  /*2ad00*/  LDL.LU.64 R24, [R1+0x5020] ;  /* 0x0050200001187983 */ /* 0x000ea40000300a00 */
[----:B------:R-:W4:Y:S02]  /*2ad10*/  LDL.LU.64 R6, [R1+0x5018] ;  /* 0x0050180001067983 */ /* 0x000f240000300a00 */
[----:B------:R-:W4:Y:S02]  /*2ad20*/  LDL.LU.64 R4, [R1+0x5010] ;  /* 0x0050100001047983 */ /* 0x000f240000300a00 */
[----:B----4-:R-:W-:Y:S11]  /*2ad30*/  HMMA.16816.F32.BF16 R4, R20, R26, R4 ;  /* 0x0000001a1404723c */ /* 0x010ff60000041804 */
        /* <DEDUP_REMOVED lines=9> */
[----:B------:R-:W4:Y:S01]  /*2add0*/  LDL.LU R19, [R1+0x4ffc] ;  /* 0x004ffc0001137983 */ /* 0x000f220000300800 */
[----:B------:R-:W3:Y:S03]  /*2ade0*/  LDL.LU R16, [R1+0x4ff8] ;  /* 0x004ff80001107983 */ /* 0x000ee60000300800 */
[----:B------:R0:W-:Y:S02]  /*2adf0*/  STL.64 [R1+0x4e90], R26 ;  /* 0x004e901a01007387 */ /* 0x0001e40000100a00 */
[----:B0-----:R-:W-:-:S02]  /*2ae00*/  IMAD.MOV.U32 R26, RZ, RZ, R17 ;  /* 0x000000ffff1a7224 */ /* 0x001fc400078e0011 */
[----:B------:R-:W-:Y:S01]  /*2ae10*/  IMAD.MOV.U32 R27, RZ, RZ, R10 ;  /* 0x000000ffff1b7224 */ /* 0x000fe200078e000a */
[----:B------:R-:W3:Y:S01]  /*2ae20*/  LDL.LU R17, [R1+0x4ff4] ;  /* 0x004ff40001117983 */ /* 0x000ee20000300800 */
[----:B------:R-:W3:Y:S03]  /*2ae30*/  LDL.LU R10, [R1+0x4ff0] ;  /* 0x004ff000010a7983 */ /* 0x000ee60000300800 */
[----:B------:R0:W-:Y:S02]  /*2ae40*/  STL.64 [R1+0x4ea8], R26 ;  /* 0x004ea81a01007387 */ /* 0x0001e40000100a00 */
[----:B0-----:R-:W-:Y:S02]  /*2ae50*/  IMAD.MOV.U32 R26, RZ, RZ, R13 ;  /* 0x000000ffff1a7224 */ /* 0x001fe400078e000d */
[----:B------:R-:W-:Y:S01]  /*2ae60*/  IMAD.MOV.U32 R27, RZ, RZ, R12 ;  /* 0x000000ffff1b7224 */ /* 0x000fe200078e000c */
        /* <DEDUP_REMOVED lines=8> */
[----:B------:R0:W-:Y:S01]  /*2aef0*/  STL.64 [R1+0x4e70], R14 ;  /* 0x004e700e01007387 */ /* 0x0001e20000100a00 */
[----:B------:R-:W2:Y:S01]  /*2af00*/  LDL.LU R12, [R1+0x100] ;  /* 0x00010000010c7983 */ /* 0x000ea20000300800 */
[----:B------:R-:W2:Y:S03]  /*2af10*/  LDL.LU R13, [R1+0x104] ;  /* 0x00010400010d7983 */ /* 0x000ea60000300800 */
[----:B0-----:R-:W2:Y:S01]  /*2af20*/  LDL.LU R14, [R1+0x108] ;  /* 0x00010800010e7983 */ /* 0x001ea20000300800 */
[----:B------:R-:W2:Y:S02]  /*2af30*/  LDL.LU R15, [R1+0x10c] ;  /* 0x00010c00010f7983 */ /* 0x000ea40000300800 */
[----:B------:R-:W-:-:S02]  /*2af40*/  IMAD.MOV.U32 R26, RZ, RZ, R11 ;  /* 0x000000ffff1a7224 */ /* 0x000fc400078e000b */
[----:B------:R-:W-:Y:S01]  /*2af50*/  IMAD.MOV.U32 R27, RZ, RZ, R3 ;  /* 0x000000ffff1b7224 */ /* 0x000fe200078e0003 */
[----:B------:R-:W3:Y:S01]  /*2af60*/  LDL.LU R11, [R1+0x4fdc] ;  /* 0x004fdc00010b7983 */ /* 0x000ee20000300800 */
[----:B------:R-:W3:Y:S03]  /*2af70*/  LDL.LU R3, [R1+0x4fd8] ;  /* 0x004fd80001037983 */ /* 0x000ee60000300800 */
[----:B------:R-:W-:Y:S04]  /*2af80*/  STL.64 [R1+0x4ed8], R26 ;  /* 0x004ed81a01007387 */ /* 0x000fe80000100a00 */
[----:B--2---:R-:W-:Y:S01]  /*2af90*/  STL.64 [R1+0x4e88], R14 ;  /* 0x004e880e01007387 */ /* 0x004fe20000100a00 */
[----:B------:R0:W-:Y:S03]  /*2afa0*/  STL.64 [R1+0x4e80], R12 ;  /* 0x004e800c01007387 */ /* 0x0001e60000100a00 */
[----:B0-----:R-:W2:Y:S01]  /*2afb0*/  LDL.LU R12, [R1+0x110] ;  /* 0x00011000010c7983 */ /* 0x001ea20000300800 */
[----:B------:R-:W2:Y:S02]  /*2afc0*/  LDL.LU R13, [R1+0x114] ;  /* 0x00011400010d7983 */ /* 0x000ea40000300800 */
[----:B------:R-:W2:Y:S02]  /*2afd0*/  LDL.LU R14, [R1+0x118] ;  /* 0x00011800010e7983 */ /* 0x000ea40000300800 */
        /* <DEDUP_REMOVED lines=27> */
[----:B------:R0:W-:Y:S02]  /*2b190*/  STL.64 [R1+0x4f20], R26 ;  /* 0x004f201a01007387 */ /* 0x0001e40000100a00 */
[----:B0-----:R-:W-:Y:S02]  /*2b1a0*/  IMAD.MOV.U32 R26, RZ, RZ, R25 ;  /* 0x000000ffff1a7224 */ /* 0x001fe400078e0019 */
[----:B------:R-:W-:-:S05]  /*2b1b0*/  IMAD.MOV.U32 R27, RZ, RZ, R24 ;  /* 0x000000ffff1b7224 */ /* 0x000fca00078e0018 */
[----:B------:R-:W-:Y:S04]  /*2b1c0*/  STL.64 [R1+0x4f38], R26 ;  /* 0x004f381a01007387 */ /* 0x000fe80000100a00 */
[----:B--2---:R-:W-:Y:S01]  /*2b1d0*/  STL.64 [R1+0x4ed0], R14 ;  /* 0x004ed00e01007387 */ /* 0x004fe20000100a00 */
[----:B------:R0:W-:Y:S03]  /*2b1e0*/  STL.64 [R1+0x4ec8], R12 ;  /* 0x004ec80c01007387 */ /* 0x0001e60000100a00 */
[----:B0-----:R-:W2:Y:S01]  /*2b1f0*/  LDL.LU R12, [R1+0x140] ;  /* 0x00014000010c7983 */ /* 0x001ea20000300800 */
[----:B------:R-:W2:Y:S02]  /*2b200*/  LDL.LU R13, [R1+0x144] ;  /* 0x00014400010d7983 */ /* 0x000ea40000300800 */
[----:B------:R-:W2:Y:S02]  /*2b210*/  LDL.LU R14, [R1+0x148] ;  /* 0x00014800010e7983 */ /* 0x000ea40000300800 */
[----:B----4-:R-:W-:-:S02]  /*2b220*/  IMAD.MOV.U32 R26, RZ, RZ, R19 ;  /* 0x000000ffff1a7224 */ /* 0x010fc400078e0013 */
[----:B---3--:R-:W-:Y:S02]  /*2b230*/  IMAD.MOV.U32 R27, RZ, RZ, R18 ;  /* 0x000000ffff1b7224 */ /* 0x008fe400078e0012 */
[----:B------:R-:W-:Y:S02]  /*2b240*/  IMAD.MOV.U32 R15, RZ, RZ, R29 ;  /* 0x000000ffff0f7224 */ /* 0x000fe400078e001d */
[----:B------:R-:W3:Y:S01]  /*2b250*/  LDL.LU R29, [R1+0x4fbc] ;  /* 0x004fbc00011d7983 */ /* 0x000ee20000300800 */
[----:B------:R-:W-:Y:S03]  /*2b260*/  STL.64 [R1+0x4f50], R26 ;  /* 0x004f501a01007387 */ /* 0x000fe60000100a00 */
[----:B--2---:R-:W-:Y:S01]  /*2b270*/  STL.64 [R1+0x4ee8], R14 ;  /* 0x004ee80e01007387 */ /* 0x004fe20000100a00 */
[----:B------:R0:W-:Y:S03]  /*2b280*/  STL.64 [R1+0x4ee0], R12 ;  /* 0x004ee00c01007387 */ /* 0x0001e60000100a00 */
[----:B0-----:R-:W2:Y:S01]  /*2b290*/  LDL.LU R12, [R1+0x150] ;  /* 0x00015000010c7983 */ /* 0x001ea20000300800 */
[----:B------:R-:W2:Y:S02]  /*2b2a0*/  LDL.LU R13, [R1+0x154] ;  /* 0x00015400010d7983 */ /* 0x000ea40000300800 */
[----:B------:R-:W4:Y:S02]  /*2b2b0*/  LDL.LU R14, [R1+0x158] ;  /* 0x00015800010e7983 */ /* 0x000f240000300800 */
[----:B------:R-:W4:Y:S02]  /*2b2c0*/  LDL.LU R15, [R1+0x15c] ;  /* 0x00015c00010f7983 */ /* 0x000f240000300800 */
[----:B------:R-:W-:-:S02]  /*2b2d0*/  IMAD.MOV.U32 R26, RZ, RZ, R17 ;  /* 0x000000ffff1a7224 */ /* 0x000fc400078e0011 */
[----:B------:R-:W-:-:S05]  /*2b2e0*/  IMAD.MOV.U32 R27, RZ, RZ, R16 ;  /* 0x000000ffff1b7224 */ /* 0x000fca00078e0010 */
[----:B------:R-:W-:Y:S04]  /*2b2f0*/  STL.64 [R1+0x4f68], R26 ;  /* 0x004f681a01007387 */ /* 0x000fe80000100a00 */
[----:B----4-:R-:W-:Y:S01]  /*2b300*/  STL.64 [R1+0x4f00], R14 ;  /* 0x004f000e01007387 */ /* 0x010fe20000100a00 */
[----:B--2---:R0:W-:Y:S03]  /*2b310*/  STL.64 [R1+0x4ef8], R12 ;  /* 0x004ef80c01007387 */ /* 0x0041e60000100a00 */
[----:B0-----:R-:W2:Y:S01]  /*2b320*/  LDL.LU R12, [R1+0x160] ;  /* 0x00016000010c7983 */ /* 0x001ea20000300800 */
[----:B------:R-:W2:Y:S02]  /*2b330*/  LDL.LU R13, [R1+0x164] ;  /* 0x00016400010d7983 */ /* 0x000ea40000300800 */
[----:B------:R-:W4:Y:S02]  /*2b340*/  LDL.LU R14, [R1+0x168] ;  /* 0x00016800010e7983 */ /* 0x000f240000300800 */
[----:B------:R-:W-:-:S02]  /*2b350*/  IMAD.MOV.U32 R26, RZ, RZ, R7 ;  /* 0x000000ffff1a7224 */ /* 0x000fc400078e0007 */
[----:B------:R-:W-:Y:S02]  /*2b360*/  IMAD.MOV.U32 R27, RZ, RZ, R6 ;  /* 0x000000ffff1b7224 */ /* 0x000fe400078e0006 */
[----:B---3--:R-:W-:Y:S02]  /*2b370*/  IMAD.MOV.U32 R15, RZ, RZ, R29 ;  /* 0x000000ffff0f7224 */ /* 0x008fe400078e001d */
[----:B------:R-:W3:Y:S01]  /*2b380*/  LDL.LU R29, [R1+0x4fb8] ;  /* 0x004fb800011d7983 */ /* 0x000ee20000300800 */
[----:B------:R-:W-:Y:S03]  /*2b390*/  STL.64 [R1+0x4f80], R26 ;  /* 0x004f801a01007387 */ /* 0x000fe60000100a00 */
[----:B----4-:R-:W-:Y:S01]  /*2b3a0*/  STL.64 [R1+0x4f18], R14 ;  /* 0x004f180e01007387 */ /* 0x010fe20000100a00 */
[----:B--2---:R0:W-:Y:S03]  /*2b3b0*/  STL.64 [R1+0x4f10], R12 ;  /* 0x004f100c01007387 */ /* 0x0041e60000100a00 */
[----:B0-----:R-:W2:Y:S01]  /*2b3c0*/  LDL.LU R12, [R1+0x170] ;  /* 0x00017000010c7983 */ /* 0x001ea20000300800 */
[----:B------:R-:W2:Y:S02]  /*2b3d0*/  LDL.LU R13, [R1+0x174] ;  /* 0x00017400010d7983 */ /* 0x000ea40000300800 */
[----:B------:R-:W4:Y:S02]  /*2b3e0*/  LDL.LU R14, [R1+0x178] ;  /* 0x00017800010e7983 */ /* 0x000f240000300800 */
[----:B------:R-:W4:Y:S01]  /*2b3f0*/  LDL.LU R15, [R1+0x17c] ;  /* 0x00017c00010f7983 */ /* 0x000f220000300800 */
[----:B------:R-:W2:Y:S01]  /*2b400*/  LDL.LU R16, [R1+0x1d0] ;  /* 0x0001d00001107983 */ /* 0x000ea20000300800 */
[----:B------:R-:W3:Y:S02]  /*2b410*/  LDL.LU R17, [R1+0x1d4] ;  /* 0x0001d40001117983 */ /* 0x000ee40000300800 */
[----:B------:R-:W3:Y:S02]  /*2b420*/  LDL.LU R18, [R1+0x1d8] ;  /* 0x0001d80001127983 */ /* 0x000ee40000300800 */
[----:B------:R-:W-:Y:S01]  /*2b430*/  IMAD.MOV.U32 R27, RZ, RZ, R4 ;  /* 0x000000ffff1b7224 */ /* 0x000fe200078e0004 */
[----:B------:R-:W3:Y:S01]  /*2b440*/  LDL.LU R19, [R1+0x1dc] ;  /* 0x0001dc0001137983 */ /* 0x000ee20000300800 */
[----:B------:R-:W-:-:S02]  /*2b450*/  IMAD.MOV.U32 R26, RZ, RZ, R5 ;  /* 0x000000ffff1a7224 */ /* 0x000fc400078e0005 */
[----:B------:R-:W3:Y:S02]  /*2b460*/  LDL.LU R4, [R1+0x1e0] ;  /* 0x0001e00001047983 */ /* 0x000ee40000300800 */
[----:B------:R-:W3:Y:S01]  /*2b470*/  LDL.LU R5, [R1+0x1e4] ;  /* 0x0001e40001057983 */ /* 0x000ee20000300800 */
[----:B------:R-:W3:Y:S01]  /*2b480*/  LDL.LU R6, [R1+0x1e8] ;  /* 0x0001e80001067983 */ /* 0x000ee20000300800 */
[----:B------:R-:W3:Y:S03]  /*2b490*/  LDL.LU R7, [R1+0x1ec] ;  /* 0x0001ec0001077983 */ /* 0x000ee60000300800 */
[----:B----4-:R-:W-:Y:S01]  /*2b4a0*/  STL.64 [R1+0x4f30], R14 ;  /* 0x004f300e01007387 */ /* 0x010fe20000100a00 */
[----:B--2---:R0:W-:Y:S03]  /*2b4b0*/  STL.64 [R1+0x4f28], R12 ;  /* 0x004f280c01007387 */ /* 0x0041e60000100a00 */
[----:B0-----:R-:W2:Y:S01]  /*2b4c0*/  LDL.LU R12, [R1+0x180] ;  /* 0x00018000010c7983 */ /* 0x001ea20000300800 */
[----:B------:R-:W2:Y:S02]  /*2b4d0*/  LDL.LU R13, [R1+0x184] ;  /* 0x00018400010d7983 */ /* 0x000ea40000300800 */
[----:B------:R-:W4:Y:S02]  /*2b4e0*/  LDL.LU R14, [R1+0x188] ;  /* 0x00018800010e7983 */ /* 0x000f240000300800 */
[----:B---3--:R-:W-:-:S02]  /*2b4f0*/  IMAD.MOV.U32 R15, RZ, RZ, R29 ;  /* 0x000000ffff0f7224 */ /* 0x008fc400078e001d */
[----:B------:R-:W3:Y:S04]  /*2b500*/  LDL.LU R29, [R1+0x4fb4] ;  /* 0x004fb400011d7983 */ /* 0x000ee80000300800 */
[----:B----4-:R-:W-:Y:S01]  /*2b510*/  STL.64 [R1+0x4f48], R14 ;  /* 0x004f480e01007387 */ /* 0x010fe20000100a00 */
[----:B--2---:R0:W-:Y:S03]  /*2b520*/  STL.64 [R1+0x4f40], R12 ;  /* 0x004f400c01007387 */ /* 0x0041e60000100a00 */
[----:B0-----:R-:W2:Y:S01]  /*2b530*/  LDL.LU R12, [R1+0x190] ;  /* 0x00019000010c7983 */ /* 0x001ea20000300800 */
[----:B------:R-:W2:Y:S02]  /*2b540*/  LDL.LU R13, [R1+0x194] ;  /* 0x00019400010d7983 */ /* 0x000ea40000300800 */
[----:B------:R-:W4:Y:S02]  /*2b550*/  LDL.LU R14, [R1+0x198] ;  /* 0x00019800010e7983 */ /* 0x000f240000300800 */
[----:B------:R-:W4:Y:S02]  /*2b560*/  LDL.LU R15, [R1+0x19c] ;  /* 0x00019c00010f7983 */ /* 0x000f240000300800 */
[----:B----4-:R-:W-:Y:S01]  /*2b570*/  STL.64 [R1+0x4f60], R14 ;  /* 0x004f600e01007387 */ /* 0x010fe20000100a00 */
[----:B--2---:R0:W-:Y:S03]  /*2b580*/  STL.64 [R1+0x4f58], R12 ;  /* 0x004f580c01007387 */ /* 0x0041e60000100a00 */
[----:B0-----:R-:W2:Y:S01]  /*2b590*/  LDL.LU R12, [R1+0x1a0] ;  /* 0x0001a000010c7983 */ /* 0x001ea20000300800 */
[----:B------:R-:W2:Y:S02]  /*2b5a0*/  LDL.LU R13, [R1+0x1a4] ;  /* 0x0001a400010d7983 */ /* 0x000ea40000300800 */
[----:B------:R-:W4:Y:S02]  /*2b5b0*/  LDL.LU R14, [R1+0x1a8] ;  /* 0x0001a800010e7983 */ /* 0x000f240000300800 */
[----:B---3--:R-:W-:-:S02]  /*2b5c0*/  IMAD.MOV.U32 R15, RZ, RZ, R29 ;  /* 0x000000ffff0f7224 */ /* 0x008fc400078e001d */
[----:B------:R-:W3:Y:S01]  /*2b5d0*/  LDL.LU R29, [R1+0x4fb0] ;  /* 0x004fb000011d7983 */ /* 0x000ee20000300800 */
[C---:B------:R-:W-:Y:S03]  /*2b5e0*/  HMMA.16816.F32.BF16 R4, R20.reuse, R10, R4 ;  /* 0x0000000a1404723c */ /* 0x040fe60000041804 */
        /* <DEDUP_REMOVED lines=11> */
[----:B------:R-:W-:Y:S01]  /*2b6a0*/  STL.64 [R1+0x1e0], R4 ;  /* 0x0001e00401007387 */ /* 0x000fe20000100a00 */
[----:B------:R0:W-:Y:S04]  /*2b6b0*/  STL.64 [R1+0x1e8], R6 ;  /* 0x0001e80601007387 */ /* 0x0001e80000100a00 */
[----:B0-----:R-:W4:Y:S01]  /*2b6c0*/  LDL.LU.64 R6, [R1+0x4fa8] ;  /* 0x004fa80001067983 */ /* 0x001f220000300a00 */
[----:B---3--:R-:W-:Y:S01]  /*2b6d0*/  IMAD.MOV.U32 R15, RZ, RZ, R29 ;  /* 0x000000ffff0f7224 */ /* 0x008fe200078e001d */
[----:B----4-:R-:W-:Y:S02]  /*2b6e0*/  HMMA.16816.F32.BF16 R20, R20, R6, R16 ;  /* 0x000000061414723c */ /* 0x010fe40000041810 */
[----:B------:R-:W2:Y:S01]  /*2b6f0*/  LDL.LU.64 R18, [R1+0x4fa0] ;  /* 0x004fa00001127983 */ /* 0x000ea20000300a00 */
[----:B------:R-:W2:Y:S11]  /*2b700*/  LDL.LU.64 R16, [R1+0x4f98] ;  /* 0x004f980001107983 */ /* 0x000eb60000300a00 */
[----:B------:R-:W-:Y:S09]  /*2b710*/  @!UPT UIADD3 URZ, URZ, URZ, URZ ;  /* 0x0000003f3f3ff290 */ /* 0x000ff2000fffe03f */
[----:B------:R-:W-:Y:S01]  /*2b720*/  STL.64 [R1+0x1d0], R20 ;  /* 0x0001d01401007387 */ /* 0x000fe20000100a00 */
[----:B------:R-:W-:Y:S01]  /*2b730*/  STL.64 [R1+0x1d8], R22 ;  /* 0x0001d81601007387 */ /* 0x000fe20000100a00 */
        /* <DEDUP_REMOVED lines=14> */
[----:B------:R-:W3:Y:S01]  /*2b820*/  LDL R4, [R1+0x1584] ;  /* 0x0015840001047983 */ /* 0x000ee20000100800 */
        /* <DEDUP_REMOVED lines=70> */
[----:B--2---:R-:W-:Y:S02]  /*2bc90*/  HMMA.16816.F32.BF16 R24, R16, R26, R12 ;  /* 0x0000001a1018723c */ /* 0x004fe4000004180c */
[----:B------:R-:W2:Y:S11]  /*2bca0*/  LDL.LU.64 R14, [R1+0x4e70] ;  /* 0x004e7000010e7983 */ /* 0x000eb60000300a00 */
[----:B------:R-:W-:Y:S10]  /*2bcb0*/  @!UPT UIADD3 URZ, URZ, URZ, URZ ;  /* 0x0000003f3f3ff290 */ /* 0x000ff4000fffe03f */
[----:B------:R-:W-:Y:S01]  /*2bcc0*/  STL.64 [R1+0x100], R24 ;  /* 0x0001001801007387 */ /* 0x000fe20000100a00 */
[----:B------:R0:W-:Y:S03]  /*2bcd0*/  STL.64 [R1+0x108], R26 ;  /* 0x0001081a01007387 */ /* 0x0001e60000100a00 */
[----:B0-----:R-:W2:Y:S01]  /*2bce0*/  LDL.LU.64 R26, [R1+0x4e68] ;  /* 0x004e6800011a7983 */ /* 0x001ea20000300a00 */
[----:B------:R-:W2:Y:S02]  /*2bcf0*/  LDL.LU.64 R24, [R1+0x4e60] ;  /* 0x004e600001187983 */ /* 0x000ea40000300a00 */
[----:B------:R-:W-:Y:S02]  /*2bd00*/  IMAD.MOV.U32 R20, RZ, RZ, R9 ;  /* 0x000000ffff147224 */ /* 0x000fe400078e0009 */
[----:B------:R-:W-:Y:S02]  /*2bd10*/  IMAD.MOV.U32 R21, RZ, RZ, R8 ;  /* 0x000000ffff157224 */ /* 0x000fe400078e0008 */
[----:B------:R-:W-:-:S02]  /*2bd20*/  IMAD.MOV.U32 R22, RZ, RZ, R2 ;  /* 0x000000ffff167224 */ /* 0x000fc400078e0002 */
[----:B------:R-:W-:-:S07]  /*2bd30*/  IMAD.MOV.U32 R23, RZ, RZ, R0 ;  /* 0x000000ffff177224 */ /* 0x000fce00078e0000 */
[C---:B------:R-:W-:Y:S08]  /*2bd40*/  HMMA.16816.F32.BF16 R8, R16.reuse, R10, R20 ;  /* 0x0000000a1008723c */ /* 0x040ff00000041814 */
[C---:B--2---:R-:W-:Y:S01]  /*2bd50*/  HMMA.16816.F32.BF16 R12, R16.reuse, R14, R24 ;  /* 0x0000000e100c723c */ /* 0x044fe20000041818 */
[----:B------:R-:W2:Y:S01]  /*2bd60*/  LDL.LU.64 R26, [R1+0x4e58] ;  /* 0x004e5800011a7983 */ /* 0x000ea20000300a00 */
[----:B------:R-:W2:Y:S11]  /*2bd70*/  LDL.LU.64 R24, [R1+0x4e50] ;  /* 0x004e500001187983 */ /* 0x000eb60000300a00 */
[----:B------:R-:W-:Y:S10]  /*2bd80*/  @!UPT UIADD3 URZ, URZ, URZ, URZ ;  /* 0x0000003f3f3ff290 */ /* 0x000ff4000fffe03f */
[----:B------:R-:W-:Y:S01]  /*2bd90*/  STL.64 [R1+0xf0], R12 ;  /* 0x0000f00c01007387 */ /* 0x000fe20000100a00 */
[----:B------:R-:W-:Y:S02]  /*2bda0*/  STL.64 [R1+0xf8], R14 ;  /* 0x0000f80e01007387 */ /* 0x000fe40000100a00 */
[----:B------:R-:W-:Y:S02]  /*2bdb0*/  STL.64 [R1+0xe0], R8 ;  /* 0x0000e00801007387 */ /* 0x000fe40000100a00 */
[----:B------:R-:W-:Y:S02]  /*2bdc0*/  STL.64 [R1+0xe8], R10 ;  /* 0x0000e80a01007387 */ /* 0x000fe40000100a00 */
[----:B---3--:R-:W0:Y:S02]  /*2bdd0*/  LDSM.16.M88.4 R8, [R4+0x20000] ;  /* 0x020000000408783b */ /* 0x008e240000000200 */
[----:B0-----:R-:W-:Y:S02]  /*2bde0*/  IMAD.MOV.U32 R21, RZ, RZ, R8 ;  /* 0x000000ffff157224 */ /* 0x001fe400078e0008 */
[----:B------:R-:W-:Y:S01]  /*2bdf0*/  IMAD.MOV.U32 R20, RZ, RZ, R9 ;  /* 0x000000ffff147224 */ /* 0x000fe200078e0009 */
[----:B--2---:R-:W-:Y:S01]  /*2be00*/  HMMA.16816.F32.BF16 R12, R16, R6, R24 ;  /* 0x00000006100c723c */ /* 0x004fe20000041818 */
[----:B------:R-:W-:Y:S04]  /*2be10*/  LDSM.16.M88.4 R24, [R4+0x24000] ;  /* 0x024000000418783b */ /* 0x000fe80000000200 */
[----:B------:R-:W-:Y:S11]  /*2be20*/  LDSM.16.MT88.4 R16, [R3+0x8000] ;  /* 0x008000000310783b */ /* 0x000ff60000004200 */
[----:B------:R-:W-:Y:S07]  /*2be30*/  @!UPT UIADD3 URZ, URZ, URZ, URZ ;  /* 0x0000003f3f3ff290 */ /* 0x000fee000fffe03f */
[----:B------:R-:W-:Y:S01]  /*2be40*/  STL.64 [R1+0xd0], R12 ;  /* 0x0000d00c01007387 */ /* 0x000fe20000100a00 */
[----:B------:R-:W-:Y:S02]  /*2be50*/  STL.64 [R1+0xd8], R14 ;  /* 0x0000d80e01007387 */ /* 0x000fe40000100a00 */
[----:B------:R-:W-:Y:S02]  /*2be60*/  STL.64 [R1+0xc0], R8 ;  /* 0x0000c00801007387 */ /* 0x000fe40000100a00 */
[----:B------:R-:W-:Y:S02]  /*2be70*/  STL.64 [R1+0xc8], R10 ;  /* 0x0000c80a01007387 */ /* 0x000fe40000100a00 */
[----:B------:R-:W0:Y:S04]  /*2be80*/  LDSM.16.M88.4 R8, [R4+0x22000] ;  /* 0x022000000408783b */ /* 0x000e280000000200 */
[----:B------:R-:W-:Y:S04]  /*2be90*/  LDSM.16.M88.4 R12, [R4+0x28000] ;  /* 0x02800000040c783b */ /* 0x000fe80000000200 */
[----:B0-----:R-:W-:Y:S01]  /*2bea0*/  STL.64 [R1+0xb0], R8 ;  /* 0x0000b00801007387 */ /* 0x001fe20000100a00 */
[----:B------:R-:W-:-:S02]  /*2beb0*/  IMAD.MOV.U32 R23, RZ, RZ, R8 ;  /* 0x000000ffff177224 */ /* 0x000fc400078e0008 */
[----:B------:R-:W-:Y:S02]  /*2bec0*/  STL.64 [R1+0xb8], R10 ;  /* 0x0000b80a01007387 */ /* 0x000fe40000100a00 */
[----:B------:R-:W-:Y:S02]  /*2bed0*/  IMAD.MOV.U32 R22, RZ, RZ, R9 ;  /* 0x000000ffff167224 */ /* 0x000fe400078e0009 */
[----:B------:R-:W0:Y:S04]  /*2bee0*/  LDSM.16.M88.4 R8, [R4+0x26000] ;  /* 0x026000000408783b */ /* 0x000e280000000200 */
[----:B0-----:R-:W-:Y:S01]  /*2bef0*/  STL.64 [R1+0x90], R8 ;  /* 0x0000900801007387 */ /* 0x001fe20000100a00 */
[----:B------:R-:W-:Y:S02]  /*2bf00*/  STL.64 [R1+0x98], R10 ;  /* 0x0000980a01007387 */ /* 0x000fe40000100a00 */
[----:B------:R-:W0:Y:S04]  /*2bf10*/  LDSM.16.M88.4 R8, [R4+0x2a000] ;  /* 0x02a000000408783b */ /* 0x000e280000000200 */
[----:B------:R-:W-:Y:S01]  /*2bf20*/  STL.64 [R1+0x80], R12 ;  /* 0x0000800c01007387 */ /* 0x000fe20000100a00 */
[----:B------:R-:W-:Y:S02]  /*2bf30*/  STL.64 [R1+0x88], R14 ;  /* 0x0000880e01007387 */ /* 0x000fe40000100a00 */
[----:B------:R-:W-:Y:S02]  /*2bf40*/  LDSM.16.M88.4 R12, [R4+0x2e000] ;  /* 0x02e00000040c783b */ /* 0x000fe40000000200 */
[----:B0-----:R-:W-:Y:S02]  /*2bf50*/  STL.64 [R1+0x70], R8 ;  /* 0x0000700801007387 */ /* 0x001fe40000100a00 */
[----:B------:R-:W-:-:S02]  /*2bf60*/  IMAD.MOV.U32 R2, RZ, RZ, R8 ;  /* 0x000000ffff027224 */ /* 0x000fc400078e0008 */
[----:B------:R-:W-:Y:S02]  /*2bf70*/  STL.64 [R1+0x78], R10 ;  /* 0x0000780a01007387 */ /* 0x000fe40000100a00 */
[----:B------:R-:W-:Y:S02]  /*2bf80*/  IMAD.MOV.U32 R0, RZ, RZ, R9 ;  /* 0x000000ffff007224 */ /* 0x000fe400078e0009 */
[----:B------:R-:W0:Y:S04]  /*2bf90*/  LDSM.16.M88.4 R8, [R4+0x2c000] ;  /* 0x02c000000408783b */ /* 0x000e280000000200 */
[----:B------:R-:W-:Y:S01]  /*2bfa0*/  STL.64 [R1+0xa0], R24 ;  /* 0x0000a01801007387 */ /* 0x000fe20000100a00 */
[----:B------:R-:W-:Y:S03]  /*2bfb0*/  STL.64 [R1+0xa8], R26 ;  /* 0x0000a81a01007387 */ /* 0x000fe60000100a00 */
[----:B0-----:R-:W-:Y:S01]  /*2bfc0*/  STL.64 [R1+0x60], R8 ;  /* 0x0000600801007387 */ /* 0x001fe20000100a00 */
[----:B------:R-:W-:Y:S02]  /*2bfd0*/  STL.64 [R1+0x68], R10 ;  /* 0x0000680a01007387 */ /* 0x000fe40000100a00 */
[----:B------:R-:W0:Y:S04]  /*2bfe0*/  LDSM.16.M88.4 R8, [R4+0x30000] ;  /* 0x030000000408783b */ /* 0x000e280000000200 */
[----:B------:R-:W-:Y:S01]  /*2bff0*/  STL.64 [R1+0x50], R12 ;  /* 0x0000500c01007387 */ /* 0x000fe20000100a00 */
[----:B------:R-:W-:Y:S02]  /*2c000*/  STL.64 [R1+0x58], R14 ;  /* 0x0000580e01007387 */ /* 0x000fe40000100a00 */
[----:B------:R-:W1:Y:S02]  /*2c010*/  LDSM.16.M88.4 R12, [R4+0x32000] ;  /* 0x03200000040c783b */ /* 0x000e640000000200 */
[----:B0-----:R-:W-:Y:S02]  /*2c020*/  STL.64 [R1+0x40], R8 ;  /* 0x0000400801007387 */ /* 0x001fe40000100a00 */
        /* <DEDUP_REMOVED lines=10> */
[----:B-1----:R-:W-:Y:S01]  /*2c0d0*/  STL.64 [R1+0x10], R12 ;  /* 0x0000100c01007387 */ /* 0x002fe20000100a00 */
[----:B------:R-:W-:Y:S02]  /*2c0e0*/  STL.64 [R1+0x18], R14 ;  /* 0x0000180e01007387 */ /* 0x000fe40000100a00 */
[----:B------:R-:W1:Y:S02]  /*2c0f0*/  LDSM.16.M88.4 R12, [R4+0x3a000] ;  /* 0x03a00000040c783b */ /* 0x000e640000000200 */
[----:B0-----:R-:W-:Y:S02]  /*2c100*/  STL.64 [R1], R8 ;  /* 0x0000000801007387 */ /* 0x001fe40000100a00 */
[----:B------:R-:W-:-:S02]  /*2c110*/  IMAD.MOV.U32 R27, RZ, RZ, R8 ;  /* 0x000000ffff1b7224 */ /* 0x000fc400078e0008 */
[----:B------:R-:W-:Y:S02]  /*2c120*/  IMAD.MOV.U32 R26, RZ, RZ, R9 ;  /* 0x000000ffff1a7224 */ /* 0x000fe400078e0009 */
[----:B------:R-:W-:Y:S02]  /*2c130*/  STL.64 [R1+0x8], R10 ;  /* 0x0000080a01007387 */ /* 0x000fe40000100a00 */
[----:B------:R-:W-:Y:S02]  /*2c140*/  IMAD.MOV.U32 R29, RZ, RZ, R11 ;  /* 0x000000ffff1d7224 */ /* 0x000fe400078e000b */
[----:B------:R-:W0:Y:S04]  /*2c150*/  LDSM.16.M88.4 R8, [R4+0x3c000] ;  /* 0x03c000000408783b */ /* 0x000e280000000200 */
[----:B------:R2:W-:Y:S02]  /*2c160*/  STL.64 [R1+0x4e20], R26 ;  /* 0x004e201a01007387 */ /* 0x0005e40000100a00 */
[----:B--2---:R-:W-:-:S02]  /*2c170*/  IMAD.MOV.U32 R26, RZ, RZ, R6 ;  /* 0x000000ffff1a7224 */ /* 0x004fc400078e0006 */
[----:B------:R-:W-:Y:S02]  /*2c180*/  IMAD.MOV.U32 R27, RZ, RZ, R5 ;  /* 0x000000ffff1b7224 */ /* 0x000fe400078e0005 */
[----:B------:R-:W2:Y:S04]  /*2c190*/  LDSM.16.M88.4 R4, [R4+0x3e000] ;  /* 0x03e000000404783b */ /* 0x000ea80000000200 */
[----:B------:R-:W-:Y:S01]  /*2c1a0*/  STL.64 [R1+0x4e18], R24 ;  /* 0x004e181801007387 */ /* 0x000fe20000100a00 */
[----:B------:R-:W-:Y:S02]  /*2c1b0*/  STL [R1+0x44a8], R29 ;  /* 0x0044a81d01007387 */ /* 0x000fe40000100800 */
[----:B-1----:R-:W-:Y:S02]  /*2c1c0*/  STL [R1+0x447c], R14 ;  /* 0x00447c0e01007387 */ /* 0x002fe40000100800 */
[----:B------:R-:W-:Y:S01]  /*2c1d0*/  STL [R1+0x4478], R15 ;  /* 0x0044780f01007387 */ /* 0x000fe20000100800 */
[----:B------:R-:W-:Y:S04]  /*2c1e0*/  STL.64 [R1+0x4e28], R12 ;  /* 0x004e280c01007387 */ /* 0x000fe80000100a00 */
[----:B0-----:R-:W-:Y:S01]  /*2c1f0*/  STL [R1+0x4464], R10 ;  /* 0x0044640a01007387 */ /* 0x001fe20000100800 */
[----:B------:R-:W-:Y:S02]  /*2c200*/  STL [R1+0x4460], R11 ;  /* 0x0044600b01007387 */ /* 0x000fe40000100800 */
[----:B------:R0:W-:Y:S02]  /*2c210*/  STL.64 [R1+0x4d48], R8 ;  /* 0x004d480801007387 */ /* 0x0001e40000100a00 */
[----:B0-----:R-:W-:-:S02]  /*2c220*/  IMAD.MOV.U32 R8, RZ, RZ, R26 ;  /* 0x000000ffff087224 */ /* 0x001fc400078e001a */
[----:B------:R-:W-:-:S05]  /*2c230*/  IMAD.MOV.U32 R9, RZ, RZ, R27 ;  /* 0x000000ffff097224 */ /* 0x000fca00078e001b */
[----:B------:R-:W-:Y:S01]  /*2c240*/  STL.64 [R1+0x4da0], R8 ;  /* 0x004da00801007387 */ /* 0x000fe20000100a00 */
[----:B--2---:R-:W-:Y:S02]  /*2c250*/  STL [R1+0x44c4], R6 ;  /* 0x0044c40601007387 */ /* 0x004fe40000100800 */
[----:B------:R-:W-:Y:S02]  /*2c260*/  STL [R1+0x44c0], R7 ;  /* 0x0044c00701007387 */ /* 0x000fe40000100800 */
[----:B------:R0:W-:Y:S02]  /*2c270*/  STL.64 [R1+0x4d98], R4 ;  /* 0x004d980401007387 */ /* 0x0001e40000100a00 */
[----:B0-----:R-:W2:Y:S01]  /*2c280*/  LDL.LU R4, [R1+0x8a0] ;  /* 0x0008a00001047983 */ /* 0x001ea20000300800 */
[----:B------:R-:W2:Y:S02]  /*2c290*/  LDL.LU R5, [R1+0x8a4] ;  /* 0x0008a40001057983 */ /* 0x000ea40000300800 */
[----:B------:R-:W3:Y:S02]  /*2c2a0*/  LDL.LU R6, [R1+0x8a8] ;  /* 0x0008a80001067983 */ /* 0x000ee40000300800 */
[----:B------:R-:W-:-:S02]  /*2c2b0*/  IMAD.MOV.U32 R7, RZ, RZ, R28 ;  /* 0x000000ffff077224 */ /* 0x000fc400078e001c */
[----:B------:R-:W4:Y:S04]  /*2c2c0*/  LDL.LU R28, [R1+0x4e4c] ;  /* 0x004e4c00011c7983 */ /* 0x000f280000300800 */
        /* <DEDUP_REMOVED lines=8> */
[----:B0-----:R-:W2:Y:S01]  /*2c350*/  LDL.64 R4, [R1+0x60] ;  /* 0x0000600001047983 */ /* 0x001ea20000100a00 */
[----:B------:R-:W-:-:S02]  /*2c360*/  IMAD.MOV.U32 R24, RZ, RZ, R23 ;  /* 0x000000ffff187224 */ /* 0x000fc400078e0017 */
[----:B------:R-:W-:Y:S01]  /*2c370*/  IMAD.MOV.U32 R25, RZ, RZ, R22 ;  /* 0x000000ffff197224 */ /* 0x000fe200078e0016 */
[----:B--2---:R0:W-:Y:S04]  /*2c380*/  STL.64 [R1+0x4dd0], R4 ;  /* 0x004dd00401007387 */ /* 0x0041e80000100a00 */
[----:B0-----:R-:W2:Y:S01]  /*2c390*/  LDL.LU R4, [R1+0x540] ;  /* 0x0005400001047983 */ /* 0x001ea20000300800 */
[----:B------:R-:W2:Y:S02]  /*2c3a0*/  LDL.LU R5, [R1+0x544] ;  /* 0x0005440001057983 */ /* 0x000ea40000300800 */
[----:B------:R-:W3:Y:S02]  /*2c3b0*/  LDL.LU R6, [R1+0x548] ;  /* 0x0005480001067983 */ /* 0x000ee40000300800 */
[----:B------:R-:W3:Y:S01]  /*2c3c0*/  LDL.LU R7, [R1+0x54c] ;  /* 0x00054c0001077983 */ /* 0x000ee20000300800 */
[----:B------:R-:W-:Y:S01]  /*2c3d0*/  STL.64 [R1+0x4e30], R24 ;  /* 0x004e301801007387 */ /* 0x000fe20000100a00 */
[----:B------:R-:W2:Y:S02]  /*2c3e0*/  LDL.LU R12, [R1+0x580] ;  /* 0x00058000010c7983 */ /* 0x000ea40000300800 */
[----:B------:R-:W2:Y:S02]  /*2c3f0*/  LDL.LU R13, [R1+0x584] ;  /* 0x00058400010d7983 */ /* 0x000ea40000300800 */
[----:B------:R-:W2:Y:S01]  /*2c400*/  LDL.LU R14, [R1+0x588] ;  /* 0x00058800010e7983 */ /* 0x000ea20000300800 */
[----:B------:R-:W2:Y:S04]  /*2c410*/  LDL.LU R15, [R1+0x58c] ;  /* 0x00058c00010f7983 */ /* 0x000ea80000300800 */
        /* <DEDUP_REMOVED lines=8> */
[----:B0-----:R-:W3:Y:S04]  /*2c4a0*/  LDL.64 R4, [R1+0x80] ;  /* 0x0000800001047983 */ /* 0x001ee80000100a00 */
[----:B---3--:R0:W-:Y:S04]  /*2c4b0*/  STL.64 [R1+0x4df8], R4 ;  /* 0x004df80401007387 */ /* 0x0081e80000100a00 */
[----:B0-----:R-:W3:Y:S04]  /*2c4c0*/  LDL.64 R4, [R1+0x90] ;  /* 0x0000900001047983 */ /* 0x001ee80000100a00 */
[----:B---3--:R-:W-:Y:S01]  /*2c4d0*/  STL.64 [R1+0x4e10], R4 ;  /* 0x004e100401007387 */ /* 0x008fe20000100a00 */
[----:B------:R-:W3:Y:S02]  /*2c4e0*/  LDL.64 R8, [R1+0x50] ;  /* 0x0000500001087983 */ /* 0x000ee40000100a00 */
[----:B----4-:R-:W-:Y:S01]  /*2c4f0*/  IMAD.MOV.U32 R11, RZ, RZ, R28 ;  /* 0x000000ffff0b7224 */ /* 0x010fe200078e001c */
[----:B---3--:R0:W-:Y:S04]  /*2c500*/  STL.64 [R1+0x4dc8], R8 ;  /* 0x004dc80801007387 */ /* 0x0081e80000100a00 */
[----:B0-----:R-:W3:Y:S01]  /*2c510*/  LDL.LU R8, [R1+0x8c0] ;  /* 0x0008c00001087983 */ /* 0x001ee20000300800 */
[----:B------:R-:W3:Y:S02]  /*2c520*/  LDL.LU R9, [R1+0x8c4] ;  /* 0x0008c40001097983 */ /* 0x000ee40000300800 */
[----:B------:R-:W4:Y:S02]  /*2c530*/  LDL.LU R10, [R1+0x8c8] ;  /* 0x0008c800010a7983 */ /* 0x000f240000300800 */
[----:B------:R-:W2:Y:S01]  /*2c540*/  LDL.LU R28, [R1+0x4e48] ;  /* 0x004e4800011c7983 */ /* 0x000ea20000300800 */
[----:B------:R-:W2:Y:S01]  /*2c550*/  LDL.LU R4, [R1+0x570] ;  /* 0x0005700001047983 */ /* 0x000ea20000300800 */
[----:B------:R-:W2:Y:S02]  /*2c560*/  LDL.LU R5, [R1+0x574] ;  /* 0x0005740001057983 */ /* 0x000ea40000300800 */
[----:B------:R-:W2:Y:S02]  /*2c570*/  LDL.LU R6, [R1+0x578] ;  /* 0x0005780001067983 */ /* 0x000ea40000300800 */
[----:B------:R-:W2:Y:S02]  /*2c580*/  LDL.LU R7, [R1+0x57c] ;  /* 0x00057c0001077983 */ /* 0x000ea40000300800 */
[----:B------:R-:W-:-:S02]  /*2c590*/  IMAD.MOV.U32 R24, RZ, RZ, R21 ;  /* 0x000000ffff187224 */ /* 0x000fc400078e0015 */
[----:B------:R-:W-:Y:S02]  /*2c5a0*/  IMAD.MOV.U32 R25, RZ, RZ, R20 ;  /* 0x000000ffff197224 */ /* 0x000fe400078e0014 */
[----:B------:R-:W0:Y:S04]  /*2c5b0*/  LDSM.16.MT88.4 R20, [R3+0x8080] ;  /* 0x008080000314783b */ /* 0x000e280000004200 */
[----:B----4-:R-:W-:Y:S01]  /*2c5c0*/  STL.64 [R1+0x4df0], R10 ;  /* 0x004df00a01007387 */ /* 0x010fe20000100a00 */
[----:B---3--:R1:W-:Y:S03]  /*2c5d0*/  STL.64 [R1+0x4de8], R8 ;  /* 0x004de80801007387 */ /* 0x0083e60000100a00 */
[----:B-1----:R-:W3:Y:S01]  /*2c5e0*/  LDL.LU R8, [R1+0x550] ;  /* 0x0005500001087983 */ /* 0x002ee20000300800 */
[----:B------:R-:W3:Y:S02]  /*2c5f0*/  LDL.LU R9, [R1+0x554] ;  /* 0x0005540001097983 */ /* 0x000ee40000300800 */
[----:B------:R-:W4:Y:S02]  /*2c600*/  LDL.LU R10, [R1+0x558] ;  /* 0x00055800010a7983 */ /* 0x000f240000300800 */
[----:B------:R-:W4:Y:S01]  /*2c610*/  LDL.LU R11, [R1+0x55c] ;  /* 0x00055c00010b7983 */ /* 0x000f220000300800 */
[----:B--2---:R-:W-:Y:S01]  /*2c620*/  HMMA.16816.F32.BF16 R24, R16, R24, R12 ;  /* 0x000000181018723c */ /* 0x004fe2000004180c */
[----:B----4-:R-:W-:Y:S01]  /*2c630*/  STL.64 [R1+0x4e08], R10 ;  /* 0x004e080a01007387 */ /* 0x010fe20000100a00 */
[----:B---3--:R1:W-:Y:S03]  /*2c640*/  STL.64 [R1+0x4e00], R8 ;  /* 0x004e000801007387 */ /* 0x0083e60000100a00 */
[----:B-1----:R-:W2:Y:S01]  /*2c650*/  LDL.LU R8, [R1+0x560] ;  /* 0x0005600001087983 */ /* 0x002ea20000300800 */
[----:B------:R-:W2:Y:S02]  /*2c660*/  LDL.LU R9, [R1+0x564] ;  /* 0x0005640001097983 */ /* 0x000ea40000300800 */
[----:B------:R-:W2:Y:S02]  /*2c670*/  LDL.LU R10, [R1+0x568] ;  /* 0x00056800010a7983 */ /* 0x000ea40000300800 */
[----:B0-----:R-:W-:Y:S01]  /*2c680*/  STL.64 [R1+0x4d38], R22 ;  /* 0x004d381601007387 */ /* 0x001fe20000100a00 */
[----:B------:R-:W-:Y:S01]  /*2c690*/  STL.64 [R1+0x4d30], R20 ;  /* 0x004d301401007387 */ /* 0x000fe20000100a00 */
[----:B------:R-:W-:Y:S02]  /*2c6a0*/  STL [R1+0x4ce8], R3 ;  /* 0x004ce80301007387 */ /* 0x000fe40000100800 */
[----:B------:R-:W3:Y:S02]  /*2c6b0*/  LDL.LU.64 R14, [R1+0x4e40] ;  /* 0x004e4000010e7983 */ /* 0x000ee40000300a00 */
[----:B------:R-:W-:Y:S01]  /*2c6c0*/  IMAD.MOV.U32 R11, RZ, RZ, R28 ;  /* 0x000000ffff0b7224 */ /* 0x000fe200078e001c */
[----:B------:R-:W3:Y:S07]  /*2c6d0*/  LDL.LU.64 R12, [R1+0x4e38] ;  /* 0x004e3800010c7983 */ /* 0x000eee0000300a00 */
[----:B------:R-:W-:-:S02]  /*2c6e0*/  IMAD.MOV.U32 R28, RZ, RZ, R25 ;  /* 0x000000ffff1c7224 */ /* 0x000fc400078e0019 */
[----:B------:R0:W-:Y:S02]  /*2c6f0*/  STL [R1+0x590], R24 ;  /* 0x0005901801007387 */ /* 0x0001e40000100800 */
[----:B0-----:R-:W3:Y:S01]  /*2c700*/  LDL.LU.64 R24, [R1+0x4e30] ;  /* 0x004e300001187983 */ /* 0x001ee20000300a00 */
[----:B------:R-:W-:Y:S02]  /*2c710*/  IMAD.MOV.U32 R20, RZ, RZ, R2 ;  /* 0x000000ffff147224 */ /* 0x000fe400078e0002 */
[----:B------:R-:W-:Y:S02]  /*2c720*/  IMAD.MOV.U32 R21, RZ, RZ, R0 ;  /* 0x000000ffff157224 */ /* 0x000fe400078e0000 */
[----:B------:R-:W-:Y:S02]  /*2c730*/  IMAD.MOV.U32 R2, RZ, RZ, R26 ;  /* 0x000000ffff027224 */ /* 0x000fe400078e001a */
[----:B------:R-:W-:-:S05]  /*2c740*/  IMAD.MOV.U32 R0, RZ, RZ, R27 ;  /* 0x000000ffff007224 */ /* 0x000fca00078e001b */
[----:B------:R-:W-:Y:S01]  /*2c750*/  STL [R1+0x4650], R0 ;  /* 0x0046500001007387 */ /* 0x000fe20000100800 */
[----:B------:R-:W-:Y:S02]  /*2c760*/  STL [R1+0x464c], R2 ;  /* 0x00464c0201007387 */ /* 0x000fe40000100800 */
[----:B------:R-:W-:Y:S01]  /*2c770*/  STL [R1+0x4648], R28 ;  /* 0x0046481c01007387 */ /* 0x000fe20000100800 */
[C---:B---3--:R-:W-:Y:S01]  /*2c780*/  HMMA.16816.F32.BF16 R24, R16.reuse, R24, R12 ;  /* 0x000000181018723c */ /* 0x048fe2000004180c */
[----:B------:R-:W3:Y:S11]  /*2c790*/  LDL.LU.64 R12, [R1+0x4e28] ;  /* 0x004e2800010c7983 */ /* 0x000ef60000300a00 */
[----:B------:R-:W-:Y:S11]  /*2c7a0*/  @!UPT UIADD3 URZ, URZ, URZ, URZ ;  /* 0x0000003f3f3ff290 */ /* 0x000ff6000fffe03f */
[----:B------:R0:W-:Y:S01]  /*2c7b0*/  STL.64 [R1+0x580], R24 ;  /* 0x0005801801007387 */ /* 0x0001e20000100a00 */
[----:B------:R-:W-:Y:S02]  /*2c7c0*/  IMAD.MOV.U32 R14, RZ, RZ, R26 ;  /* 0x000000ffff0e7224 */ /* 0x000fe400078e001a */
[----:B------:R-:W-:Y:S02]  /*2c7d0*/  IMAD.MOV.U32 R15, RZ, RZ, R27 ;  /* 0x000000ffff0f7224 */ /* 0x000fe400078e001b */
[----:B------:R-:W4:Y:S04]  /*2c7e0*/  LDL.LU.64 R26, [R1+0x4e20] ;  /* 0x004e2000011a7983 */ /* 0x000f280000300a00 */
[----:B0-----:R-:W2:Y:S01]  /*2c7f0*/  LDL.LU.64 R24, [R1+0x4e18] ;  /* 0x004e180001187983 */ /* 0x001ea20000300a00 */
[----:B------:R-:W-:Y:S02]  /*2c800*/  STL [R1+0x490c], R15 ;  /* 0x00490c0f01007387 */ /* 0x000fe40000100800 */
[----:B------:R-:W-:Y:S01]  /*2c810*/  STL [R1+0x4908], R14 ;  /* 0x0049080e01007387 */ /* 0x000fe20000100800 */
[C---:B--2---:R-:W-:Y:S11]  /*2c820*/  HMMA.16816.F32.BF16 R4, R16.reuse, R24, R4 ;  /* 0x000000181004723c */ /* 0x044ff60000041804 */
[----:B------:R-:W-:Y:S11]  /*2c830*/  @!UPT UIADD3 URZ, URZ, URZ, URZ ;  /* 0x0000003f3f3ff290 */ /* 0x000ff6000fffe03f */
[----:B------:R-:W-:Y:S01]  /*2c840*/  @!UPT UIADD3 URZ, URZ, URZ, URZ ;  /* 0x0000003f3f3ff290 */ /* 0x000fe2000fffe03f */
[----:B------:R0:W-:Y:S01]  /*2c850*/  STL.64 [R1+0x570], R4 ;  /* 0x0005700401007387 */ /* 0x0001e20000100a00 */
[----:B------:R-:W-:Y:S03]  /*2c860*/  STL.64 [R1+0x578], R6 ;  /* 0x0005780601007387 */ /* 0x000fe60000100a00 */
[----:B0-----:R-:W2:Y:S01]  /*2c870*/  LDL.LU.64 R4, [R1+0x4e10] ;  /* 0x004e100001047983 */ /* 0x001ea20000300a00 */
[----:B------:R-:W-:Y:S01]  /*2c880*/  STL.64 [R1+0x4d90], R24 ;  /* 0x004d901801007387 */ /* 0x000fe20000100a00 */
        /* <DEDUP_REMOVED lines=17> */
[----:B------:R-:W2:Y:S01]  /*2c9a0*/  LDL.LU.64 R4, [R1+0x4dd8] ;  /* 0x004dd80001047983 */ /* 0x000ea20000300a00 */
[----:B------:R-:W-:Y:S01]  /*2c9b0*/  STL [R1+0x4cec], R3 ;  /* 0x004cec0301007387 */ /* 0x000fe20000100800 */
[C---:B--2---:R-:W-:Y:S03]  /*2c9c0*/  HMMA.16816.F32.BF16 R20, R16.reuse, R20, R4 ;  /* 0x000000141014723c */ /* 0x044fe60000041804 */
[----:B------:R-:W2:Y:S11]  /*2c9d0*/  LDL.LU.64 R4, [R1+0x4dd0] ;  /* 0x004dd00001047983 */ /* 0x000eb60000300a00 */
[----:B------:R-:W-:Y:S10]  /*2c9e0*/  @!UPT UIADD3 URZ, URZ, URZ, URZ ;  /* 0x0000003f3f3ff290 */ /* 0x000ff4000fffe03f */
[----:B------:R-:W-:Y:S01]  /*2c9f0*/  IMAD.MOV.U32 R29, RZ, RZ, R23 ;  /* 0x000000ffff1d7224 */ /* 0x000fe200078e0017 */
[----:B------:R0:W-:Y:S01]  /*2ca00*/  STL.64 [R1+0x540], R20 ;  /* 0x0005401401007387 */ /* 0x0001e20000100a00 */
[----:B------:R-:W-:Y:S03]  /*2ca10*/  STL [R1+0x548], R22 ;  /* 0x0005481601007387 */ /* 0x000fe60000100800 */
[----:B0-----:R-:W3:Y:S01]  /*2ca20*/  LDL.64 R20, [R1+0x30] ;  /* 0x0000300001147983 */ /* 0x001ee20000100a00 */
[----:B------:R-:W-:Y:S01]  /*2ca30*/  STL [R1+0x4654], R29 ;  /* 0x0046541d01007387 */ /* 0x000fe20000100800 */
[C---:B--2---:R-:W-:Y:S01]  /*2ca40*/  HMMA.16816.F32.BF16 R8, R16.reuse, R4, R8 ;  /* 0x000000041008723c */ /* 0x044fe20000041808 */
[----:B------:R-:W-:Y:S11]  /*2ca50*/  IMAD.MOV.U32 R3, RZ, RZ, R5 ;  /* 0x000000ffff037224 */ /* 0x000ff600078e0005 */
[----:B------:R-:W-:Y:S11]  /*2ca60*/  @!UPT UIADD3 URZ, URZ, URZ, URZ ;  /* 0x0000003f3f3ff290 */ /* 0x000ff6000fffe03f */
[----:B------:R0:W-:Y:S01]  /*2ca70*/  STL.64 [R1+0x8c0], R8 ;  /* 0x0008c00801007387 */ /* 0x0001e20000100a00 */
[----:B------:R-:W-:Y:S03]  /*2ca80*/  STL.64 [R1+0x8c8], R10 ;  /* 0x0008c80a01007387 */ /* 0x000fe60000100a00 */
[----:B0-----:R-:W2:Y:S01]  /*2ca90*/  LDL.LU.64 R8, [R1+0x4dc8] ;  /* 0x004dc80001087983 */ /* 0x001ea20000300a00 */
[----:B------:R-:W2:Y:S02]  /*2caa0*/  LDL.LU.64 R6, [R1+0x4dc0] ;  /* 0x004dc00001067983 */ /* 0x000ea40000300a00 */
[----:B------:R-:W2:Y:S02]  /*2cab0*/  LDL.LU.64 R4, [R1+0x4db8] ;  /* 0x004db80001047983 */ /* 0x000ea40000300a00 */
        /* <DEDUP_REMOVED lines=10> */
[----:B------:R-:W-:Y:S01]  /*2cb60*/  STL [R1+0x4cf4], R29 ;  /* 0x004cf41d01007387 */ /* 0x000fe20000100800 */
[----:B--2---:R-:W-:Y:S01]  /*2cb70*/  HMMA.16816.F32.BF16 R8, R16, R8, R4 ;  /* 0x000000081008723c */ /* 0x004fe20000041804 */
[----:B------:R-:W2:Y:S11]  /*2cb80*/  LDL.LU.64 R4, [R1+0x4d98] ;  /* 0x004d980001047983 */ /* 0x000eb60000300a00 */
[----:B------:R-:W-:Y:S11]  /*2cb90*/  @!UPT UIADD3 URZ, URZ, URZ, URZ ;  /* 0x0000003f3f3ff290 */ /* 0x000ff6000fffe03f */
[----:B------:R0:W-:Y:S01]  /*2cba0*/  STL.64 [R1+0x8a0], R8 ;  /* 0x0008a00801007387 */ /* 0x0001e20000100a00 */
[----:B------:R-:W-:Y:S02]  /*2cbb0*/  IMAD.MOV.U32 R6, RZ, RZ, R10 ;  /* 0x000000ffff067224 */ /* 0x000fe400078e000a */
[----:B------:R-:W-:Y:S01]  /*2cbc0*/  IMAD.MOV.U32 R7, RZ, RZ, R11 ;  /* 0x000000ffff077224 */ /* 0x000fe200078e000b */
[----:B0-----:R-:W2:Y:S01]  /*2cbd0*/  LDL.LU R8, [R1+0x850] ;  /* 0x0008500001087983 */ /* 0x001ea20000300800 */
[----:B------:R-:W2:Y:S02]  /*2cbe0*/  LDL.LU R9, [R1+0x854] ;  /* 0x0008540001097983 */ /* 0x000ea40000300800 */
[----:B------:R-:W2:Y:S02]  /*2cbf0*/  LDL.LU R10, [R1+0x858] ;  /* 0x00085800010a7983 */ /* 0x000ea40000300800 */
[----:B------:R-:W2:Y:S02]  /*2cc00*/  LDL.LU R11, [R1+0x85c] ;  /* 0x00085c00010b7983 */ /* 0x000ea40000300800 */
[----:B--2---:R-:W-:Y:S01]  /*2cc10*/  STL.64 [R1+0x4d58], R10 ;  /* 0x004d580a01007387 */ /* 0x004fe20000100a00 */
[----:B------:R4:W-:Y:S02]  /*2cc20*/  STL.64 [R1+0x4d50], R8 ;  /* 0x004d500801007387 */ /* 0x0009e40000100a00 */
[----:B------:R-:W2:Y:S02]  /*2cc30*/  LDL.LU R24, [R1+0x880] ;  /* 0x0008800001187983 */ /* 0x000ea40000300800 */
[----:B------:R-:W2:Y:S02]  /*2cc40*/  LDL.LU R25, [R1+0x884] ;  /* 0x0008840001197983 */ /* 0x000ea40000300800 */
[----:B----4-:R-:W-:-:S02]  /*2cc50*/  IMAD.MOV.U32 R8, RZ, RZ, R27 ;  /* 0x000000ffff087224 */ /* 0x010fc400078e001b */
[----:B------:R-:W-:Y:S02]  /*2cc60*/  IMAD.MOV.U32 R9, RZ, RZ, R26 ;  /* 0x000000ffff097224 */ /* 0x000fe400078e001a */
[----:B------:R-:W2:Y:S01]  /*2cc70*/  LDL.LU R26, [R1+0x888] ;  /* 0x00088800011a7983 */ /* 0x000ea20000300800 */
[----:B------:R-:W2:Y:S02]  /*2cc80*/  LDL.LU R27, [R1+0x88c] ;  /* 0x00088c00011b7983 */ /* 0x000ea40000300800 */
[----:B------:R0:W-:Y:S02]  /*2cc90*/  STL.64 [R1+0x4d70], R8 ;  /* 0x004d700801007387 */ /* 0x0001e40000100a00 */
[----:B0-----:R-:W4:Y:S04]  /*2cca0*/  LDL.64 R8, [R1+0x10] ;  /* 0x0000100001087983 */ /* 0x001f280000100a00 */
[----:B----4-:R0:W-:Y:S04]  /*2ccb0*/  STL.64 [R1+0x4d88], R8 ;  /* 0x004d880801007387 */ /* 0x0101e80000100a00 */
[----:B0-----:R-:W2:Y:S01]  /*2ccc0*/  LDL.64 R8, [R1+0x20] ;  /* 0x0000200001087983 */ /* 0x001ea20000100a00 */
[----:B------:R-:W-:Y:S02]  /*2ccd0*/  STL [R1+0x4b1c], R7 ;  /* 0x004b1c0701007387 */ /* 0x000fe40000100800 */
[----:B------:R-:W-:Y:S02]  /*2cce0*/  STL [R1+0x4b18], R6 ;  /* 0x004b180601007387 */ /* 0x000fe40000100800 */
[----:B------:R0:W-:Y:S02]  /*2ccf0*/  STL.64 [R1+0x4d40], R4 ;  /* 0x004d400401007387 */ /* 0x0001e40000100a00 */
[----:B0-----:R-:W4:Y:S01]  /*2cd00*/  LDL.LU R4, [R1+0x890] ;  /* 0x0008900001047983 */ /* 0x001f220000300800 */
[----:B------:R-:W4:Y:S02]  /*2cd10*/  LDL.LU R5, [R1+0x894] ;  /* 0x0008940001057983 */ /* 0x000f240000300800 */
[----:B------:R-:W4:Y:S02]  /*2cd20*/  LDL.LU R6, [R1+0x898] ;  /* 0x0008980001067983 */ /* 0x000f240000300800 */
[----:B------:R-:W4:Y:S02]  /*2cd30*/  LDL.LU R7, [R1+0x89c] ;  /* 0x00089c0001077983 */ /* 0x000f240000300800 */
[----:B---3--:R-:W-:-:S02]  /*2cd40*/  IMAD.MOV.U32 R15, RZ, RZ, R20 ;  /* 0x000000ffff0f7224 */ /* 0x008fc400078e0014 */
[----:B------:R-:W-:Y:S01]  /*2cd50*/  IMAD.MOV.U32 R14, RZ, RZ, R21 ;  /* 0x000000ffff0e7224 */ /* 0x000fe200078e0015 */
[C---:B----4-:R-:W-:Y:S11]  /*2cd60*/  HMMA.16816.F32.BF16 R4, R16.reuse, R20, R4 ;  /* 0x000000141004723c */ /* 0x050ff60000041804 */
[----:B------:R-:W-:Y:S11]  /*2cd70*/  @!UPT UIADD3 URZ, URZ, URZ, URZ ;  /* 0x0000003f3f3ff290 */ /* 0x000ff6000fffe03f */
[----:B------:R-:W-:Y:S01]  /*2cd80*/  @!UPT UIADD3 URZ, URZ, URZ, URZ ;  /* 0x0000003f3f3ff290 */ /* 0x000fe2000fffe03f */
[----:B------:R-:W-:Y:S01]  /*2cd90*/  STL.64 [R1+0x890], R4 ;  /* 0x0008900401007387 */ /* 0x000fe20000100a00 */
[----:B------:R-:W-:Y:S02]  /*2cda0*/  STL.64 [R1+0x898], R6 ;  /* 0x0008980601007387 */ /* 0x000fe40000100a00 */
[----:B------:R-:W-:Y:S02]  /*2cdb0*/  STL.64 [R1+0x4d68], R14 ;  /* 0x004d680e01007387 */ /* 0x000fe40000100a00 */
[----:B------:R0:W-:Y:S02]  /*2cdc0*/  STL.64 [R1+0x4d60], R12 ;  /* 0x004d600c01007387 */ /* 0x0001e40000100a00 */
[----:B0-----:R-:W3:Y:S01]  /*2cdd0*/  LDL.LU R12, [R1+0x860] ;  /* 0x00086000010c7983 */ /* 0x001ee20000300800 */
[----:B------:R-:W3:Y:S02]  /*2cde0*/  LDL.LU R13, [R1+0x864] ;  /* 0x00086400010d7983 */ /* 0x000ee40000300800 */
[----:B------:R-:W4:Y:S02]  /*2cdf0*/  LDL.LU R14, [R1+0x868] ;  /* 0x00086800010e7983 */ /* 0x000f240000300800 */
[----:B------:R-:W4:Y:S01]  /*2ce00*/  LDL.LU R15, [R1+0x86c] ;  /* 0x00086c00010f7983 */ /* 0x000f220000300800 */
[----:B--2---:R-:W-:Y:S01]  /*2ce10*/  HMMA.16816.F32.BF16 R24, R16, R8, R24 ;  /* 0x000000081018723c */ /* 0x004fe20000041818 */
        /* <DEDUP_REMOVED lines=14> */
[----:B------:R0:W-:Y:S01]  /*2cf00*/  STL.64 [R1+0x880], R24 ;  /* 0x0008801801007387 */ /* 0x0001e20000100a00 */
[----:B------:R1:W-:Y:S03]  /*2cf10*/  STL.64 [R1+0x888], R26 ;  /* 0x0008881a01007387 */ /* 0x0003e60000100a00 */
[----:B0-----:R-:W2:Y:S01]  /*2cf20*/  LDL.LU.64 R24, [R1+0x4d90] ;  /* 0x004d900001187983 */ /* 0x001ea20000300a00 */
[----:B-1----:R-:W-:-:S02]  /*2cf30*/  IMAD.MOV.U32 R27, RZ, RZ, R8 ;  /* 0x000000ffff1b7224 */ /* 0x002fc400078e0008 */
[----:B------:R-:W-:Y:S02]  /*2cf40*/  IMAD.MOV.U32 R26, RZ, RZ, R9 ;  /* 0x000000ffff1a7224 */ /* 0x000fe400078e0009 */
[----:B------:R-:W3:Y:S03]  /*2cf50*/  LDL.LU.64 R8, [R1+0x4d88] ;  /* 0x004d880001087983 */ /* 0x000ee60000300a00 */
[----:B------:R-:W-:Y:S01]  /*2cf60*/  STL.64 [R1+0x4d08], R26 ;  /* 0x004d081a01007387 */ /* 0x000fe20000100a00 */
[----:B--2---:R0:W-:Y:S04]  /*2cf70*/  STL.64 [R1+0x4d00], R24 ;  /* 0x004d001801007387 */ /* 0x0041e80000100a00 */
[----:B0-----:R-:W2:Y:S01]  /*2cf80*/  LDL.LU R24, [R1+0x510] ;  /* 0x0005100001187983 */ /* 0x001ea20000300800 */
[----:B------:R-:W2:Y:S02]  /*2cf90*/  LDL.LU R25, [R1+0x514] ;  /* 0x0005140001197983 */ /* 0x000ea40000300800 */
[----:B------:R-:W2:Y:S02]  /*2cfa0*/  LDL.LU R26, [R1+0x518] ;  /* 0x00051800011a7983 */ /* 0x000ea40000300800 */
[----:B------:R-:W2:Y:S01]  /*2cfb0*/  LDL.LU R27, [R1+0x51c] ;  /* 0x00051c00011b7983 */ /* 0x000ea20000300800 */
[----:B---3--:R-:W-:Y:S01]  /*2cfc0*/  HMMA.16816.F32.BF16 R12, R16, R8, R12 ;  /* 0x00000008100c723c */ /* 0x008fe2000004180c */
[----:B------:R-:W-:-:S02]  /*2cfd0*/  IMAD.MOV.U32 R29, RZ, RZ, R8 ;  /* 0x000000ffff1d7224 */ /* 0x000fc400078e0008 */
[----:B------:R-:W-:Y:S01]  /*2cfe0*/  IMAD.MOV.U32 R3, RZ, RZ, R9 ;  /* 0x000000ffff037224 */ /* 0x000fe200078e0009 */
[----:B--2---:R-:W-:Y:S01]  /*2cff0*/  STL.64 [R1+0x4d28], R26 ;  /* 0x004d281a01007387 */ /* 0x004fe20000100a00 */
[----:B------:R0:W-:Y:S03]  /*2d000*/  STL.64 [R1+0x4d20], R24 ;  /* 0x004d201801007387 */ /* 0x0001e60000100a00 */
        /* <DEDUP_REMOVED lines=11> */
[----:B------:R-:W2:Y:S11]  /*2d0c0*/  LDL.LU.64 R12, [R1+0x4d60] ;  /* 0x004d6000010c7983 */ /* 0x000eb60000300a00 */
[----:B------:R-:W-:Y:S10]  /*2d0d0*/  @!UPT UIADD3 URZ, URZ, URZ, URZ ;  /* 0x0000003f3f3ff290 */ /* 0x000ff4000fffe03f */
        /* <DEDUP_REMOVED lines=8> */
[----:B------:R-:W-:Y:S03]  /*2d160*/  STL.64 [R1+0x858], R10 ;  /* 0x0008580a01007387 */ /* 0x000fe60000100a00 */
[----:B0-----:R-:W2:Y:S01]  /*2d170*/  LDL.LU.64 R8, [R1+0x4d48] ;  /* 0x004d480001087983 */ /* 0x001ea20000300a00 */
[----:B------:R0:W-:Y:S02]  /*2d180*/  STL.64 [R1+0x4c28], R12 ;  /* 0x004c280c01007387 */ /* 0x0001e40000100a00 */
[----:B---3--:R1:W-:Y:S01]  /*2d190*/  STL.64 [R1+0x4cf8], R14 ;  /* 0x004cf80e01007387 */ /* 0x0083e20000100a00 */
[----:B0-----:R-:W3:Y:S01]  /*2d1a0*/  LDL.LU R12, [R1+0x500] ;  /* 0x00050000010c7983 */ /* 0x001ee20000300800 */
[----:B------:R-:W3:Y:S02]  /*2d1b0*/  LDL.LU R13, [R1+0x504] ;  /* 0x00050400010d7983 */ /* 0x000ee40000300800 */
[----:B-1----:R-:W3:Y:S02]  /*2d1c0*/  LDL.LU R14, [R1+0x508] ;  /* 0x00050800010e7983 */ /* 0x002ee40000300800 */
[----:B------:R-:W3:Y:S01]  /*2d1d0*/  LDL.LU R15, [R1+0x50c] ;  /* 0x00050c00010f7983 */ /* 0x000ee20000300800 */
[C---:B--2---:R-:W-:Y:S01]  /*2d1e0*/  HMMA.16816.F32.BF16 R4, R16.reuse, R8, R4 ;  /* 0x000000081004723c */ /* 0x044fe20000041804 */
[----:B---3--:R-:W-:Y:S01]  /*2d1f0*/  STL.64 [R1+0x4d18], R14 ;  /* 0x004d180e01007387 */ /* 0x008fe20000100a00 */
[----:B------:R0:W-:Y:S03]  /*2d200*/  STL.64 [R1+0x4d10], R12 ;  /* 0x004d100c01007387 */ /* 0x0001e60000100a00 */
[----:B0-----:R-:W2:Y:S11]  /*2d210*/  LDL.64 R12, [R1+0xb0] ;  /* 0x0000b000010c7983 */ /* 0x001eb60000100a00 */
[----:B------:R-:W-:Y:S07]  /*2d220*/  @!UPT UIADD3 URZ, URZ, URZ, URZ ;  /* 0x0000003f3f3ff290 */ /* 0x000fee000fffe03f */
[----:B------:R0:W-:Y:S02]  /*2d230*/  STL.64 [R1+0x840], R4 ;  /* 0x0008400401007387 */ /* 0x0001e40000100a00 */
[----:B------:R-:W-:Y:S01]  /*2d240*/  STL.64 [R1+0x848], R6 ;  /* 0x0008480601007387 */ /* 0x000fe20000100a00 */
[----:B0-----:R-:W4:Y:S02]  /*2d250*/  LDL.LU.64 R4, [R1+0x4d40] ;  /* 0x004d400001047983 */ /* 0x001f240000300a00 */
[----:B----4-:R-:W-:Y:S02]  /*2d260*/  HMMA.16816.F32.BF16 R16, R16, R4, R20 ;  /* 0x000000041010723c */ /* 0x010fe40000041814 */
[----:B------:R-:W3:Y:S01]  /*2d270*/  LDL.LU.64 R22, [R1+0x4d38] ;  /* 0x004d380001167983 */ /* 0x000ee20000300a00 */
[----:B------:R-:W3:Y:S11]  /*2d280*/  LDL.LU.64 R20, [R1+0x4d30] ;  /* 0x004d300001147983 */ /* 0x000ef60000300a00 */
[----:B------:R-:W-:Y:S09]  /*2d290*/  @!UPT UIADD3 URZ, URZ, URZ, URZ ;  /* 0x0000003f3f3ff290 */ /* 0x000ff2000fffe03f */
[----:B------:R0:W-:Y:S01]  /*2d2a0*/  STL.64 [R1+0x530], R16 ;  /* 0x0005301001007387 */ /* 0x0001e20000100a00 */
[----:B------:R-:W-:Y:S03]  /*2d2b0*/  STL.64 [R1+0x538], R18 ;  /* 0x0005381201007387 */ /* 0x000fe60000100a00 */
[----:B0-----:R-:W3:Y:S01]  /*2d2c0*/  LDL.64 R16, [R1+0xc0] ;  /* 0x0000c00001107983 */ /* 0x001ee20000100a00 */
[----:B------:R-:W-:Y:S01]  /*2d2d0*/  STL.64 [R1+0x4c30], R4 ;  /* 0x004c300401007387 */ /* 0x000fe20000100a00 */
[----:B---3--:R-:W-:Y:S11]  /*2d2e0*/  HMMA.16816.F32.BF16 R24, R20, R16, R24 ;  /* 0x000000101418723c */ /* 0x008ff60000041818 */
[----:B------:R-:W-:Y:S11]  /*2d2f0*/  @!UPT UIADD3 URZ, URZ, URZ, URZ ;  /* 0x0000003f3f3ff290 */ /* 0x000ff6000fffe03f */
[----:B------:R-:W-:Y:S01]  /*2d300*/  @!UPT UIADD3 URZ, URZ, URZ, URZ ;  /* 0x0000003f3f3ff290 */ /* 0x000fe2000fffe03f */
[----:B------:R-:W-:Y:S01]  /*2d310*/  STL.64 [R1+0x520], R24 ;  /* 0x0005201801007387 */ /* 0x000fe20000100a00 */
[----:B------:R0:W-:Y:S03]  /*2d320*/  STL.64 [R1+0x528], R26 ;  /* 0x0005281a01007387 */ /* 0x0001e60000100a00 */
[----:B0-----:R-:W3:Y:S01]  /*2d330*/  LDL.LU.64 R26, [R1+0x4d28] ;  /* 0x004d2800011a7983 */ /* 0x001ee20000300a00 */
[----:B------:R-:W3:Y:S02]  /*2d340*/  LDL.LU.64 R24, [R1+0x4d20] ;  /* 0x004d200001187983 */ /* 0x000ee40000300a00 */
[----:B------:R-:W-:Y:S02]  /*2d350*/  IMAD.MOV.U32 R4, RZ, RZ, R2 ;  /* 0x000000ffff047224 */ /* 0x000fe400078e0002 */
[----:B------:R-:W-:Y:S02]  /*2d360*/  IMAD.MOV.U32 R5, RZ, RZ, R0 ;  /* 0x000000ffff057224 */ /* 0x000fe400078e0000 */
[----:B------:R-:W-:-:S02]  /*2d370*/  IMAD.MOV.U32 R2, RZ, RZ, R16 ;  /* 0x000000ffff027224 */ /* 0x000fc400078e0010 */
[----:B------:R-:W-:Y:S02]  /*2d380*/  IMAD.MOV.U32 R0, RZ, RZ, R17 ;  /* 0x000000ffff007224 */ /* 0x000fe400078e0011 */
[----:B--2---:R-:W-:Y:S02]  /*2d390*/  IMAD.MOV.U32 R17, RZ, RZ, R12 ;  /* 0x000000ffff117224 */ /* 0x004fe400078e000c */
[----:B------:R-:W-:Y:S01]  /*2d3a0*/  IMAD.MOV.U32 R16, RZ, RZ, R13 ;  /* 0x000000ffff107224 */ /* 0x000fe200078e000d */
[----:B------:R-:W2:Y:S01]  /*2d3b0*/  LDL.LU.64 R14, [R1+0x4d18] ;  /* 0x004d1800010e7983 */ /* 0x000ea20000300a00 */
[C---:B---3--:R-:W-:Y:S03]  /*2d3c0*/  HMMA.16816.F32.BF16 R24, R20.reuse, R12, R24 ;  /* 0x0000000c1418723c */ /* 0x048fe60000041818 */
[----:B------:R-:W2:Y:S11]  /*2d3d0*/  LDL.LU.64 R12, [R1+0x4d10] ;  /* 0x004d1000010c7983 */ /* 0x000eb60000300a00 */
[----:B------:R-:W-:Y:S09]  /*2d3e0*/  @!UPT UIADD3 URZ, URZ, URZ, URZ ;  /* 0x0000003f3f3ff290 */ /* 0x000ff2000fffe03f */
[----:B------:R0:W-:Y:S01]  /*2d3f0*/  STL.64 [R1+0x510], R24 ;  /* 0x0005101801007387 */ /* 0x0001e20000100a00 */
[----:B------:R-:W-:Y:S02]  /*2d400*/  IMAD.MOV.U32 R10, RZ, RZ, R26 ;  /* 0x000000ffff0a7224 */ /* 0x000fe400078e001a */
[----:B------:R-:W-:Y:S02]  /*2d410*/  IMAD.MOV.U32 R11, RZ, RZ, R27 ;  /* 0x000000ffff0b7224 */ /* 0x000fe400078e001b */
[----:B------:R-:W3:Y:S04]  /*2d420*/  LDL.LU.64 R26, [R1+0x4d08] ;  /* 0x004d0800011a7983 */ /* 0x000ee80000300a00 */
[----:B0-----:R-:W2:Y:S01]  /*2d430*/  LDL.LU.64 R24, [R1+0x4d00] ;  /* 0x004d000001187983 */ /* 0x001ea20000300a00 */
[----:B------:R0:W-:Y:S03]  /*2d440*/  STL.64 [R1+0x4ca8], R16 ;  /* 0x004ca81001007387 */ /* 0x0001e60000100a00 */
[----:B0-----:R-:W4:Y:S01]  /*2d450*/  LDL.LU R16, [R1+0x4f0] ;  /* 0x0004f00001107983 */ /* 0x001f220000300800 */
[----:B------:R-:W4:Y:S02]  /*2d460*/  LDL.LU R17, [R1+0x4f4] ;  /* 0x0004f40001117983 */ /* 0x000f240000300800 */
[----:B------:R-:W4:Y:S02]  /*2d470*/  LDL.LU R18, [R1+0x4f8] ;  /* 0x0004f80001127983 */ /* 0x000f240000300800 */
[----:B------:R-:W4:Y:S01]  /*2d480*/  LDL.LU R19, [R1+0x4fc] ;  /* 0x0004fc0001137983 */ /* 0x000f220000300800 */
[----:B------:R-:W-:Y:S01]  /*2d490*/  STL [R1+0x446c], R11 ;  /* 0x00446c0b01007387 */ /* 0x000fe20000100800 */
[----:B------:R-:W-:Y:S01]  /*2d4a0*/  STL [R1+0x4468], R10 ;  /* 0x0044680a01007387 */ /* 0x000fe20000100800 */
[C---:B--2---:R-:W-:Y:S08]  /*2d4b0*/  HMMA.16816.F32.BF16 R12, R20.reuse, R24, R12 ;  /* 0x00000018140c723c */ /* 0x044ff0000004180c */
[----:B----4-:R-:W-:Y:S11]  /*2d4c0*/  HMMA.16816.F32.BF16 R4, R20, R4, R16 ;  /* 0x000000041404723c */ /* 0x010ff60000041810 */
[----:B------:R-:W-:Y:S04]  /*2d4d0*/  @!UPT UIADD3 URZ, URZ, URZ, URZ ;  /* 0x0000003f3f3ff290 */ /* 0x000fe8000fffe03f */
[----:B------:R-:W-:Y:S01]  /*2d4e0*/  STL.64 [R1+0x500], R12 ;  /* 0x0005000c01007387 */ /* 0x000fe20000100a00 */
[----:B------:R0:W-:Y:S03]  /*2d4f0*/  STL.64 [R1+0x508], R14 ;  /* 0x0005080e01007387 */ /* 0x0001e60000100a00 */
[----:B0-----:R-:W2:Y:S01]  /*2d500*/  LDL.LU.64 R14, [R1+0x4cf8] ;  /* 0x004cf800010e7983 */ /* 0x001ea20000300a00 */
[----:B------:R-:W-:Y:S02]  /*2d510*/  STL.64 [R1+0x4be8], R24 ;  /* 0x004be81801007387 */ /* 0x000fe40000100a00 */
[----:B---3--:R-:W-:Y:S02]  /*2d520*/  STL.64 [R1+0x4cb0], R26 ;  /* 0x004cb01a01007387 */ /* 0x008fe40000100a00 */
[----:B------:R0:W-:Y:S02]  /*2d530*/  STL.64 [R1+0x4f0], R4 ;  /* 0x0004f00401007387 */ /* 0x0001e40000100a00 */
[----:B------:R-:W-:-:S02]  /*2d540*/  IMAD.MOV.U32 R11, RZ, RZ, R6 ;  /* 0x000000ffff0b7224 */ /* 0x000fc400078e0006 */
[----:B------:R-:W-:Y:S01]  /*2d550*/  IMAD.MOV.U32 R10, RZ, RZ, R7 ;  /* 0x000000ffff0a7224 */ /* 0x000fe200078e0007 */
[----:B0-----:R-:W3:Y:S01]  /*2d560*/  LDL.LU R4, [R1+0x7d0] ;  /* 0x0007d00001047983 */ /* 0x001ee20000300800 */
[----:B------:R-:W3:Y:S02]  /*2d570*/  LDL.LU R5, [R1+0x7d4] ;  /* 0x0007d40001057983 */ /* 0x000ee40000300800 */
[----:B------:R-:W4:Y:S02]  /*2d580*/  LDL.LU R6, [R1+0x7d8] ;  /* 0x0007d80001067983 */ /* 0x000f240000300800 */
[----:B------:R-:W4:Y:S02]  /*2d590*/  LDL.LU R7, [R1+0x7dc] ;  /* 0x0007dc0001077983 */ /* 0x000f240000300800 */
[----:B----4-:R-:W-:Y:S01]  /*2d5a0*/  STL.64 [R1+0x4c40], R6 ;  /* 0x004c400601007387 */ /* 0x010fe20000100a00 */
[----:B---3--:R0:W-:Y:S02]  /*2d5b0*/  STL.64 [R1+0x4c38], R4 ;  /* 0x004c380401007387 */ /* 0x0081e40000100a00 */
[----:B0-----:R-:W-:-:S02]  /*2d5c0*/  IMAD.MOV.U32 R4, RZ, RZ, R29 ;  /* 0x000000ffff047224 */ /* 0x001fc400078e001d */
[----:B------:R-:W-:Y:S01]  /*2d5d0*/  IMAD.MOV.U32 R5, RZ, RZ, R3 ;  /* 0x000000ffff057224 */ /* 0x000fe200078e0003 */
[----:B------:R-:W3:Y:S01]  /*2d5e0*/  LDL.LU R29, [R1+0x4cf4] ;  /* 0x004cf400011d7983 */ /* 0x000ee20000300800 */
[----:B------:R-:W4:Y:S03]  /*2d5f0*/  LDL.LU R3, [R1+0x4cf0] ;  /* 0x004cf00001037983 */ /* 0x000f260000300800 */
[----:B------:R0:W-:Y:S04]  /*2d600*/  STL.64 [R1+0x4c50], R4 ;  /* 0x004c500401007387 */ /* 0x0001e80000100a00 */
[----:B0-----:R-:W2:Y:S01]  /*2d610*/  LDL.LU R4, [R1+0x7f0] ;  /* 0x0007f00001047983 */ /* 0x001ea20000300800 */
[----:B------:R-:W2:Y:S02]  /*2d620*/  LDL.LU R5, [R1+0x7f4] ;  /* 0x0007f40001057983 */ /* 0x000ea40000300800 */
[----:B------:R-:W2:Y:S02]  /*2d630*/  LDL.LU R6, [R1+0x7f8] ;  /* 0x0007f80001067983 */ /* 0x000ea40000300800 */
[----:B------:R-:W2:Y:S02]  /*2d640*/  LDL.LU R7, [R1+0x7fc] ;  /* 0x0007fc0001077983 */ /* 0x000ea40000300800 */
[----:B--2---:R-:W-:Y:S01]  /*2d650*/  STL.64 [R1+0x4c60], R6 ;  /* 0x004c600601007387 */ /* 0x004fe20000100a00 */
[----:B------:R0:W-:Y:S02]  /*2d660*/  STL.64 [R1+0x4c58], R4 ;  /* 0x004c580401007387 */ /* 0x0001e40000100a00 */
[----:B0-----:R-:W-:-:S02]  /*2d670*/  IMAD.MOV.U32 R4, RZ, RZ, R15 ;  /* 0x000000ffff047224 */ /* 0x001fc400078e000f */
[----:B------:R-:W-:-:S05]  /*2d680*/  IMAD.MOV.U32 R5, RZ, RZ, R14 ;  /* 0x000000ffff057224 */ /* 0x000fca00078e000e */
[----:B------:R-:W-:Y:S01]  /*2d690*/  STL.64 [R1+0x4c78], R4 ;  /* 0x004c780401007387 */ /* 0x000fe20000100a00 */
[----:B------:R-:W2:Y:S03]  /*2d6a0*/  LDL.64 R12, [R1] ;  /* 0x00000000010c7983 */ /* 0x000ea60000100a00 */
[----:B--2---:R0:W-:Y:S04]  /*2d6b0*/  STL.64 [R1+0x4c48], R12 ;  /* 0x004c480c01007387 */ /* 0x0041e80000100a00 */
[----:B0-----:R-:W2:Y:S01]  /*2d6c0*/  LDL.LU R12, [R1+0x7e0] ;  /* 0x0007e000010c7983 */ /* 0x001ea20000300800 */
[----:B------:R-:W2:Y:S02]  /*2d6d0*/  LDL.LU R13, [R1+0x7e4] ;  /* 0x0007e400010d7983 */ /* 0x000ea40000300800 */
[----:B------:R-:W2:Y:S02]  /*2d6e0*/  LDL.LU R14, [R1+0x7e8] ;  /* 0x0007e800010e7983 */ /* 0x000ea40000300800 */
[----:B------:R-:W2:Y:S01]  /*2d6f0*/  LDL.LU R15, [R1+0x7ec] ;  /* 0x0007ec00010f7983 */ /* 0x000ea20000300800 */
[----:B------:R-:W2:Y:S01]  /*2d700*/  LDL R16, [R1+0x60] ;  /* 0x0000600001107983 */ /* 0x000ea20000100800 */
[----:B----4-:R-:W-:-:S03]  /*2d710*/  IMAD.MOV.U32 R17, RZ, RZ, R3 ;  /* 0x000000ffff117224 */ /* 0x010fc600078e0003 */
[----:B------:R-:W4:Y:S04]  /*2d720*/  LDL R4, [R1+0x40] ;  /* 0x0000400001047983 */ /* 0x000f280000100800 */
[----:B------:R-:W4:Y:S01]  /*2d730*/  LDL R5, [R1+0x44] ;  /* 0x0000440001057983 */ /* 0x000f220000100800 */
[----:B------:R-:W3:Y:S03]  /*2d740*/  LDL.LU R3, [R1+0x4cec] ;  /* 0x004cec0001037983 */ /* 0x000ee60000300800 */
[----:B--2---:R0:W-:Y:S04]  /*2d750*/  STL.64 [R1+0x4cb8], R16 ;  /* 0x004cb81001007387 */ /* 0x0041e80000100a00 */
[----:B0-----:R-:W2:Y:S04]  /*2d760*/  LDL R16, [R1+0x70] ;  /* 0x0000700001107983 */ /* 0x001ea80000100800 */
[----:B------:R-:W2:Y:S04]  /*2d770*/  LDL R17, [R1+0x74] ;  /* 0x0000740001117983 */ /* 0x000ea80000100800 */
[----:B--2---:R0:W-:Y:S01]  /*2d780*/  STL.64 [R1+0x4cd0], R16 ;  /* 0x004cd01001007387 */ /* 0x0041e20000100a00 */
[----:B------:R-:W2:Y:S02]  /*2d790*/  LDL.LU R24, [R1+0x830] ;  /* 0x0008300001187983 */ /* 0x000ea40000300800 */
[----:B------:R-:W2:Y:S02]  /*2d7a0*/  LDL.LU R25, [R1+0x834] ;  /* 0x0008340001197983 */ /* 0x000ea40000300800 */
[----:B------:R-:W2:Y:S01]  /*2d7b0*/  LDL.LU R26, [R1+0x838] ;  /* 0x00083800011a7983 */ /* 0x000ea20000300800 */
[----:B------:R-:W2:Y:S04]  /*2d7c0*/  LDL.LU R27, [R1+0x83c] ;  /* 0x00083c00011b7983 */ /* 0x000ea80000300800 */
[----:B0-----:R-:W4:Y:S01]  /*2d7d0*/  LDL R16, [R1+0x80] ;  /* 0x0000800001107983 */ /* 0x001f220000100800 */
[----:B---3--:R-:W-:-:S02]  /*2d7e0*/  IMAD.MOV.U32 R17, RZ, RZ, R3 ;  /* 0x000000ffff117224 */ /* 0x008fc400078e0003 */
[----:B------:R-:W3:Y:S01]  /*2d7f0*/  LDL.LU R3, [R1+0x4ce8] ;  /* 0x004ce80001037983 */ /* 0x000ee20000300800 */
[----:B--2---:R-:W-:Y:S01]  /*2d800*/  STL.64 [R1+0x4cc8], R26 ;  /* 0x004cc81a01007387 */ /* 0x004fe20000100a00 */
[----:B------:R0:W-:Y:S03]  /*2d810*/  STL.64 [R1+0x4cc0], R24 ;  /* 0x004cc01801007387 */ /* 0x0001e60000100a00 */
[----:B0-----:R-:W2:Y:S01]  /*2d820*/  LDL.LU R24, [R1+0x4d0] ;  /* 0x0004d00001187983 */ /* 0x001ea20000300800 */
[----:B------:R-:W2:Y:S02]  /*2d830*/  LDL.LU R25, [R1+0x4d4] ;  /* 0x0004d40001197983 */ /* 0x000ea40000300800 */
[----:B------:R-:W2:Y:S02]  /*2d840*/  LDL.LU R26, [R1+0x4d8] ;  /* 0x0004d800011a7983 */ /* 0x000ea40000300800 */
[----:B------:R-:W2:Y:S02]  /*2d850*/  LDL.LU R27, [R1+0x4dc] ;  /* 0x0004dc00011b7983 */ /* 0x000ea40000300800 */
[----:B--2---:R-:W-:Y:S01]  /*2d860*/  STL.64 [R1+0x4ce0], R26 ;  /* 0x004ce01a01007387 */ /* 0x004fe20000100a00 */
[----:B------:R0:W-:Y:S03]  /*2d870*/  STL.64 [R1+0x4cd8], R24 ;  /* 0x004cd81801007387 */ /* 0x0001e60000100a00 */
[----:B0-----:R-:W2:Y:S01]  /*2d880*/  LDL.LU R24, [R1+0x4e0] ;  /* 0x0004e00001187983 */ /* 0x001ea20000300800 */
[----:B------:R-:W2:Y:S02]  /*2d890*/  LDL.LU R25, [R1+0x4e4] ;  /* 0x0004e40001197983 */ /* 0x000ea40000300800 */
[----:B------:R-:W2:Y:S02]  /*2d8a0*/  LDL.LU R26, [R1+0x4e8] ;  /* 0x0004e800011a7983 */ /* 0x000ea40000300800 */
[----:B------:R-:W2:Y:S01]  /*2d8b0*/  LDL.LU R27, [R1+0x4ec] ;  /* 0x0004ec00011b7983 */ /* 0x000ea20000300800 */
[----:B----4-:R-:W-:Y:S01]  /*2d8c0*/  STL.64 [R1+0x4c90], R4 ;  /* 0x004c900401007387 */ /* 0x010fe20000100a00 */
[----:B------:R-:W-:Y:S02]  /*2d8d0*/  STL.64 [R1+0x4c70], R14 ;  /* 0x004c700e01007387 */ /* 0x000fe40000100a00 */
        /* <DEDUP_REMOVED lines=9> */
[----:B------:R-:W4:Y:S02]  /*2d970*/  LDL.LU R14, [R1+0x818] ;  /* 0x00081800010e7983 */ /* 0x000f240000300800 */
[----:B------:R-:W4:Y:S01]  /*2d980*/  LDL.LU R15, [R1+0x81c] ;  /* 0x00081c00010f7983 */ /* 0x000f220000300800 */
[C---:B------:R-:W-:Y:S01]  /*2d990*/  HMMA.16816.F32.BF16 R16, R20.reuse, R16, R24 ;  /* 0x000000101410723c */ /* 0x040fe20000041818 */
[----:B----4-:R-:W-:Y:S01]  /*2d9a0*/  STL.64 [R1+0x4ca0], R14 ;  /* 0x004ca00e01007387 */ /* 0x010fe20000100a00 */
[----:B--2---:R0:W-:Y:S03]  /*2d9b0*/  STL.64 [R1+0x4c98], R12 ;  /* 0x004c980c01007387 */ /* 0x0041e60000100a00 */
[----:B0-----:R-:W2:Y:S01]  /*2d9c0*/  LDL.LU R12, [R1+0x820] ;  /* 0x00082000010c7983 */ /* 0x001ea20000300800 */
[----:B------:R-:W2:Y:S02]  /*2d9d0*/  LDL.LU R13, [R1+0x824] ;  /* 0x00082400010d7983 */ /* 0x000ea40000300800 */
[----:B------:R-:W2:Y:S02]  /*2d9e0*/  LDL.LU R14, [R1+0x828] ;  /* 0x00082800010e7983 */ /* 0x000ea40000300800 */
[----:B------:R-:W2:Y:S01]  /*2d9f0*/  LDL.LU R15, [R1+0x82c] ;  /* 0x00082c00010f7983 */ /* 0x000ea20000300800 */
[----:B------:R-:W-:Y:S01]  /*2da00*/  STL [R1+0x48f4], R10 ;  /* 0x0048f40a01007387 */ /* 0x000fe20000100800 */
[----:B------:R-:W-:Y:S02]  /*2da10*/  STL [R1+0x48f0], R11 ;  /* 0x0048f00b01007387 */ /* 0x000fe40000100800 */
[----:B------:R0:W-:Y:S02]  /*2da20*/  STL.64 [R1+0x4c20], R8 ;  /* 0x004c200801007387 */ /* 0x0001e40000100a00 */
[----:B0-----:R-:W4:Y:S01]  /*2da30*/  LDL.LU R8, [R1+0x7c0] ;  /* 0x0007c00001087983 */ /* 0x001f220000300800 */
[----:B------:R-:W4:Y:S02]  /*2da40*/  LDL.LU R9, [R1+0x7c4] ;  /* 0x0007c40001097983 */ /* 0x000f240000300800 */
[----:B------:R-:W4:Y:S02]  /*2da50*/  LDL.LU R10, [R1+0x7c8] ;  /* 0x0007c800010a7983 */ /* 0x000f240000300800 */
[----:B------:R-:W4:Y:S01]  /*2da60*/  LDL.LU R11, [R1+0x7cc] ;  /* 0x0007cc00010b7983 */ /* 0x000f220000300800 */
[----:B------:R-:W2:Y:S01]  /*2da70*/  LDL.LU.64 R26, [R1+0x4ce0] ;  /* 0x004ce000011a7983 */ /* 0x000ea20000300a00 */
[----:B------:R-:W2:Y:S02]  /*2da80*/  LDL.LU.64 R24, [R1+0x4cd8] ;  /* 0x004cd80001187983 */ /* 0x000ea40000300a00 */
[----:B------:R0:W-:Y:S02]  /*2da90*/  STL.64 [R1+0x4e0], R16 ;  /* 0x0004e01001007387 */ /* 0x0001e40000100a00 */
[----:B------:R2:W-:Y:S01]  /*2daa0*/  STL.64 [R1+0x4e8], R18 ;  /* 0x0004e81201007387 */ /* 0x0005e20000100a00 */
[----:B0-----:R-:W2:Y:S02]  /*2dab0*/  LDL.LU.64 R16, [R1+0x4cd0] ;  /* 0x004cd00001107983 */ /* 0x001ea40000300a00 */
[C---:B--2---:R-:W-:Y:S02]  /*2dac0*/  HMMA.16816.F32.BF16 R16, R20.reuse, R16, R24 ;  /* 0x000000101410723c */ /* 0x044fe40000041818 */
[----:B------:R-:W2:Y:S01]  /*2dad0*/  LDL.LU.64 R26, [R1+0x4cc8] ;  /* 0x004cc800011a7983 */ /* 0x000ea20000300a00 */
[----:B------:R-:W2:Y:S11]  /*2dae0*/  LDL.LU.64 R24, [R1+0x4cc0] ;  /* 0x004cc00001187983 */ /* 0x000eb60000300a00 */
[----:B------:R-:W-:Y:S09]  /*2daf0*/  @!UPT UIADD3 URZ, URZ, URZ, URZ ;  /* 0x0000003f3f3ff290 */ /* 0x000ff2000fffe03f */
[----:B------:R0:W-:Y:S01]  /*2db00*/  STL.64 [R1+0x4d0], R16 ;  /* 0x0004d01001007387 */ /* 0x0001e20000100a00 */
[----:B------:R2:W-:Y:S03]  /*2db10*/  STL.64 [R1+0x4d8], R18 ;  /* 0x0004d81201007387 */ /* 0x0005e60000100a00 */
[----:B0-----:R-:W2:Y:S02]  /*2db20*/  LDL.LU.64 R16, [R1+0x4cb8] ;  /* 0x004cb80001107983 */ /* 0x001ea40000300a00 */
[----:B--2---:R-:W-:Y:S02]  /*2db30*/  HMMA.16816.F32.BF16 R16, R20, R16, R24 ;  /* 0x000000101410723c */ /* 0x004fe40000041818 */
[----:B------:R-:W2:Y:S11]  /*2db40*/  LDL.LU.64 R26, [R1+0x4cb0] ;  /* 0x004cb000011a7983 */ /* 0x000eb60000300a00 */
[----:B------:R-:W-:Y:S10]  /*2db50*/  @!UPT UIADD3 URZ, URZ, URZ, URZ ;  /* 0x0000003f3f3ff290 */ /* 0x000ff4000fffe03f */
[----:B------:R0:W-:Y:S01]  /*2db60*/  STL.64 [R1+0x830], R16 ;  /* 0x0008301001007387 */ /* 0x0001e20000100a00 */
[----:B------:R1:W-:Y:S03]  /*2db70*/  STL.64 [R1+0x838], R18 ;  /* 0x0008381201007387 */ /* 0x0003e60000100a00 */
[----:B0-----:R-:W2:Y:S01]  /*2db80*/  LDL.LU.64 R16, [R1+0x4ca8] ;  /* 0x004ca80001107983 */ /* 0x001ea20000300a00 */
[----:B------:R-:W-:Y:S02]  /*2db90*/  IMAD.MOV.U32 R4, RZ, RZ, R29 ;  /* 0x000000ffff047224 */ /* 0x000fe400078e001d */
[----:B------:R-:W-:-:S07]  /*2dba0*/  IMAD.MOV.U32 R5, RZ, RZ, R28 ;  /* 0x000000ffff057224 */ /* 0x000fce00078e001c */
[C---:B------:R-:W-:Y:S01]  /*2dbb0*/  HMMA.16816.F32.BF16 R4, R20.reuse, R4, R12 ;  /* 0x000000041404723c */ /* 0x040fe2000004180c */
[----:B--2---:R-:W-:Y:S02]  /*2dbc0*/  IMAD.MOV.U32 R25, RZ, RZ, R16 ;  /* 0x000000ffff197224 */ /* 0x004fe400078e0010 */
[----:B------:R-:W-:Y:S01]  /*2dbd0*/  IMAD.MOV.U32 R24, RZ, RZ, R17 ;  /* 0x000000ffff187224 */ /* 0x000fe200078e0011 */
[----:B------:R-:W2:Y:S01]  /*2dbe0*/  LDL.LU R16, [R1+0x4c0] ;  /* 0x0004c00001107983 */ /* 0x000ea20000300800 */
        /* <DEDUP_REMOVED lines=9> */
[----:B------:R-:W-:Y:S01]  /*2dc80*/  STL.64 [R1+0x4bf8], R24 ;  /* 0x004bf81801007387 */ /* 0x000fe20000100a00 */
[----:B------:R-:W2:Y:S02]  /*2dc90*/  LDL.LU.64 R14, [R1+0x4ca0] ;  /* 0x004ca000010e7983 */ /* 0x000ea40000300a00 */
[----:B------:R-:W2:Y:S02]  /*2dca0*/  LDL.LU.64 R12, [R1+0x4c98] ;  /* 0x004c9800010c7983 */ /* 0x000ea40000300a00 */
[----:B------:R0:W-:Y:S01]  /*2dcb0*/  STL.64 [R1+0x820], R4 ;  /* 0x0008200401007387 */ /* 0x0001e20000100a00 */
[----:B------:R2:W-:Y:S04]  /*2dcc0*/  STL.64 [R1+0x828], R6 ;  /* 0x0008280601007387 */ /* 0x0005e80000100a00 */
        /* <DEDUP_REMOVED lines=9> */
[----:B------:R-:W2:Y:S01]  /*2dd60*/  LDL.LU.64 R14, [R1+0x4c70] ;  /* 0x004c7000010e7983 */ /* 0x000ea20000300a00 */
[----:B------:R-:W2:Y:S11]  /*2dd70*/  LDL.LU.64 R12, [R1+0x4c68] ;  /* 0x004c6800010c7983 */ /* 0x000eb60000300a00 */
[----:B------:R-:W-:Y:S09]  /*2dd80*/  @!UPT UIADD3 URZ, URZ, URZ, URZ ;  /* 0x0000003f3f3ff290 */ /* 0x000ff2000fffe03f */
[----:B------:R-:W-:Y:S01]  /*2dd90*/  STL.64 [R1+0x800], R4 ;  /* 0x0008000401007387 */ /* 0x000fe20000100a00 */
[----:B------:R0:W-:Y:S03]  /*2dda0*/  STL.64 [R1+0x808], R6 ;  /* 0x0008080601007387 */ /* 0x0001e60000100a00 */
[----:B0-----:R-:W2:Y:S01]  /*2ddb0*/  LDL.LU.64 R6, [R1+0x4c60] ;  /* 0x004c600001067983 */ /* 0x001ea20000300a00 */
[----:B------:R-:W2:Y:S02]  /*2ddc0*/  LDL.LU.64 R4, [R1+0x4c58] ;  /* 0x004c580001047983 */ /* 0x000ea40000300a00 */
[----:B------:R-:W-:Y:S02]  /*2ddd0*/  IMAD.MOV.U32 R24, RZ, RZ, R27 ;  /* 0x000000ffff187224 */ /* 0x000fe400078e001b */
[----:B------:R-:W-:-:S07]  /*2dde0*/  IMAD.MOV.U32 R25, RZ, RZ, R26 ;  /* 0x000000ffff197224 */ /* 0x000fce00078e001a */
[C---:B--2---:R-:W-:Y:S01]  /*2ddf0*/  HMMA.16816.F32.BF16 R24, R20.reuse, R24, R4 ;  /* 0x000000181418723c */ /* 0x044fe20000041804 */
[----:B------:R-:W2:Y:S11]  /*2de00*/  LDL.LU.64 R4, [R1+0x4c50] ;  /* 0x004c500001047983 */ /* 0x000eb60000300a00 */
[----:B------:R-:W-:Y:S11]  /*2de10*/  @!UPT UIADD3 URZ, URZ, URZ, URZ ;  /* 0x0000003f3f3ff290 */ /* 0x000ff6000fffe03f */
[----:B------:R-:W-:Y:S01]  /*2de20*/  STL.64 [R1+0x7f0], R24 ;  /* 0x0007f01801007387 */ /* 0x000fe20000100a00 */
[----:B------:R-:W-:Y:S01]  /*2de30*/  STL.64 [R1+0x7f8], R26 ;  /* 0x0007f81a01007387 */ /* 0x000fe20000100a00 */
[C---:B--2---:R-:W-:Y:S02]  /*2de40*/  HMMA.16816.F32.BF16 R4, R20.reuse, R4, R12 ;  /* 0x000000041404723c */ /* 0x044fe4000004180c */
        /* <DEDUP_REMOVED lines=10> */
[----:B------:R1:W-:Y:S03]  /*2def0*/  STL.64 [R1+0x7d8], R6 ;  /* 0x0007d80601007387 */ /* 0x0003e60000100a00 */
[----:B0-----:R-:W2:Y:S01]  /*2df00*/  LDL.LU.64 R4, [R1+0x4c30] ;  /* 0x004c300001047983 */ /* 0x001ea20000300a00 */
[----:B-1----:R-:W-:Y:S02]  /*2df10*/  IMAD.MOV.U32 R7, RZ, RZ, R12 ;  /* 0x000000ffff077224 */ /* 0x002fe400078e000c */
[----:B------:R-:W-:Y:S02]  /*2df20*/  IMAD.MOV.U32 R6, RZ, RZ, R13 ;  /* 0x000000ffff067224 */ /* 0x000fe400078e000d */
[----:B------:R-:W4:Y:S02]  /*2df30*/  LDL.LU.64 R12, [R1+0x4c28] ;  /* 0x004c2800010c7983 */ /* 0x000f240000300a00 */
[C---:B----4-:R-:W-:Y:S11]  /*2df40*/  HMMA.16816.F32.BF16 R8, R20.reuse, R12, R8 ;  /* 0x0000000c1408723c */ /* 0x050ff60000041808 */
[----:B------:R-:W-:Y:S11]  /*2df50*/  @!UPT UIADD3 URZ, URZ, URZ, URZ ;  /* 0x0000003f3f3ff290 */ /* 0x000ff6000fffe03f */
[----:B------:R-:W-:Y:S01]  /*2df60*/  @!UPT UIADD3 URZ, URZ, URZ, URZ ;  /* 0x0000003f3f3ff290 */ /* 0x000fe2000fffe03f */
[----:B------:R0:W-:Y:S01]  /*2df70*/  STL.64 [R1+0x7c0], R8 ;  /* 0x0007c00801007387 */ /* 0x0001e20000100a00 */
[----:B------:R-:W-:Y:S03]  /*2df80*/  STL.64 [R1+0x7c8], R10 ;  /* 0x0007c80a01007387 */ /* 0x000fe60000100a00 */
[----:B0-----:R-:W4:Y:S01]  /*2df90*/  LDL.LU.64 R8, [R1+0x4c20] ;  /* 0x004c200001087983 */ /* 0x001f220000300a00 */
[----:B------:R0:W-:Y:S03]  /*2dfa0*/  STL.64 [R1+0x4b88], R12 ;  /* 0x004b880c01007387 */ /* 0x0001e60000100a00 */
[----:B0-----:R-:W2:Y:S04]  /*2dfb0*/  LDL.64 R12, [R1+0x90] ;  /* 0x00009000010c7983 */ /* 0x001ea80000100a00 */
[----:B--2---:R0:W-:Y:S04]  /*2dfc0*/  STL.64 [R1+0x4bf0], R12 ;  /* 0x004bf00c01007387 */ /* 0x0041e80000100a00 */
[----:B0-----:R-:W2:Y:S01]  /*2dfd0*/  LDL.LU R12, [R1+0x4a0] ;  /* 0x0004a000010c7983 */ /* 0x001ea20000300800 */
[----:B------:R-:W2:Y:S02]  /*2dfe0*/  LDL.LU R13, [R1+0x4a4] ;  /* 0x0004a400010d7983 */ /* 0x000ea40000300800 */
[----:B------:R-:W2:Y:S02]  /*2dff0*/  LDL.LU R14, [R1+0x4a8] ;  /* 0x0004a800010e7983 */ /* 0x000ea40000300800 */
[----:B------:R-:W2:Y:S01]  /*2e000*/  LDL.LU R15, [R1+0x4ac] ;  /* 0x0004ac00010f7983 */ /* 0x000ea20000300800 */
[----:B----4-:R-:W-:Y:S01]  /*2e010*/  HMMA.16816.F32.BF16 R16, R20, R8, R16 ;  /* 0x000000081410723c */ /* 0x010fe20000041810 */
[----:B--2---:R-:W-:Y:S01]  /*2e020*/  STL.64 [R1+0x4c08], R14 ;  /* 0x004c080e01007387 */ /* 0x004fe20000100a00 */
[----:B------:R0:W-:Y:S03]  /*2e030*/  STL.64 [R1+0x4c00], R12 ;  /* 0x004c000c01007387 */ /* 0x0001e60000100a00 */
[----:B0-----:R-:W2:Y:S01]  /*2e040*/  LDL.LU R12, [R1+0x4b0] ;  /* 0x0004b000010c7983 */ /* 0x001ea20000300800 */
[----:B------:R-:W2:Y:S02]  /*2e050*/  LDL.LU R13, [R1+0x4b4] ;  /* 0x0004b400010d7983 */ /* 0x000ea40000300800 */
[----:B------:R-:W2:Y:S02]  /*2e060*/  LDL.LU R14, [R1+0x4b8] ;  /* 0x0004b800010e7983 */ /* 0x000ea40000300800 */
[----:B------:R-:W2:Y:S11]  /*2e070*/  LDL.LU R15, [R1+0x4bc] ;  /* 0x0004bc00010f7983 */ /* 0x000eb60000300800 */
[----:B------:R-:W-:Y:S02]  /*2e080*/  @!UPT UIADD3 URZ, URZ, URZ, URZ ;  /* 0x0000003f3f3ff290 */ /* 0x000fe4000fffe03f */
[----:B------:R-:W-:Y:S01]  /*2e090*/  STL.64 [R1+0x7b0], R16 ;  /* 0x0007b01001007387 */ /* 0x000fe20000100a00 */
[----:B------:R0:W-:Y:S03]  /*2e0a0*/  STL.64 [R1+0x7b8], R18 ;  /* 0x0007b81201007387 */ /* 0x0001e60000100a00 */
[----:B0-----:R-:W4:Y:S01]  /*2e0b0*/  LDL.LU.64 R18, [R1+0x4c18] ;  /* 0x004c180001127983 */ /* 0x001f220000300a00 */
[----:B------:R-:W4:Y:S02]  /*2e0c0*/  LDL.LU.64 R16, [R1+0x4c10] ;  /* 0x004c100001107983 */ /* 0x000f240000300a00 */
[----:B------:R0:W-:Y:S02]  /*2e0d0*/  STL.64 [R1+0x4b30], R8 ;  /* 0x004b300801007387 */ /* 0x0001e40000100a00 */
[----:B0-----:R-:W2:Y:S01]  /*2e0e0*/  LDL.LU R8, [R1+0x480] ;  /* 0x0004800001087983 */ /* 0x001ea20000300800 */
[----:B------:R-:W2:Y:S02]  /*2e0f0*/  LDL.LU R9, [R1+0x484] ;  /* 0x0004840001097983 */ /* 0x000ea40000300800 */
[----:B------:R-:W2:Y:S02]  /*2e100*/  LDL.LU R10, [R1+0x488] ;  /* 0x00048800010a7983 */ /* 0x000ea40000300800 */
[----:B------:R-:W2:Y:S01]  /*2e110*/  LDL.LU R11, [R1+0x48c] ;  /* 0x00048c00010b7983 */ /* 0x000ea20000300800 */
[----:B------:R-:W-:Y:S01]  /*2e120*/  STL [R1+0x4b24], R4 ;  /* 0x004b240401007387 */ /* 0x000fe20000100800 */
[----:B------:R-:W-:Y:S02]  /*2e130*/  STL [R1+0x4b20], R5 ;  /* 0x004b200501007387 */ /* 0x000fe40000100800 */
[----:B------:R-:W-:-:S02]  /*2e140*/  IMAD.MOV.U32 R24, RZ, RZ, R2 ;  /* 0x000000ffff187224 */ /* 0x000fc400078e0002 */
[----:B------:R-:W-:Y:S01]  /*2e150*/  IMAD.MOV.U32 R25, RZ, RZ, R0 ;  /* 0x000000ffff197224 */ /* 0x000fe200078e0000 */
[----:B----4-:R-:W-:Y:S01]  /*2e160*/  HMMA.16816.F32.BF16 R16, R20, R4, R16 ;  /* 0x000000041410723c */ /* 0x010fe20000041810 */
[----:B---3--:R-:W0:Y:S11]  /*2e170*/  LDSM.16.MT88.4 R20, [R3+0x8180] ;  /* 0x008180000314783b */ /* 0x008e360000004200 */
[----:B------:R-:W-:Y:S11]  /*2e180*/  @!UPT UIADD3 URZ, URZ, URZ, URZ ;  /* 0x0000003f3f3ff290 */ /* 0x000ff6000fffe03f */
[----:B------:R-:W-:Y:S01]  /*2e190*/  STL.64 [R1+0x4c0], R16 ;  /* 0x0004c01001007387 */ /* 0x000fe20000100a00 */
[----:B------:R-:W-:Y:S02]  /*2e1a0*/  STL.64 [R1+0x4c8], R18 ;  /* 0x0004c81201007387 */ /* 0x000fe40000100a00 */
[----:B------:R-:W2:Y:S04]  /*2e1b0*/  LDSM.16.MT88.4 R16, [R3+0x8100] ;  /* 0x008100000310783b */ /* 0x000ea80000004200 */
[----:B------:R-:W-:Y:S01]  /*2e1c0*/  STL [R1+0x4b28], R3 ;  /* 0x004b280301007387 */ /* 0x000fe20000100800 */
[----:B0-----:R-:W-:Y:S01]  /*2e1d0*/  STL.64 [R1+0x4b10], R22 ;  /* 0x004b101601007387 */ /* 0x001fe20000100a00 */
[----:B------:R0:W-:Y:S03]  /*2e1e0*/  STL.64 [R1+0x4b08], R20 ;  /* 0x004b081401007387 */ /* 0x0001e60000100a00 */
[----:B0-----:R-:W3:Y:S01]  /*2e1f0*/  LDL.LU R20, [R1+0x490] ;  /* 0x0004900001147983 */ /* 0x001ee20000300800 */
[----:B------:R-:W3:Y:S02]  /*2e200*/  LDL.LU R21, [R1+0x494] ;  /* 0x0004940001157983 */ /* 0x000ee40000300800 */
[----:B------:R-:W3:Y:S02]  /*2e210*/  LDL.LU R22, [R1+0x498] ;  /* 0x0004980001167983 */ /* 0x000ee40000300800 */
[----:B------:R-:W3:Y:S01]  /*2e220*/  LDL.LU R23, [R1+0x49c] ;  /* 0x00049c0001177983 */ /* 0x000ee20000300800 */
[C---:B--2---:R-:W-:Y:S01]  /*2e230*/  HMMA.16816.F32.BF16 R24, R16.reuse, R24, R12 ;  /* 0x000000181018723c */ /* 0x044fe2000004180c */
[----:B------:R-:W2:Y:S01]  /*2e240*/  LDL.LU.64 R14, [R1+0x4c08] ;  /* 0x004c0800010e7983 */ /* 0x000ea20000300a00 */
[----:B------:R-:W2:Y:S11]  /*2e250*/  LDL.LU.64 R12, [R1+0x4c00] ;  /* 0x004c0000010c7983 */ /* 0x000eb60000300a00 */
[----:B------:R-:W-:Y:S10]  /*2e260*/  @!UPT UIADD3 URZ, URZ, URZ, URZ ;  /* 0x0000003f3f3ff290 */ /* 0x000ff4000fffe03f */
[----:B------:R0:W-:Y:S01]  /*2e270*/  STL.64 [R1+0x4b0], R24 ;  /* 0x0004b01801007387 */ /* 0x0001e20000100a00 */
[----:B------:R2:W-:Y:S03]  /*2e280*/  STL.64 [R1+0x4b8], R26 ;  /* 0x0004b81a01007387 */ /* 0x0005e60000100a00 */
[----:B0-----:R-:W2:Y:S02]  /*2e290*/  LDL.LU.64 R24, [R1+0x4bf8] ;  /* 0x004bf80001187983 */ /* 0x001ea40000300a00 */
[C---:B--2---:R-:W-:Y:S02]  /*2e2a0*/  HMMA.16816.F32.BF16 R24, R16.reuse, R24, R12 ;  /* 0x000000181018723c */ /* 0x044fe4000004180c */
[----:B------:R-:W2:Y:S11]  /*2e2b0*/  LDL.LU.64 R12, [R1+0x4bf0] ;  /* 0x004bf000010c7983 */ /* 0x000eb60000300a00 */
[----:B------:R-:W-:Y:S10]  /*2e2c0*/  @!UPT UIADD3 URZ, URZ, URZ, URZ ;  /* 0x0000003f3f3ff290 */ /* 0x000ff4000fffe03f */
[----:B------:R0:W-:Y:S01]  /*2e2d0*/  STL.64 [R1+0x4a0], R24 ;  /* 0x0004a01801007387 */ /* 0x0001e20000100a00 */
[----:B------:R-:W-:Y:S03]  /*2e2e0*/  STL.64 [R1+0x4a8], R26 ;  /* 0x0004a81a01007387 */ /* 0x000fe60000100a00 */
[----:B0-----:R-:W3:Y:S01]  /*2e2f0*/  LDL.LU.64 R24, [R1+0x4be8] ;  /* 0x004be80001187983 */ /* 0x001ee20000300a00 */
[C---:B--2---:R-:W-:Y:S08]  /*2e300*/  HMMA.16816.F32.BF16 R8, R16.reuse, R12, R8 ;  /* 0x0000000c1008723c */ /* 0x044ff00000041808 */
[----:B---3--:R-:W-:Y:S01]  /*2e310*/  HMMA.16816.F32.BF16 R20, R16, R24, R20 ;  /* 0x000000181014723c */ /* 0x008fe20000041814 */
[----:B------:R-:W-:Y:S11]  /*2e320*/  STL.64 [R1+0x4b60], R24 ;  /* 0x004b601801007387 */ /* 0x000ff60000100a00 */
[----:B------:R-:W-:Y:S11]  /*2e330*/  @!UPT UIADD3 URZ, URZ, URZ, URZ ;  /* 0x0000003f3f3ff290 */ /* 0x000ff6000fffe03f */
[----:B------:R-:W-:Y:S01]  /*2e340*/  STL.64 [R1+0x490], R20 ;  /* 0x0004901401007387 */ /* 0x000fe20000100a00 */
[----:B------:R-:W-:Y:S02]  /*2e350*/  STL.64 [R1+0x498], R22 ;  /* 0x0004981601007387 */ /* 0x000fe40000100a00 */
[----:B------:R0:W-:Y:S02]  /*2e360*/  STL.64 [R1+0x480], R8 ;  /* 0x0004800801007387 */ /* 0x0001e40000100a00 */
[----:B------:R1:W-:Y:S01]  /*2e370*/  STL.64 [R1+0x488], R10 ;  /* 0x0004880a01007387 */ /* 0x0003e20000100a00 */
[----:B0-----:R-:W2:Y:S01]  /*2e380*/  LDL.LU R8, [R1+0x730] ;  /* 0x0007300001087983 */ /* 0x001ea20000300800 */
[----:B------:R-:W2:Y:S02]  /*2e390*/  LDL.LU R9, [R1+0x734] ;  /* 0x0007340001097983 */ /* 0x000ea40000300800 */
[----:B-1----:R-:W3:Y:S02]  /*2e3a0*/  LDL.LU R10, [R1+0x738] ;  /* 0x00073800010a7983 */ /* 0x002ee40000300800 */
[----:B------:R-:W3:Y:S02]  /*2e3b0*/  LDL.LU R11, [R1+0x73c] ;  /* 0x00073c00010b7983 */ /* 0x000ee40000300800 */
[----:B------:R-:W-:-:S02]  /*2e3c0*/  IMAD.MOV.U32 R2, RZ, RZ, R12 ;  /* 0x000000ffff027224 */ /* 0x000fc400078e000c */
[----:B------:R-:W-:Y:S01]  /*2e3d0*/  IMAD.MOV.U32 R0, RZ, RZ, R13 ;  /* 0x000000ffff007224 */ /* 0x000fe200078e000d */
[----:B---3--:R-:W-:Y:S01]  /*2e3e0*/  STL.64 [R1+0x4b40], R10 ;  /* 0x004b400a01007387 */ /* 0x008fe20000100a00 */
[----:B--2---:R0:W-:Y:S02]  /*2e3f0*/  STL.64 [R1+0x4b38], R8 ;  /* 0x004b380801007387 */ /* 0x0041e40000100a00 */
[----:B------:R-:W2:Y:S02]  /*2e400*/  LDL.LU R24, [R1+0x750] ;  /* 0x0007500001187983 */ /* 0x000ea40000300800 */
[----:B------:R-:W2:Y:S01]  /*2e410*/  LDL.LU R25, [R1+0x754] ;  /* 0x0007540001197983 */ /* 0x000ea20000300800 */
[----:B------:R-:W3:Y:S01]  /*2e420*/  LDL.LU R26, [R1+0x758] ;  /* 0x00075800011a7983 */ /* 0x000ee20000300800 */
[----:B------:R-:W3:Y:S02]  /*2e430*/  LDL.LU R27, [R1+0x75c] ;  /* 0x00075c00011b7983 */ /* 0x000ee40000300800 */
[----:B------:R-:W4:Y:S02]  /*2e440*/  LDL.LU R12, [R1+0x770] ;  /* 0x00077000010c7983 */ /* 0x000f240000300800 */
[----:B------:R-:W4:Y:S01]  /*2e450*/  LDL.LU R13, [R1+0x774] ;  /* 0x00077400010d7983 */ /* 0x000f220000300800 */
[----:B------:R-:W2:Y:S01]  /*2e460*/  LDL.LU R14, [R1+0x778] ;  /* 0x00077800010e7983 */ /* 0x000ea20000300800 */
[----:B------:R-:W2:Y:S02]  /*2e470*/  LDL.LU R15, [R1+0x77c] ;  /* 0x00077c00010f7983 */ /* 0x000ea40000300800 */
[----:B------:R-:W2:Y:S02]  /*2e480*/  LDL.LU R4, [R1+0x790] ;  /* 0x0007900001047983 */ /* 0x000ea40000300800 */
[----:B------:R-:W2:Y:S02]  /*2e490*/  LDL.LU R5, [R1+0x794] ;  /* 0x0007940001057983 */ /* 0x000ea40000300800 */
[----:B0-----:R-:W-:-:S02]  /*2e4a0*/  IMAD.MOV.U32 R9, RZ, RZ, R6 ;  /* 0x000000ffff097224 */ /* 0x001fc400078e0006 */
[----:B------:R-:W-:Y:S01]  /*2e4b0*/  IMAD.MOV.U32 R8, RZ, RZ, R7 ;  /* 0x000000ffff087224 */ /* 0x000fe200078e0007 */
[----:B------:R-:W2:Y:S01]  /*2e4c0*/  LDL.LU R6, [R1+0x798] ;  /* 0x0007980001067983 */ /* 0x000ea20000300800 */
[----:B------:R-:W2:Y:S02]  /*2e4d0*/  LDL.LU R7, [R1+0x79c] ;  /* 0x00079c0001077983 */ /* 0x000ea40000300800 */
[----:B------:R-:W3:Y:S02]  /*2e4e0*/  LDL.LU R20, [R1+0x470] ;  /* 0x0004700001147983 */ /* 0x000ee40000300800 */
[----:B------:R-:W3:Y:S01]  /*2e4f0*/  LDL.LU R21, [R1+0x474] ;  /* 0x0004740001157983 */ /* 0x000ee20000300800 */
[----:B------:R-:W3:Y:S01]  /*2e500*/  LDL.LU R22, [R1+0x478] ;  /* 0x0004780001167983 */ /* 0x000ee20000300800 */
[----:B------:R-:W3:Y:S03]  /*2e510*/  LDL.LU R23, [R1+0x47c] ;  /* 0x00047c0001177983 */ /* 0x000ee60000300800 */
[----:B--2---:R-:W-:Y:S01]  /*2e520*/  STL.64 [R1+0x4bb8], R6 ;  /* 0x004bb80601007387 */ /* 0x004fe20000100a00 */
[----:B------:R0:W-:Y:S03]  /*2e530*/  STL.64 [R1+0x4bb0], R4 ;  /* 0x004bb00401007387 */ /* 0x0001e60000100a00 */
[----:B0-----:R-:W2:Y:S04]  /*2e540*/  LDL.64 R4, [R1+0x60] ;  /* 0x0000600001047983 */ /* 0x001ea80000100a00 */
[----:B--2---:R0:W-:Y:S04]  /*2e550*/  STL.64 [R1+0x4bc8], R4 ;  /* 0x004bc80401007387 */ /* 0x0041e80000100a00 */
[----:B0-----:R-:W2:Y:S04]  /*2e560*/  LDL.64 R4, [R1+0x70] ;  /* 0x0000700001047983 */ /* 0x001ea80000100a00 */
[----:B--2---:R0:W-:Y:S04]  /*2e570*/  STL.64 [R1+0x4be0], R4 ;  /* 0x004be00401007387 */ /* 0x0041e80000100a00 */
[----:B0-----:R-:W2:Y:S01]  /*2e580*/  LDL.64 R4, [R1+0x80] ;  /* 0x0000800001047983 */ /* 0x001ea20000100a00 */
[----:B------:R-:W-:Y:S02]  /*2e590*/  STL.64 [R1+0x4b98], R14 ;  /* 0x004b980e01007387 */ /* 0x000fe40000100a00 */
[----:B----4-:R0:W-:Y:S02]  /*2e5a0*/  STL.64 [R1+0x4b90], R12 ;  /* 0x004b900c01007387 */ /* 0x0101e40000100a00 */
[----:B0-----:R-:W4:Y:S04]  /*2e5b0*/  LDL.64 R12, [R1+0x40] ;  /* 0x00004000010c7983 */ /* 0x001f280000100a00 */
[----:B----4-:R0:W-:Y:S04]  /*2e5c0*/  STL.64 [R1+0x4ba8], R12 ;  /* 0x004ba80c01007387 */ /* 0x0101e80000100a00 */
[----:B0-----:R-:W4:Y:S04]  /*2e5d0*/  LDL.64 R12, [R1+0x50] ;  /* 0x00005000010c7983 */ /* 0x001f280000100a00 */
[----:B----4-:R0:W-:Y:S04]  /*2e5e0*/  STL.64 [R1+0x4bc0], R12 ;  /* 0x004bc00c01007387 */ /* 0x0101e80000100a00 */
        /* <DEDUP_REMOVED lines=14> */
[----:B0-----:R-:W3:Y:S01]  /*2e6d0*/  LDL.64 R24, [R1+0x30] ;  /* 0x0000300001187983 */ /* 0x001ee20000100a00 */
[----:B------:R-:W-:Y:S03]  /*2e6e0*/  HMMA.16816.F32.BF16 R20, R16, R4, R20 ;  /* 0x000000041014723c */ /* 0x000fe60000041814 */
[----:B---3--:R0:W-:Y:S04]  /*2e6f0*/  STL.64 [R1+0x4ba0], R24 ;  /* 0x004ba01801007387 */ /* 0x0081e80000100a00 */
[----:B0-----:R-:W3:Y:S01]  /*2e700*/  LDL.LU R24, [R1+0x780] ;  /* 0x0007800001187983 */ /* 0x001ee20000300800 */
[----:B------:R-:W3:Y:S02]  /*2e710*/  LDL.LU R25, [R1+0x784] ;  /* 0x0007840001197983 */ /* 0x000ee40000300800 */
[----:B------:R-:W3:Y:S02]  /*2e720*/  LDL.LU R26, [R1+0x788] ;  /* 0x00078800011a7983 */ /* 0x000ee40000300800 */
[----:B------:R-:W3:Y:S01]  /*2e730*/  LDL.LU R27, [R1+0x78c] ;  /* 0x00078c00011b7983 */ /* 0x000ee20000300800 */
[----:B------:R0:W-:Y:S04]  /*2e740*/  STL.64 [R1+0x4b58], R8 ;  /* 0x004b580801007387 */ /* 0x0001e80000100a00 */
[----:B0-----:R-:W4:Y:S04]  /*2e750*/  LDL.64 R8, [R1+0x10] ;  /* 0x0000100001087983 */ /* 0x001f280000100a00 */
[----:B----4-:R0:W-:Y:S04]  /*2e760*/  STL.64 [R1+0x4b78], R8 ;  /* 0x004b780801007387 */ /* 0x0101e80000100a00 */
[----:B0-----:R-:W4:Y:S01]  /*2e770*/  LDL.LU R8, [R1+0x760] ;  /* 0x0007600001087983 */ /* 0x001f220000300800 */
[----:B------:R-:W4:Y:S02]  /*2e780*/  LDL.LU R9, [R1+0x764] ;  /* 0x0007640001097983 */ /* 0x000f240000300800 */
[----:B------:R-:W4:Y:S02]  /*2e790*/  LDL.LU R10, [R1+0x768] ;  /* 0x00076800010a7983 */ /* 0x000f240000300800 */
[----:B------:R-:W4:Y:S01]  /*2e7a0*/  LDL.LU R11, [R1+0x76c] ;  /* 0x00076c00010b7983 */ /* 0x000f220000300800 */
[----:B------:R-:W-:Y:S01]  /*2e7b0*/  STL [R1+0x4b2c], R2 ;  /* 0x004b2c0201007387 */ /* 0x000fe20000100800 */
[----:B------:R0:W-:Y:S02]  /*2e7c0*/  STL.64 [R1+0x470], R20 ;  /* 0x0004701401007387 */ /* 0x0001e40000100a00 */
[----:B------:R1:W-:Y:S02]  /*2e7d0*/  STL.64 [R1+0x478], R22 ;  /* 0x0004781601007387 */ /* 0x0003e40000100a00 */
[----:B0-----:R-:W-:-:S02]  /*2e7e0*/  IMAD.MOV.U32 R21, RZ, RZ, R4 ;  /* 0x000000ffff157224 */ /* 0x001fc400078e0004 */
[----:B------:R-:W-:Y:S02]  /*2e7f0*/  IMAD.MOV.U32 R20, RZ, RZ, R5 ;  /* 0x000000ffff147224 */ /* 0x000fe400078e0005 */
[----:B------:R-:W2:Y:S02]  /*2e800*/  LDL.LU.64 R4, [R1+0x4be0] ;  /* 0x004be00001047983 */ /* 0x000ea40000300a00 */
[C---:B--2---:R-:W-:Y:S01]  /*2e810*/  HMMA.16816.F32.BF16 R12, R16.reuse, R4, R12 ;  /* 0x00000004100c723c */ /* 0x044fe2000004180c */
[----:B-1----:R-:W-:Y:S02]  /*2e820*/  IMAD.MOV.U32 R23, RZ, RZ, R4 ;  /* 0x000000ffff177224 */ /* 0x002fe400078e0004 */
        /* <DEDUP_REMOVED lines=13> */
[----:B--2---:R-:W-:Y:S01]  /*2e900*/  HMMA.16816.F32.BF16 R12, R16, R4, R12 ;  /* 0x00000004100c723c */ /* 0x004fe2000004180c */
[----:B------:R-:W-:-:S02]  /*2e910*/  IMAD.MOV.U32 R29, RZ, RZ, R4 ;  /* 0x000000ffff1d7224 */ /* 0x000fc400078e0004 */
[----:B------:R-:W-:Y:S11]  /*2e920*/  IMAD.MOV.U32 R28, RZ, RZ, R5 ;  /* 0x000000ffff1c7224 */ /* 0x000ff600078e0005 */
[----:B------:R-:W-:Y:S09]  /*2e930*/  @!UPT UIADD3 URZ, URZ, URZ, URZ ;  /* 0x0000003f3f3ff290 */ /* 0x000ff2000fffe03f */
[----:B------:R0:W-:Y:S01]  /*2e940*/  STL.64 [R1+0x7a0], R12 ;  /* 0x0007a00c01007387 */ /* 0x0001e20000100a00 */
[----:B------:R-:W-:Y:S03]  /*2e950*/  STL.64 [R1+0x7a8], R14 ;  /* 0x0007a80e01007387 */ /* 0x000fe60000100a00 */
[----:B0-----:R-:W2:Y:S01]  /*2e960*/  LDL.LU.64 R12, [R1+0x4bc0] ;  /* 0x004bc000010c7983 */ /* 0x001ea20000300a00 */
[----:B------:R-:W2:Y:S02]  /*2e970*/  LDL.LU.64 R6, [R1+0x4bb8] ;  /* 0x004bb80001067983 */ /* 0x000ea40000300a00 */
[----:B------:R-:W2:Y:S02]  /*2e980*/  LDL.LU.64 R4, [R1+0x4bb0] ;  /* 0x004bb00001047983 */ /* 0x000ea40000300a00 */
[C---:B--2---:R-:W-:Y:S11]  /*2e990*/  HMMA.16816.F32.BF16 R4, R16.reuse, R12, R4 ;  /* 0x0000000c1004723c */ /* 0x044ff60000041804 */
[----:B------:R-:W-:Y:S11]  /*2e9a0*/  @!UPT UIADD3 URZ, URZ, URZ, URZ ;  /* 0x0000003f3f3ff290 */ /* 0x000ff6000fffe03f */
[----:B------:R-:W-:Y:S01]  /*2e9b0*/  @!UPT UIADD3 URZ, URZ, URZ, URZ ;  /* 0x0000003f3f3ff290 */ /* 0x000fe2000fffe03f */
[----:B------:R-:W-:Y:S01]  /*2e9c0*/  STL.64 [R1+0x790], R4 ;  /* 0x0007900401007387 */ /* 0x000fe20000100a00 */
[----:B------:R0:W-:Y:S02]  /*2e9d0*/  STL.64 [R1+0x798], R6 ;  /* 0x0007980601007387 */ /* 0x0001e40000100a00 */
[----:B0-----:R-:W-:Y:S02]  /*2e9e0*/  IMAD.MOV.U32 R7, RZ, RZ, R12 ;  /* 0x000000ffff077224 */ /* 0x001fe400078e000c */
[----:B------:R-:W-:Y:S02]  /*2e9f0*/  IMAD.MOV.U32 R6, RZ, RZ, R13 ;  /* 0x000000ffff067224 */ /* 0x000fe400078e000d */
[----:B------:R-:W3:Y:S02]  /*2ea00*/  LDL.LU.64 R12, [R1+0x4ba8] ;  /* 0x004ba800010c7983 */ /* 0x000ee40000300a00 */
[----:B---3--:R-:W-:Y:S01]  /*2ea10*/  HMMA.16816.F32.BF16 R24, R16, R12, R24 ;  /* 0x0000000c1018723c */ /* 0x008fe20000041818 */
        /* <DEDUP_REMOVED lines=17> */
[----:B----4-:R-:W-:Y:S01]  /*2eb30*/  HMMA.16816.F32.BF16 R8, R16, R24, R8 ;  /* 0x000000181008723c */ /* 0x010fe20000041808 */
[----:B------:R-:W-:-:S02]  /*2eb40*/  IMAD.MOV.U32 R2, RZ, RZ, R24 ;  /* 0x000000ffff027224 */ /* 0x000fc400078e0018 */
[----:B------:R-:W-:Y:S11]  /*2eb50*/  IMAD.MOV.U32 R3, RZ, RZ, R25 ;  /* 0x000000ffff037224 */ /* 0x000ff600078e0019 */
[----:B------:R-:W-:Y:S09]  /*2eb60*/  @!UPT UIADD3 URZ, URZ, URZ, URZ ;  /* 0x0000003f3f3ff290 */ /* 0x000ff2000fffe03f */
[----:B------:R0:W-:Y:S01]  /*2eb70*/  STL.64 [R1+0x760], R8 ;  /* 0x0007600801007387 */ /* 0x0001e20000100a00 */
[----:B------:R-:W-:Y:S03]  /*2eb80*/  STL.64 [R1+0x768], R10 ;  /* 0x0007680a01007387 */ /* 0x000fe60000100a00 */
[----:B0-----:R-:W3:Y:S01]  /*2eb90*/  LDL.LU.64 R8, [R1+0x4b78] ;  /* 0x004b780001087983 */ /* 0x001ee20000300a00 */
[----:B------:R-:W3:Y:S02]  /*2eba0*/  LDL.LU.64 R26, [R1+0x4b70] ;  /* 0x004b7000011a7983 */ /* 0x000ee40000300a00 */
[----:B------:R-:W3:Y:S02]  /*2ebb0*/  LDL.LU.64 R24, [R1+0x4b68] ;  /* 0x004b680001187983 */ /* 0x000ee40000300a00 */
        /* <DEDUP_REMOVED lines=8> */
[----:B------:R-:W4:Y:S03]  /*2ec40*/  LDL.LU.64 R8, [R1+0x4b58] ;  /* 0x004b580001087983 */ /* 0x000f260000300a00 */
[----:B------:R-:W-:Y:S01]  /*2ec50*/  STL.64 [R1+0x4ae8], R26 ;  /* 0x004ae81a01007387 */ /* 0x000fe20000100a00 */
[C---:B----4-:R-:W-:Y:S01]  /*2ec60*/  HMMA.16816.F32.BF16 R8, R16.reuse, R8, R20 ;  /* 0x000000081008723c */ /* 0x050fe20000041814 */
[----:B---3--:R0:W-:Y:S04]  /*2ec70*/  STL.64 [R1+0x4ae0], R24 ;  /* 0x004ae01801007387 */ /* 0x0081e80000100a00 */
[----:B0-----:R-:W3:Y:S01]  /*2ec80*/  LDL.LU R24, [R1+0x720] ;  /* 0x0007200001187983 */ /* 0x001ee20000300800 */
[----:B------:R-:W3:Y:S02]  /*2ec90*/  LDL.LU R25, [R1+0x724] ;  /* 0x0007240001197983 */ /* 0x000ee40000300800 */
[----:B------:R-:W3:Y:S02]  /*2eca0*/  LDL.LU R26, [R1+0x728] ;  /* 0x00072800011a7983 */ /* 0x000ee40000300800 */
[----:B------:R-:W3:Y:S01]  /*2ecb0*/  LDL.LU R27, [R1+0x72c] ;  /* 0x00072c00011b7983 */ /* 0x000ee20000300800 */
[----:B------:R-:W4:Y:S01]  /*2ecc0*/  LDL.LU.64 R22, [R1+0x4b50] ;  /* 0x004b500001167983 */ /* 0x000f220000300a00 */
[----:B------:R-:W2:Y:S11]  /*2ecd0*/  LDL.LU.64 R20, [R1+0x4b48] ;  /* 0x004b480001147983 */ /* 0x000eb60000300a00 */
        /* <DEDUP_REMOVED lines=9> */
[----:B0-----:R-:W3:Y:S01]  /*2ed70*/  LDL.LU.64 R8, [R1+0x4b30] ;  /* 0x004b300001087983 */ /* 0x001ee20000300a00 */
[----:B------:R-:W-:Y:S01]  /*2ed80*/  STL.64 [R1+0x4a00], R12 ;  /* 0x004a000c01007387 */ /* 0x000fe20000100a00 */
[----:B---3--:R-:W-:Y:S02]  /*2ed90*/  HMMA.16816.F32.BF16 R24, R16, R8, R24 ;  /* 0x000000081018723c */ /* 0x008fe40000041818 */
[----:B------:R0:W-:Y:S04]  /*2eda0*/  STL.64 [R1+0x4a08], R8 ;  /* 0x004a080801007387 */ /* 0x0001e80000100a00 */
[----:B0-----:R-:W2:Y:S11]  /*2edb0*/  LDL.LU R8, [R1+0x390] ;  /* 0x0003900001087983 */ /* 0x001eb60000300800 */
[----:B------:R-:W-:Y:S06]  /*2edc0*/  @!UPT UIADD3 URZ, URZ, URZ, URZ ;  /* 0x0000003f3f3ff290 */ /* 0x000fec000fffe03f */
[----:B------:R-:W-:Y:S01]  /*2edd0*/  STL.64 [R1+0x720], R24 ;  /* 0x0007201801007387 */ /* 0x000fe20000100a00 */
[----:B------:R-:W-:Y:S02]  /*2ede0*/  STL.64 [R1+0x728], R26 ;  /* 0x0007281a01007387 */ /* 0x000fe40000100a00 */
[----:B------:R-:W2:Y:S02]  /*2edf0*/  LDL.LU R9, [R1+0x394] ;  /* 0x0003940001097983 */ /* 0x000ea40000300800 */
[----:B------:R-:W3:Y:S01]  /*2ee00*/  LDL.LU R10, [R1+0x398] ;  /* 0x00039800010a7983 */ /* 0x000ee20000300800 */
[----:B------:R-:W3:Y:S04]  /*2ee10*/  LDL.LU R11, [R1+0x39c] ;  /* 0x00039c00010b7983 */ /* 0x000ee80000300800 */
[----:B---3--:R-:W-:Y:S01]  /*2ee20*/  STL.64 [R1+0x4a18], R10 ;  /* 0x004a180a01007387 */ /* 0x008fe20000100a00 */
[----:B--2---:R0:W-:Y:S02]  /*2ee30*/  STL.64 [R1+0x4a10], R8 ;  /* 0x004a100801007387 */ /* 0x0041e40000100a00 */
[----:B0-----:R-:W-:-:S02]  /*2ee40*/  IMAD.MOV.U32 R8, RZ, RZ, R2 ;  /* 0x000000ffff087224 */ /* 0x001fc400078e0002 */
[----:B------:R-:W-:Y:S01]  /*2ee50*/  IMAD.MOV.U32 R9, RZ, RZ, R3 ;  /* 0x000000ffff097224 */ /* 0x000fe200078e0003 */
[----:B------:R-:W2:Y:S01]  /*2ee60*/  LDL.LU R2, [R1+0x4b2c] ;  /* 0x004b2c0001027983 */ /* 0x000ea20000300800 */
[----:B------:R-:W3:Y:S03]  /*2ee70*/  LDL.LU R3, [R1+0x4b28] ;  /* 0x004b280001037983 */ /* 0x000ee60000300800 */
[----:B------:R0:W-:Y:S02]  /*2ee80*/  STL.64 [R1+0x4a30], R8 ;  /* 0x004a300801007387 */ /* 0x0001e40000100a00 */
[----:B0-----:R-:W-:Y:S02]  /*2ee90*/  IMAD.MOV.U32 R8, RZ, RZ, R15 ;  /* 0x000000ffff087224 */ /* 0x001fe400078e000f */
[----:B------:R-:W-:-:S05]  /*2eea0*/  IMAD.MOV.U32 R9, RZ, RZ, R14 ;  /* 0x000000ffff097224 */ /* 0x000fca00078e000e */
[----:B------:R0:W-:Y:S01]  /*2eeb0*/  STL.64 [R1+0x4a48], R8 ;  /* 0x004a480801007387 */ /* 0x0001e20000100a00 */
[----:B------:R-:W2:Y:S02]  /*2eec0*/  LDL.LU R12, [R1+0x380] ;  /* 0x00038000010c7983 */ /* 0x000ea40000300800 */
[----:B------:R-:W2:Y:S02]  /*2eed0*/  LDL.LU R13, [R1+0x384] ;  /* 0x00038400010d7983 */ /* 0x000ea40000300800 */
[----:B------:R-:W2:Y:S01]  /*2eee0*/  LDL.LU R14, [R1+0x388] ;  /* 0x00038800010e7983 */ /* 0x000ea20000300800 */
[----:B------:R-:W2:Y:S01]  /*2eef0*/  LDL.LU R15, [R1+0x38c] ;  /* 0x00038c00010f7983 */ /* 0x000ea20000300800 */
[----:B0-----:R-:W-:Y:S02]  /*2ef00*/  IMAD.MOV.U32 R8, RZ, RZ, R4 ;  /* 0x000000ffff087224 */ /* 0x001fe400078e0004 */
        /* <DEDUP_REMOVED lines=24> */
[----:B----4-:R-:W-:-:S02]  /*2f090*/  IMAD.MOV.U32 R8, RZ, RZ, R23 ;  /* 0x000000ffff087224 */ /* 0x010fc400078e0017 */
[----:B------:R-:W-:-:S05]  /*2f0a0*/  IMAD.MOV.U32 R9, RZ, RZ, R22 ;  /* 0x000000ffff097224 */ /* 0x000fca00078e0016 */
[----:B------:R-:W-:Y:S04]  /*2f0b0*/  STL.64 [R1+0x4aa8], R8 ;  /* 0x004aa80801007387 */ /* 0x000fe80000100a00 */
        /* <DEDUP_REMOVED lines=8> */
[----:B------:R0:W-:Y:S02]  /*2f140*/  STL.64 [R1+0x4ac0], R8 ;  /* 0x004ac00801007387 */ /* 0x0001e40000100a00 */
[----:B0-----:R-:W-:Y:S02]  /*2f150*/  IMAD.MOV.U32 R8, RZ, RZ, R2 ;  /* 0x000000ffff087224 */ /* 0x001fe400078e0002 */
[----:B------:R-:W-:Y:S01]  /*2f160*/  IMAD.MOV.U32 R9, RZ, RZ, R0 ;  /* 0x000000ffff097224 */ /* 0x000fe200078e0000 */
[----:B----4-:R-:W-:Y:S01]  /*2f170*/  STL.64 [R1+0x4a70], R14 ;  /* 0x004a700e01007387 */ /* 0x010fe20000100a00 */
[----:B--2---:R0:W-:Y:S03]  /*2f180*/  STL.64 [R1+0x4a68], R12 ;  /* 0x004a680c01007387 */ /* 0x0041e60000100a00 */
[----:B0-----:R-:W2:Y:S01]  /*2f190*/  LDL.LU R12, [R1+0x3d0] ;  /* 0x0003d000010c7983 */ /* 0x001ea20000300800 */
[----:B------:R-:W2:Y:S02]  /*2f1a0*/  LDL.LU R13, [R1+0x3d4] ;  /* 0x0003d400010d7983 */ /* 0x000ea40000300800 */
[----:B------:R-:W4:Y:S02]  /*2f1b0*/  LDL.LU R14, [R1+0x3d8] ;  /* 0x0003d800010e7983 */ /* 0x000f240000300800 */
[----:B------:R-:W4:Y:S01]  /*2f1c0*/  LDL.LU R15, [R1+0x3dc] ;  /* 0x0003dc00010f7983 */ /* 0x000f220000300800 */
[----:B------:R0:W-:Y:S04]  /*2f1d0*/  STL.64 [R1+0x4ad8], R8 ;  /* 0x004ad80801007387 */ /* 0x0001e80000100a00 */
        /* <DEDUP_REMOVED lines=8> */
[----:B--2---:R-:W-:Y:S01]  /*2f260*/  STL.64 [R1+0x4af8], R10 ;  /* 0x004af80a01007387 */ /* 0x004fe20000100a00 */
[----:B------:R0:W-:Y:S02]  /*2f270*/  STL.64 [R1+0x4af0], R8 ;  /* 0x004af00801007387 */ /* 0x0001e40000100a00 */
[----:B------:R-:W2:Y:S01]  /*2f280*/  LDL.64 R24, [R1+0xb0] ;  /* 0x0000b00001187983 */ /* 0x000ea20000100a00 */
[----:B0-----:R-:W3:Y:S04]  /*2f290*/  LDL.64 R8, [R1+0xc0] ;  /* 0x0000c00001087983 */ /* 0x001ee80000100a00 */
[----:B--2---:R0:W-:Y:S04]  /*2f2a0*/  STL.64 [R1+0x4b00], R24 ;  /* 0x004b001801007387 */ /* 0x0041e80000100a00 */
[----:B0-----:R-:W2:Y:S01]  /*2f2b0*/  LDL.LU R24, [R1+0x440] ;  /* 0x0004400001187983 */ /* 0x001ea20000300800 */
[----:B------:R-:W2:Y:S02]  /*2f2c0*/  LDL.LU R25, [R1+0x444] ;  /* 0x0004440001197983 */ /* 0x000ea40000300800 */
[----:B------:R-:W2:Y:S02]  /*2f2d0*/  LDL.LU R26, [R1+0x448] ;  /* 0x00044800011a7983 */ /* 0x000ea40000300800 */
[----:B------:R-:W2:Y:S01]  /*2f2e0*/  LDL.LU R27, [R1+0x44c] ;  /* 0x00044c00011b7983 */ /* 0x000ea20000300800 */
[----:B----4-:R-:W-:Y:S01]  /*2f2f0*/  STL.64 [R1+0x4a88], R14 ;  /* 0x004a880e01007387 */ /* 0x010fe20000100a00 */
[----:B------:R0:W-:Y:S03]  /*2f300*/  STL.64 [R1+0x4a80], R12 ;  /* 0x004a800c01007387 */ /* 0x0001e60000100a00 */
        /* <DEDUP_REMOVED lines=15> */
[----:B------:R-:W4:Y:S01]  /*2f400*/  LDL.LU R15, [R1+0x40c] ;  /* 0x00040c00010f7983 */ /* 0x000f220000300800 */
[----:B---3--:R-:W-:Y:S01]  /*2f410*/  HMMA.16816.F32.BF16 R16, R16, R4, R20 ;  /* 0x000000041010723c */ /* 0x008fe20000041814 */
[----:B----4-:R-:W-:Y:S01]  /*2f420*/  STL.64 [R1+0x4ad0], R14 ;  /* 0x004ad00e01007387 */ /* 0x010fe20000100a00 */
[----:B--2---:R0:W-:Y:S03]  /*2f430*/  STL.64 [R1+0x4ac8], R12 ;  /* 0x004ac80c01007387 */ /* 0x0041e60000100a00 */
[----:B0-----:R-:W2:Y:S01]  /*2f440*/  LDL.LU R12, [R1+0x410] ;  /* 0x00041000010c7983 */ /* 0x001ea20000300800 */
[----:B------:R-:W2:Y:S02]  /*2f450*/  LDL.LU R13, [R1+0x414] ;  /* 0x00041400010d7983 */ /* 0x000ea40000300800 */
[----:B------:R-:W2:Y:S02]  /*2f460*/  LDL.LU R14, [R1+0x418] ;  /* 0x00041800010e7983 */ /* 0x000ea40000300800 */
[----:B------:R-:W2:Y:S01]  /*2f470*/  LDL.LU R15, [R1+0x41c] ;  /* 0x00041c00010f7983 */ /* 0x000ea20000300800 */
[----:B------:R-:W3:Y:S01]  /*2f480*/  LDL.LU.64 R22, [R1+0x4b10] ;  /* 0x004b100001167983 */ /* 0x000ee20000300a00 */
[----:B------:R-:W3:Y:S11]  /*2f490*/  LDL.LU.64 R20, [R1+0x4b08] ;  /* 0x004b080001147983 */ /* 0x000ef60000300a00 */
[----:B------:R0:W-:Y:S02]  /*2f4a0*/  STL.64 [R1+0x450], R16 ;  /* 0x0004501001007387 */ /* 0x0001e40000100a00 */
[----:B------:R-:W-:Y:S01]  /*2f4b0*/  STL.64 [R1+0x458], R18 ;  /* 0x0004581201007387 */ /* 0x000fe20000100a00 */
[----:B0-----:R-:W4:Y:S01]  /*2f4c0*/  LDL.64 R16, [R1] ;  /* 0x0000000001107983 */ /* 0x001f220000100a00 */
[----:B------:R-:W-:Y:S02]  /*2f4d0*/  STL.64 [R1+0x49f8], R6 ;  /* 0x0049f80601007387 */ /* 0x000fe40000100a00 */
[----:B------:R0:W-:Y:S02]  /*2f4e0*/  STL.64 [R1+0x49f0], R4 ;  /* 0x0049f00401007387 */ /* 0x0001e40000100a00 */
[----:B0-----:R-:W2:Y:S01]  /*2f4f0*/  LDL.LU R4, [R1+0x430] ;  /* 0x0004300001047983 */ /* 0x001ea20000300800 */
[----:B------:R-:W2:Y:S02]  /*2f500*/  LDL.LU R5, [R1+0x434] ;  /* 0x0004340001057983 */ /* 0x000ea40000300800 */
[----:B------:R-:W2:Y:S02]  /*2f510*/  LDL.LU R6, [R1+0x438] ;  /* 0x0004380001067983 */ /* 0x000ea40000300800 */
[----:B------:R-:W2:Y:S01]  /*2f520*/  LDL.LU R7, [R1+0x43c] ;  /* 0x00043c0001077983 */ /* 0x000ea20000300800 */
[C---:B---3--:R-:W-:Y:S11]  /*2f530*/  HMMA.16816.F32.BF16 R24, R20.reuse, R8, R24 ;  /* 0x000000081418723c */ /* 0x048ff60000041818 */
[----:B------:R-:W-:Y:S11]  /*2f540*/  @!UPT UIADD3 URZ, URZ, URZ, URZ ;  /* 0x0000003f3f3ff290 */ /* 0x000ff6000fffe03f */
[----:B------:R-:W-:Y:S01]  /*2f550*/  @!UPT UIADD3 URZ, URZ, URZ, URZ ;  /* 0x0000003f3f3ff290 */ /* 0x000fe2000fffe03f */
[----:B------:R0:W-:Y:S01]  /*2f560*/  STL.64 [R1+0x440], R24 ;  /* 0x0004401801007387 */ /* 0x0001e20000100a00 */
[----:B------:R1:W-:Y:S03]  /*2f570*/  STL.64 [R1+0x448], R26 ;  /* 0x0004481a01007387 */ /* 0x0003e60000100a00 */
[----:B0-----:R-:W2:Y:S01]  /*2f580*/  LDL.LU.64 R24, [R1+0x4b00] ;  /* 0x004b000001187983 */ /* 0x001ea20000300a00 */
[----:B------:R-:W-:Y:S02]  /*2f590*/  IMAD.MOV.U32 R2, RZ, RZ, R8 ;  /* 0x000000ffff027224 */ /* 0x000fe400078e0008 */
[----:B------:R-:W-:Y:S02]  /*2f5a0*/  IMAD.MOV.U32 R0, RZ, RZ, R9 ;  /* 0x000000ffff007224 */ /* 0x000fe400078e0009 */
[----:B------:R-:W3:Y:S01]  /*2f5b0*/  LDL.LU.64 R10, [R1+0x4af8] ;  /* 0x004af800010a7983 */ /* 0x000ee20000300a00 */
[----:B------:R-:W3:Y:S01]  /*2f5c0*/  LDL.LU.64 R8, [R1+0x4af0] ;  /* 0x004af00001087983 */ /* 0x000ee20000300a00 */
[C---:B--2---:R-:W-:Y:S11]  /*2f5d0*/  HMMA.16816.F32.BF16 R4, R20.reuse, R24, R4 ;  /* 0x000000181404723c */ /* 0x044ff60000041804 */
[----:B------:R-:W-:Y:S11]  /*2f5e0*/  @!UPT UIADD3 URZ, URZ, URZ, URZ ;  /* 0x0000003f3f3ff290 */ /* 0x000ff6000fffe03f */
[----:B------:R-:W-:Y:S01]  /*2f5f0*/  @!UPT UIADD3 URZ, URZ, URZ, URZ ;  /* 0x0000003f3f3ff290 */ /* 0x000fe2000fffe03f */
[----:B------:R0:W-:Y:S01]  /*2f600*/  STL.64 [R1+0x430], R4 ;  /* 0x0004300401007387 */ /* 0x0001e20000100a00 */
[----:B------:R-:W-:Y:S02]  /*2f610*/  STL.64 [R1+0x438], R6 ;  /* 0x0004380601007387 */ /* 0x000fe40000100a00 */
[----:B-1----:R-:W2:Y:S02]  /*2f620*/  LDL.LU.64 R26, [R1+0x4ae8] ;  /* 0x004ae800011a7983 */ /* 0x002ea40000300a00 */
[----:B0-----:R-:W-:Y:S02]  /*2f630*/  IMAD.MOV.U32 R5, RZ, RZ, R24 ;  /* 0x000000ffff057224 */ /* 0x001fe400078e0018 */
[----:B------:R-:W-:Y:S02]  /*2f640*/  IMAD.MOV.U32 R4, RZ, RZ, R25 ;  /* 0x000000ffff047224 */ /* 0x000fe400078e0019 */
[----:B------:R-:W3:Y:S02]  /*2f650*/  LDL.LU.64 R24, [R1+0x4ae0] ;  /* 0x004ae00001187983 */ /* 0x000ee40000300a00 */
[C---:B---3--:R-:W-:Y:S11]  /*2f660*/  HMMA.16816.F32.BF16 R8, R20.reuse, R24, R8 ;  /* 0x000000181408723c */ /* 0x048ff60000041808 */
[----:B------:R-:W-:Y:S11]  /*2f670*/  @!UPT UIADD3 URZ, URZ, URZ, URZ ;  /* 0x0000003f3f3ff290 */ /* 0x000ff6000fffe03f */
[----:B------:R-:W-:Y:S01]  /*2f680*/  @!UPT UIADD3 URZ, URZ, URZ, URZ ;  /* 0x0000003f3f3ff290 */ /* 0x000fe2000fffe03f */
[----:B------:R0:W-:Y:S01]  /*2f690*/  STL.64 [R1+0x420], R8 ;  /* 0x0004200801007387 */ /* 0x0001e20000100a00 */
[----:B------:R1:W-:Y:S03]  /*2f6a0*/  STL.64 [R1+0x428], R10 ;  /* 0x0004280a01007387 */ /* 0x0003e60000100a00 */
[----:B0-----:R-:W1:Y:S01]  /*2f6b0*/  LDL.LU.64 R8, [R1+0x4ad8] ;  /* 0x004ad80001087983 */ /* 0x001e620000300a00 */
[----:B------:R-:W-:Y:S01]  /*2f6c0*/  STL.64 [R1+0x49c0], R24 ;  /* 0x0049c01801007387 */ /* 0x000fe20000100a00 */
[C---:B-1----:R-:W-:Y:S02]  /*2f6d0*/  HMMA.16816.F32.BF16 R8, R20.reuse, R8, R12 ;  /* 0x000000081408723c */ /* 0x042fe4000004180c */
[----:B------:R-:W3:Y:S01]  /*2f6e0*/  LDL.LU.64 R14, [R1+0x4ad0] ;  /* 0x004ad000010e7983 */ /* 0x000ee20000300a00 */
[----:B------:R-:W3:Y:S11]  /*2f6f0*/  LDL.LU.64 R12, [R1+0x4ac8] ;  /* 0x004ac800010c7983 */ /* 0x000ef60000300a00 */
[----:B------:R-:W-:Y:S09]  /*2f700*/  @!UPT UIADD3 URZ, URZ, URZ, URZ ;  /* 0x0000003f3f3ff290 */ /* 0x000ff2000fffe03f */
[----:B------:R0:W-:Y:S01]  /*2f710*/  STL.64 [R1+0x410], R8 ;  /* 0x0004100801007387 */ /* 0x0001e20000100a00 */
[----:B------:R3:W-:Y:S03]  /*2f720*/  STL.64 [R1+0x418], R10 ;  /* 0x0004180a01007387 */ /* 0x0007e60000100a00 */
[----:B0-----:R-:W3:Y:S02]  /*2f730*/  LDL.LU.64 R8, [R1+0x4ac0] ;  /* 0x004ac00001087983 */ /* 0x001ee40000300a00 */
[C---:B---3--:R-:W-:Y:S02]  /*2f740*/  HMMA.16816.F32.BF16 R8, R20.reuse, R8, R12 ;  /* 0x000000081408723c */ /* 0x048fe4000004180c */
        /* <DEDUP_REMOVED lines=42> */
[----:B------:R-:W4:Y:S01]  /*2f9f0*/  LDL.LU.64 R14, [R1+0x4a28] ;  /* 0x004a2800010e7983 */ /* 0x000f220000300a00 */
[----:B------:R-:W4:Y:S11]  /*2fa00*/  LDL.LU.64 R12, [R1+0x4a20] ;  /* 0x004a2000010c7983 */ /* 0x000f360000300a00 */
[----:B------:R-:W-:Y:S09]  /*2fa10*/  @!UPT UIADD3 URZ, URZ, URZ, URZ ;  /* 0x0000003f3f3ff290 */ /* 0x000ff2000fffe03f */
[----:B------:R-:W-:Y:S01]  /*2fa20*/  STL.64 [R1+0x3a0], R8 ;  /* 0x0003a00801007387 */ /* 0x000fe20000100a00 */
[----:B------:R0:W-:Y:S03]  /*2fa30*/  STL.64 [R1+0x3a8], R10 ;  /* 0x0003a80a01007387 */ /* 0x0001e60000100a00 */
[----:B0-----:R-:W3:Y:S01]  /*2fa40*/  LDL.LU.64 R10, [R1+0x4a18] ;  /* 0x004a1800010a7983 */ /* 0x001ee20000300a00 */
[----:B------:R-:W3:Y:S02]  /*2fa50*/  LDL.LU.64 R8, [R1+0x4a10] ;  /* 0x004a100001087983 */ /* 0x000ee40000300a00 */
[----:B--2---:R-:W-:Y:S02]  /*2fa60*/  IMAD.MOV.U32 R24, RZ, RZ, R27 ;  /* 0x000000ffff187224 */ /* 0x004fe400078e001b */
[----:B------:R-:W-:Y:S01]  /*2fa70*/  IMAD.MOV.U32 R25, RZ, RZ, R26 ;  /* 0x000000ffff197224 */ /* 0x000fe200078e001a */
[C---:B----4-:R-:W-:Y:S08]  /*2fa80*/  HMMA.16816.F32.BF16 R12, R20.reuse, R16, R12 ;  /* 0x00000010140c723c */ /* 0x050ff0000004180c */
[----:B---3--:R-:W-:Y:S01]  /*2fa90*/  HMMA.16816.F32.BF16 R24, R20, R24, R8 ;  /* 0x000000181418723c */ /* 0x008fe20000041808 */
[----:B------:R-:W2:Y:S11]  /*2faa0*/  LDL.LU.64 R8, [R1+0x4a08] ;  /* 0x004a080001087983 */ /* 0x000eb60000300a00 */
[----:B------:R-:W-:Y:S11]  /*2fab0*/  @!UPT UIADD3 URZ, URZ, URZ, URZ ;  /* 0x0000003f3f3ff290 */ /* 0x000ff6000fffe03f */
[----:B------:R0:W-:Y:S01]  /*2fac0*/  STL.64 [R1+0x390], R24 ;  /* 0x0003901801007387 */ /* 0x0001e20000100a00 */
[----:B------:R-:W-:Y:S02]  /*2fad0*/  STL.64 [R1+0x398], R26 ;  /* 0x0003981a01007387 */ /* 0x000fe40000100a00 */
[----:B0-----:R-:W-:Y:S02]  /*2fae0*/  IMAD.MOV.U32 R24, RZ, RZ, R5 ;  /* 0x000000ffff187224 */ /* 0x001fe400078e0005 */
[----:B------:R-:W-:Y:S02]  /*2faf0*/  IMAD.MOV.U32 R25, RZ, RZ, R4 ;  /* 0x000000ffff197224 */ /* 0x000fe400078e0004 */
[----:B------:R-:W2:Y:S01]  /*2fb00*/  LDL.LU R4, [R1+0x710] ;  /* 0x0007100001047983 */ /* 0x000ea20000300800 */
[----:B------:R-:W2:Y:S02]  /*2fb10*/  LDL.LU R5, [R1+0x714] ;  /* 0x0007140001057983 */ /* 0x000ea40000300800 */
[----:B------:R-:W2:Y:S02]  /*2fb20*/  LDL.LU R6, [R1+0x718] ;  /* 0x0007180001067983 */ /* 0x000ea40000300800 */
[----:B------:R-:W2:Y:S01]  /*2fb30*/  LDL.LU R7, [R1+0x71c] ;  /* 0x00071c0001077983 */ /* 0x000ea20000300800 */
[----:B------:R0:W-:Y:S04]  /*2fb40*/  STL.64 [R1+0x49d8], R24 ;  /* 0x0049d81801007387 */ /* 0x0001e80000100a00 */
[----:B0-----:R-:W3:Y:S01]  /*2fb50*/  LDL.LU R24, [R1+0x370] ;  /* 0x0003700001187983 */ /* 0x001ee20000300800 */
[----:B------:R-:W3:Y:S02]  /*2fb60*/  LDL.LU R25, [R1+0x374] ;  /* 0x0003740001197983 */ /* 0x000ee40000300800 */
[----:B------:R-:W3:Y:S02]  /*2fb70*/  LDL.LU R26, [R1+0x378] ;  /* 0x00037800011a7983 */ /* 0x000ee40000300800 */
[----:B------:R-:W3:Y:S01]  /*2fb80*/  LDL.LU R27, [R1+0x37c] ;  /* 0x00037c00011b7983 */ /* 0x000ee20000300800 */
[----:B------:R0:W-:Y:S01]  /*2fb90*/  STL.64 [R1+0x380], R12 ;  /* 0x0003800c01007387 */ /* 0x0001e20000100a00 */
[----:B------:R1:W-:Y:S03]  /*2fba0*/  STL.64 [R1+0x388], R14 ;  /* 0x0003880e01007387 */ /* 0x0003e60000100a00 */
[----:B0-----:R-:W3:Y:S01]  /*2fbb0*/  LDL.LU.64 R12, [R1+0x4a00] ;  /* 0x004a0000010c7983 */ /* 0x001ee20000300a00 */
[----:B-1----:R-:W-:-:S02]  /*2fbc0*/  IMAD.MOV.U32 R15, RZ, RZ, R16 ;  /* 0x000000ffff0f7224 */ /* 0x002fc400078e0010 */
[----:B------:R-:W-:Y:S02]  /*2fbd0*/  IMAD.MOV.U32 R14, RZ, RZ, R17 ;  /* 0x000000ffff0e7224 */ /* 0x000fe400078e0011 */
[----:B------:R-:W4:Y:S01]  /*2fbe0*/  LDL.LU R16, [R1+0x360] ;  /* 0x0003600001107983 */ /* 0x000f220000300800 */
[----:B------:R-:W4:Y:S01]  /*2fbf0*/  LDL.LU R17, [R1+0x364] ;  /* 0x0003640001117983 */ /* 0x000f220000300800 */
[----:B------:R-:W4:Y:S02]  /*2fc00*/  LDL.LU R18, [R1+0x368] ;  /* 0x0003680001127983 */ /* 0x000f240000300800 */
[----:B------:R-:W4:Y:S01]  /*2fc10*/  LDL.LU R19, [R1+0x36c] ;  /* 0x00036c0001137983 */ /* 0x000f220000300800 */
[C---:B---3--:R-:W-:Y:S11]  /*2fc20*/  HMMA.16816.F32.BF16 R24, R20.reuse, R12, R24 ;  /* 0x0000000c1418723c */ /* 0x048ff60000041818 */
[----:B------:R-:W-:Y:S11]  /*2fc30*/  @!UPT UIADD3 URZ, URZ, URZ, URZ ;  /* 0x0000003f3f3ff290 */ /* 0x000ff6000fffe03f */
[----:B------:R-:W-:Y:S01]  /*2fc40*/  @!UPT UIADD3 URZ, URZ, URZ, URZ ;  /* 0x0000003f3f3ff290 */ /* 0x000fe2000fffe03f */
[----:B------:R-:W-:Y:S01]  /*2fc50*/  STL.64 [R1+0x370], R24 ;  /* 0x0003701801007387 */ /* 0x000fe20000100a00 */
[----:B------:R-:W-:Y:S02]  /*2fc60*/  STL.64 [R1+0x378], R26 ;  /* 0x0003781a01007387 */ /* 0x000fe40000100a00 */
[----:B------:R0:W-:Y:S02]  /*2fc70*/  STL.64 [R1+0x4950], R12 ;  /* 0x0049500c01007387 */ /* 0x0001e40000100a00 */
[----:B0-----:R-:W3:Y:S01]  /*2fc80*/  LDL.64 R12, [R1+0x80] ;  /* 0x00008000010c7983 */ /* 0x001ee20000100a00 */
[----:B------:R-:W-:Y:S03]  /*2fc90*/  STL.64 [R1+0x49b8], R14 ;  /* 0x0049b80e01007387 */ /* 0x000fe60000100a00 */
[----:B---3--:R0:W-:Y:S04]  /*2fca0*/  STL.64 [R1+0x49b0], R12 ;  /* 0x0049b00c01007387 */ /* 0x0081e80000100a00 */
[----:B0-----:R-:W3:Y:S01]  /*2fcb0*/  LDL.LU R12, [R1+0x330] ;  /* 0x00033000010c7983 */ /* 0x001ee20000300800 */
[----:B------:R-:W3:Y:S02]  /*2fcc0*/  LDL.LU R13, [R1+0x334] ;  /* 0x00033400010d7983 */ /* 0x000ee40000300800 */
[----:B------:R-:W3:Y:S02]  /*2fcd0*/  LDL.LU R14, [R1+0x338] ;  /* 0x00033800010e7983 */ /* 0x000ee40000300800 */
[----:B------:R-:W3:Y:S01]  /*2fce0*/  LDL.LU R15, [R1+0x33c] ;  /* 0x00033c00010f7983 */ /* 0x000ee20000300800 */
[----:B--2---:R-:W-:Y:S01]  /*2fcf0*/  HMMA.16816.F32.BF16 R4, R20, R8, R4 ;  /* 0x000000081404723c */ /* 0x004fe20000041804 */
[----:B---3--:R-:W-:Y:S01]  /*2fd00*/  STL.64 [R1+0x49d0], R14 ;  /* 0x0049d00e01007387 */ /* 0x008fe20000100a00 */
[----:B------:R0:W-:Y:S03]  /*2fd10*/  STL.64 [R1+0x49c8], R12 ;  /* 0x0049c80c01007387 */ /* 0x0001e60000100a00 */
        /* <DEDUP_REMOVED lines=13> */
[----:B------:R-:W4:Y:S02]  /*2fdf0*/  LDL.LU.64 R4, [R1+0x49f0] ;  /* 0x0049f00001047983 */ /* 0x000f240000300a00 */
[----:B------:R0:W-:Y:S02]  /*2fe00*/  STL [R1+0x4914], R8 ;  /* 0x0049140801007387 */ /* 0x0001e40000100800 */
[----:B------:R1:W-:Y:S01]  /*2fe10*/  STL [R1+0x4910], R9 ;  /* 0x0049100901007387 */ /* 0x0003e20000100800 */
[----:B0-----:R-:W2:Y:S01]  /*2fe20*/  LDL.LU R8, [R1+0x310] ;  /* 0x0003100001087983 */ /* 0x001ea20000300800 */
[----:B-1----:R-:W2:Y:S02]  /*2fe30*/  LDL.LU R9, [R1+0x314] ;  /* 0x0003140001097983 */ /* 0x002ea40000300800 */
[----:B------:R-:W2:Y:S02]  /*2fe40*/  LDL.LU R10, [R1+0x318] ;  /* 0x00031800010a7983 */ /* 0x000ea40000300800 */
[----:B------:R-:W2:Y:S02]  /*2fe50*/  LDL.LU R11, [R1+0x31c] ;  /* 0x00031c00010b7983 */ /* 0x000ea40000300800 */
[----:B------:R-:W-:-:S02]  /*2fe60*/  IMAD.MOV.U32 R24, RZ, RZ, R2 ;  /* 0x000000ffff187224 */ /* 0x000fc400078e0002 */
[----:B------:R-:W-:Y:S01]  /*2fe70*/  IMAD.MOV.U32 R25, RZ, RZ, R0 ;  /* 0x000000ffff197224 */ /* 0x000fe200078e0000 */
[----:B----4-:R-:W-:Y:S01]  /*2fe80*/  HMMA.16816.F32.BF16 R16, R20, R4, R16 ;  /* 0x000000041410723c */ /* 0x010fe20000041810 */
[----:B---3--:R-:W-:Y:S01]  /*2fe90*/  STL.64 [R1+0x48e8], R6 ;  /* 0x0048e80601007387 */ /* 0x008fe20000100a00 */
[----:B------:R0:W-:Y:S03]  /*2fea0*/  STL.64 [R1+0x48e0], R4 ;  /* 0x0048e00401007387 */ /* 0x0001e60000100a00 */
[----:B------:R-:W1:Y:S11]  /*2feb0*/  LDSM.16.MT88.4 R20, [R3+0x8280] ;  /* 0x008280000314783b */ /* 0x000e760000004200 */
[----:B------:R-:W-:Y:S07]  /*2fec0*/  @!UPT UIADD3 URZ, URZ, URZ, URZ ;  /* 0x0000003f3f3ff290 */ /* 0x000fee000fffe03f */
[----:B------:R-:W-:Y:S01]  /*2fed0*/  STL.64 [R1+0x360], R16 ;  /* 0x0003601001007387 */ /* 0x000fe20000100a00 */
[----:B------:R-:W-:Y:S02]  /*2fee0*/  STL.64 [R1+0x368], R18 ;  /* 0x0003681201007387 */ /* 0x000fe40000100a00 */
[----:B------:R-:W2:Y:S04]  /*2fef0*/  LDSM.16.MT88.4 R16, [R3+0x8200] ;  /* 0x008200000310783b */ /* 0x000ea80000004200 */
[----:B0-----:R-:W3:Y:S01]  /*2ff00*/  LDL.LU R4, [R1+0x320] ;  /* 0x0003200001047983 */ /* 0x001ee20000300800 */
[----:B------:R-:W3:Y:S01]  /*2ff10*/  LDL.LU R5, [R1+0x324] ;  /* 0x0003240001057983 */ /* 0x000ee20000300800 */
[----:B------:R-:W3:Y:S02]  /*2ff20*/  LDL.LU R6, [R1+0x328] ;  /* 0x0003280001067983 */ /* 0x000ee40000300800 */
[----:B------:R-:W3:Y:S01]  /*2ff30*/  LDL.LU R7, [R1+0x32c] ;  /* 0x00032c0001077983 */ /* 0x000ee20000300800 */
[----:B-1----:R-:W-:Y:S01]  /*2ff40*/  STL.64 [R1+0x48d8], R22 ;  /* 0x0048d81601007387 */ /* 0x002fe20000100a00 */
[----:B------:R0:W-:Y:S03]  /*2ff50*/  STL.64 [R1+0x48d0], R20 ;  /* 0x0048d01401007387 */ /* 0x0001e60000100a00 */
[----:B0-----:R-:W3:Y:S01]  /*2ff60*/  LDL.64 R20, [R1+0x90] ;  /* 0x0000900001147983 */ /* 0x001ee20000100a00 */
        /* <DEDUP_REMOVED lines=21> */
[----:B------:R-:W4:Y:S02]  /*300c0*/  LDL.LU.64 R12, [R1+0x49b0] ;  /* 0x0049b000010c7983 */ /* 0x000f240000300a00 */
[----:B------:R-:W2:Y:S02]  /*300d0*/  LDL.LU R24, [R1+0x5b0] ;  /* 0x0005b00001187983 */ /* 0x000ea40000300800 */
[----:B------:R-:W2:Y:S01]  /*300e0*/  LDL.LU R25, [R1+0x5b4] ;  /* 0x0005b40001197983 */ /* 0x000ea20000300800 */
[----:B------:R-:W2:Y:S01]  /*300f0*/  LDL.LU R26, [R1+0x5b8] ;  /* 0x0005b800011a7983 */ /* 0x000ea20000300800 */
[----:B------:R-:W2:Y:S03]  /*30100*/  LDL.LU R27, [R1+0x5bc] ;  /* 0x0005bc00011b7983 */ /* 0x000ea60000300800 */
[----:B--2---:R-:W-:Y:S01]  /*30110*/  STL.64 [R1+0x47a8], R26 ;  /* 0x0047a81a01007387 */ /* 0x004fe20000100a00 */
[----:B------:R0:W-:Y:S01]  /*30120*/  STL.64 [R1+0x47a0], R24 ;  /* 0x0047a01801007387 */ /* 0x0001e20000100a00 */
[----:B----4-:R-:W-:Y:S01]  /*30130*/  HMMA.16816.F32.BF16 R8, R16, R12, R8 ;  /* 0x0000000c1008723c */ /* 0x010fe20000041808 */
[----:B0-----:R-:W-:-:S02]  /*30140*/  IMAD.MOV.U32 R24, RZ, RZ, R15 ;  /* 0x000000ffff187224 */ /* 0x001fc400078e000f */
[----:B------:R-:W-:-:S05]  /*30150*/  IMAD.MOV.U32 R25, RZ, RZ, R14 ;  /* 0x000000ffff197224 */ /* 0x000fca00078e000e */
[----:B------:R3:W-:Y:S02]  /*30160*/  STL.64 [R1+0x4988], R24 ;  /* 0x0049881801007387 */ /* 0x0007e40000100a00 */
[----:B---3--:R-:W-:Y:S07]  /*30170*/  HMMA.16816.F32.BF16 R24, R16, R20, R4 ;  /* 0x000000141018723c */ /* 0x008fee0000041804 */
[----:B------:R-:W-:Y:S02]  /*30180*/  IMAD.MOV.U32 R7, RZ, RZ, R12 ;  /* 0x000000ffff077224 */ /* 0x000fe400078e000c */
[----:B------:R-:W-:-:S02]  /*30190*/  IMAD.MOV.U32 R6, RZ, RZ, R13 ;  /* 0x000000ffff067224 */ /* 0x000fc400078e000d */
[----:B------:R-:W-:Y:S02]  /*301a0*/  IMAD.MOV.U32 R5, RZ, RZ, R20 ;  /* 0x000000ffff057224 */ /* 0x000fe400078e0014 */
[----:B------:R-:W-:-:S10]  /*301b0*/  IMAD.MOV.U32 R4, RZ, RZ, R21 ;  /* 0x000000ffff047224 */ /* 0x000fd400078e0015 */
[----:B------:R-:W-:Y:S01]  /*301c0*/  STL.64 [R1+0x320], R24 ;  /* 0x0003201801007387 */ /* 0x000fe20000100a00 */
[----:B------:R-:W-:Y:S02]  /*301d0*/  STL.64 [R1+0x328], R26 ;  /* 0x0003281a01007387 */ /* 0x000fe40000100a00 */
[----:B------:R-:W-:Y:S02]  /*301e0*/  STL.64 [R1+0x310], R8 ;  /* 0x0003100801007387 */ /* 0x000fe40000100a00 */
[----:B------:R-:W-:Y:S01]  /*301f0*/  STL.64 [R1+0x318], R10 ;  /* 0x0003180a01007387 */ /* 0x000fe20000100a00 */
[----:B------:R-:W-:Y:S01]  /*30200*/  STL.64 [R1+0x4900], R6 ;  /* 0x0049000601007387 */ /* 0x000fe20000100a00 */
[----:B------:R0:W-:Y:S03]  /*30210*/  STL.64 [R1+0x48f8], R4 ;  /* 0x0048f80401007387 */ /* 0x0001e60000100a00 */
        /* <DEDUP_REMOVED lines=21> */
[----:B------:R0:W-:Y:S03]  /*30370*/  STL.64 [R1+0x4990], R24 ;  /* 0x0049901801007387 */ /* 0x0001e60000100a00 */
[----:B0-----:R-:W2:Y:S04]  /*30380*/  LDL.64 R24, [R1+0x60] ;  /* 0x0000600001187983 */ /* 0x001ea80000100a00 */
[----:B--2---:R0:W-:Y:S04]  /*30390*/  STL.64 [R1+0x49a8], R24 ;  /* 0x0049a81801007387 */ /* 0x0041e80000100a00 */
[----:B0-----:R-:W2:Y:S01]  /*303a0*/  LDL.64 R24, [R1+0x70] ;  /* 0x0000700001187983 */ /* 0x001ea20000100a00 */
[----:B------:R-:W-:Y:S02]  /*303b0*/  STL.64 [R1+0x4970], R10 ;  /* 0x0049700a01007387 */ /* 0x000fe40000100a00 */
[----:B------:R0:W-:Y:S02]  /*303c0*/  STL.64 [R1+0x4968], R8 ;  /* 0x0049680801007387 */ /* 0x0001e40000100a00 */
[----:B0-----:R-:W2:Y:S04]  /*303d0*/  LDL.64 R8, [R1+0x40] ;  /* 0x0000400001087983 */ /* 0x001ea80000100a00 */
[----:B--2---:R0:W-:Y:S04]  /*303e0*/  STL.64 [R1+0x4980], R8 ;  /* 0x0049800801007387 */ /* 0x0041e80000100a00 */
[----:B0-----:R-:W2:Y:S04]  /*303f0*/  LDL.64 R8, [R1+0x50] ;  /* 0x0000500001087983 */ /* 0x001ea80000100a00 */
[----:B--2---:R0:W-:Y:S04]  /*30400*/  STL.64 [R1+0x49a0], R8 ;  /* 0x0049a00801007387 */ /* 0x0041e80000100a00 */
[----:B0-----:R-:W2:Y:S01]  /*30410*/  LDL.LU R8, [R1+0x2f0] ;  /* 0x0002f00001087983 */ /* 0x001ea20000300800 */
[----:B------:R-:W2:Y:S02]  /*30420*/  LDL.LU R9, [R1+0x2f4] ;  /* 0x0002f40001097983 */ /* 0x000ea40000300800 */
[----:B------:R-:W2:Y:S02]  /*30430*/  LDL.LU R10, [R1+0x2f8] ;  /* 0x0002f800010a7983 */ /* 0x000ea40000300800 */
[----:B------:R-:W2:Y:S01]  /*30440*/  LDL.LU R11, [R1+0x2fc] ;  /* 0x0002fc00010b7983 */ /* 0x000ea20000300800 */
[----:B------:R-:W-:Y:S01]  /*30450*/  STL.64 [R1+0x4960], R14 ;  /* 0x0049600e01007387 */ /* 0x000fe20000100a00 */
[----:B----4-:R0:W-:Y:S03]  /*30460*/  STL.64 [R1+0x4958], R12 ;  /* 0x0049580c01007387 */ /* 0x0101e60000100a00 */
[----:B0-----:R-:W4:Y:S04]  /*30470*/  LDL.64 R12, [R1+0x30] ;  /* 0x00003000010c7983 */ /* 0x001f280000100a00 */
[----:B----4-:R0:W-:Y:S04]  /*30480*/  STL.64 [R1+0x4978], R12 ;  /* 0x0049780c01007387 */ /* 0x0101e80000100a00 */
[----:B0-----:R-:W4:Y:S01]  /*30490*/  LDL.LU R12, [R1+0x6f0] ;  /* 0x0006f000010c7983 */ /* 0x001f220000300800 */
[----:B------:R-:W4:Y:S02]  /*304a0*/  LDL.LU R13, [R1+0x6f4] ;  /* 0x0006f400010d7983 */ /* 0x000f240000300800 */
[----:B------:R-:W4:Y:S02]  /*304b0*/  LDL.LU R14, [R1+0x6f8] ;  /* 0x0006f800010e7983 */ /* 0x000f240000300800 */
[----:B------:R-:W4:Y:S01]  /*304c0*/  LDL.LU R15, [R1+0x6fc] ;  /* 0x0006fc00010f7983 */ /* 0x000f220000300800 */
[----:B---3--:R-:W-:Y:S01]  /*304d0*/  STL.64 [R1+0x4920], R6 ;  /* 0x0049200601007387 */ /* 0x008fe20000100a00 */
[----:B------:R0:W-:Y:S03]  /*304e0*/  STL.64 [R1+0x4918], R4 ;  /* 0x0049180401007387 */ /* 0x0001e60000100a00 */
[----:B0-----:R-:W3:Y:S01]  /*304f0*/  LDL.LU R4, [R1+0x6b0] ;  /* 0x0006b00001047983 */ /* 0x001ee20000300800 */
[----:B------:R-:W3:Y:S02]  /*30500*/  LDL.LU R5, [R1+0x6b4] ;  /* 0x0006b40001057983 */ /* 0x000ee40000300800 */
[----:B------:R-:W2:Y:S02]  /*30510*/  LDL.LU R6, [R1+0x6b8] ;  /* 0x0006b80001067983 */ /* 0x000ea40000300800 */
[----:B------:R-:W2:Y:S01]  /*30520*/  LDL.LU R7, [R1+0x6bc] ;  /* 0x0006bc0001077983 */ /* 0x000ea20000300800 */
[----:B------:R-:W-:Y:S01]  /*30530*/  HMMA.16816.F32.BF16 R20, R16, R24, R20 ;  /* 0x000000181014723c */ /* 0x000fe20000041814 */
[----:B--2---:R-:W-:Y:S01]  /*30540*/  STL.64 [R1+0x4930], R6 ;  /* 0x0049300601007387 */ /* 0x004fe20000100a00 */
[----:B---3--:R0:W-:Y:S03]  /*30550*/  STL.64 [R1+0x4928], R4 ;  /* 0x0049280401007387 */ /* 0x0081e60000100a00 */
[----:B0-----:R-:W2:Y:S04]  /*30560*/  LDL.64 R4, [R1+0x10] ;  /* 0x0000100001047983 */ /* 0x001ea80000100a00 */
[----:B--2---:R0:W-:Y:S04]  /*30570*/  STL.64 [R1+0x4948], R4 ;  /* 0x0049480401007387 */ /* 0x0041e80000100a00 */
[----:B0-----:R-:W2:Y:S10]  /*30580*/  LDL.64 R4, [R1+0x20] ;  /* 0x0000200001047983 */ /* 0x001eb40000100a00 */
[----:B------:R0:W-:Y:S02]  /*30590*/  STL.64 [R1+0x300], R20 ;  /* 0x0003001401007387 */ /* 0x0001e40000100a00 */
[----:B------:R1:W-:Y:S02]  /*305a0*/  STL.64 [R1+0x308], R22 ;  /* 0x0003081601007387 */ /* 0x0003e40000100a00 */
[----:B0-----:R-:W-:-:S02]  /*305b0*/  IMAD.MOV.U32 R21, RZ, RZ, R24 ;  /* 0x000000ffff157224 */ /* 0x001fc400078e0018 */
[----:B------:R-:W-:Y:S02]  /*305c0*/  IMAD.MOV.U32 R20, RZ, RZ, R25 ;  /* 0x000000ffff147224 */ /* 0x000fe400078e0019 */
[----:B------:R-:W3:Y:S02]  /*305d0*/  LDL.LU.64 R24, [R1+0x49a8] ;  /* 0x0049a80001187983 */ /* 0x000ee40000300a00 */
[C---:B---3--:R-:W-:Y:S01]  /*305e0*/  HMMA.16816.F32.BF16 R8, R16.reuse, R24, R8 ;  /* 0x000000181008723c */ /* 0x048fe20000041808 */
[----:B-1----:R-:W-:Y:S02]  /*305f0*/  IMAD.MOV.U32 R23, RZ, RZ, R24 ;  /* 0x000000ffff177224 */ /* 0x002fe400078e0018 */
[----:B------:R-:W-:Y:S11]  /*30600*/  IMAD.MOV.U32 R22, RZ, RZ, R25 ;  /* 0x000000ffff167224 */ /* 0x000ff600078e0019 */
[----:B------:R-:W-:Y:S09]  /*30610*/  @!UPT UIADD3 URZ, URZ, URZ, URZ ;  /* 0x0000003f3f3ff290 */ /* 0x000ff2000fffe03f */
[----:B------:R0:W-:Y:S01]  /*30620*/  STL.64 [R1+0x2f0], R8 ;  /* 0x0002f00801007387 */ /* 0x0001e20000100a00 */
[----:B------:R-:W-:Y:S03]  /*30630*/  STL.64 [R1+0x2f8], R10 ;  /* 0x0002f80a01007387 */ /* 0x000fe60000100a00 */
[----:B0-----:R-:W3:Y:S01]  /*30640*/  LDL.LU.64 R8, [R1+0x49a0] ;  /* 0x0049a00001087983 */ /* 0x001ee20000300a00 */
[----:B------:R-:W3:Y:S02]  /*30650*/  LDL.LU.64 R26, [R1+0x4998] ;  /* 0x00499800011a7983 */ /* 0x000ee40000300a00 */
[----:B------:R-:W3:Y:S02]  /*30660*/  LDL.LU.64 R24, [R1+0x4990] ;  /* 0x0049900001187983 */ /* 0x000ee40000300a00 */
[----:B------:R-:W-:Y:S01]  /*30670*/  STL.64 [R1+0x4940], R22 ;  /* 0x0049401601007387 */ /* 0x000fe20000100a00 */
[----:B------:R0:W-:Y:S04]  /*30680*/  STL.64 [R1+0x4938], R20 ;  /* 0x0049381401007387 */ /* 0x0001e80000100a00 */
        /* <DEDUP_REMOVED lines=18> */
[----:B------:R1:W-:Y:S03]  /*307b0*/  STL.64 [R1+0x6f8], R14 ;  /* 0x0006f80e01007387 */ /* 0x0003e60000100a00 */
[----:B0-----:R-:W4:Y:S01]  /*307c0*/  LDL.LU.64 R12, [R1+0x4978] ;  /* 0x00497800010c7983 */ /* 0x001f220000300a00 */
[----:B------:R-:W4:Y:S02]  /*307d0*/  LDL.LU.64 R10, [R1+0x4970] ;  /* 0x00497000010a7983 */ /* 0x000f240000300a00 */
[----:B------:R-:W4:Y:S02]  /*307e0*/  LDL.LU.64 R8, [R1+0x4968] ;  /* 0x0049680001087983 */ /* 0x000f240000300a00 */
[C---:B----4-:R-:W-:Y:S11]  /*307f0*/  HMMA.16816.F32.BF16 R8, R16.reuse, R12, R8 ;  /* 0x0000000c1008723c */ /* 0x050ff60000041808 */
[----:B------:R-:W-:Y:S11]  /*30800*/  @!UPT UIADD3 URZ, URZ, URZ, URZ ;  /* 0x0000003f3f3ff290 */ /* 0x000ff6000fffe03f */
[----:B------:R-:W-:Y:S01]  /*30810*/  @!UPT UIADD3 URZ, URZ, URZ, URZ ;  /* 0x0000003f3f3ff290 */ /* 0x000fe2000fffe03f */
[----:B------:R-:W-:Y:S01]  /*30820*/  STL.64 [R1+0x6e0], R8 ;  /* 0x0006e00801007387 */ /* 0x000fe20000100a00 */
[----:B------:R0:W-:Y:S02]  /*30830*/  STL.64 [R1+0x6e8], R10 ;  /* 0x0006e80a01007387 */ /* 0x0001e40000100a00 */
[----:B-1----:R-:W2:Y:S02]  /*30840*/  LDL.LU.64 R14, [R1+0x4960] ;  /* 0x00496000010e7983 */ /* 0x002ea40000300a00 */
[----:B0-----:R-:W-:Y:S02]  /*30850*/  IMAD.MOV.U32 R10, RZ, RZ, R12 ;  /* 0x000000ffff0a7224 */ /* 0x001fe400078e000c */
[----:B------:R-:W-:Y:S02]  /*30860*/  IMAD.MOV.U32 R11, RZ, RZ, R13 ;  /* 0x000000ffff0b7224 */ /* 0x000fe400078e000d */
        /* <DEDUP_REMOVED lines=17> */
[----:B------:R-:W2:Y:S02]  /*30980*/  LDL.LU.64 R20, [R1+0x4938] ;  /* 0x0049380001147983 */ /* 0x000ea40000300a00 */
        /* <DEDUP_REMOVED lines=29> */
[----:B------:R-:W2:Y:S02]  /*30b60*/  LDL.LU R10, [R1+0x48f4] ;  /* 0x0048f400010a7983 */ /* 0x000ea40000300800 */
[----:B------:R-:W2:Y:S01]  /*30b70*/  LDL.LU R11, [R1+0x48f0] ;  /* 0x0048f000010b7983 */ /* 0x000ea20000300800 */
[----:B------:R-:W-:Y:S01]  /*30b80*/  STL.64 [R1+0x4808], R24 ;  /* 0x0048081801007387 */ /* 0x000fe20000100a00 */
[----:B---3--:R-:W-:Y:S02]  /*30b90*/  STL.64 [R1+0x47b8], R14 ;  /* 0x0047b80e01007387 */ /* 0x008fe40000100a00 */
[----:B------:R0:W-:Y:S02]  /*30ba0*/  STL.64 [R1+0x47b0], R12 ;  /* 0x0047b00c01007387 */ /* 0x0001e40000100a00 */
        /* <DEDUP_REMOVED lines=22> */
[----:B----4-:R-:W-:-:S02]  /*30d10*/  IMAD.MOV.U32 R24, RZ, RZ, R23 ;  /* 0x000000ffff187224 */ /* 0x010fc400078e0017 */
        /* <DEDUP_REMOVED lines=24> */
[----:B------:R-:W-:Y:S01]  /*30ea0*/  IMAD.MOV.U32 R25, RZ, RZ, R0 ;  /* 0x000000ffff197224 */ /* 0x000fe200078e0000 */
[----:B---3--:R-:W-:Y:S01]  /*30eb0*/  STL.64 [R1+0x4830], R14 ;  /* 0x0048300e01007387 */ /* 0x008fe20000100a00 */
[----:B--2---:R0:W-:Y:S03]  /*30ec0*/  STL.64 [R1+0x4828], R12 ;  /* 0x0048280c01007387 */ /* 0x0041e60000100a00 */
[----:B0-----:R-:W2:Y:S01]  /*30ed0*/  LDL.LU R12, [R1+0x610] ;  /* 0x00061000010c7983 */ /* 0x001ea20000300800 */
[----:B------:R-:W2:Y:S02]  /*30ee0*/  LDL.LU R13, [R1+0x614] ;  /* 0x00061400010d7983 */ /* 0x000ea40000300800 */
[----:B------:R-:W3:Y:S02]  /*30ef0*/  LDL.LU R14, [R1+0x618] ;  /* 0x00061800010e7983 */ /* 0x000ee40000300800 */
[----:B------:R-:W3:Y:S01]  /*30f00*/  LDL.LU R15, [R1+0x61c] ;  /* 0x00061c00010f7983 */ /* 0x000ee20000300800 */
[----:B------:R0:W-:Y:S04]  /*30f10*/  STL.64 [R1+0x48b0], R24 ;  /* 0x0048b01801007387 */ /* 0x0001e80000100a00 */
[----:B0-----:R-:W4:Y:S04]  /*30f20*/  LDL.LU.64 R24, [R1+0xb0] ;  /* 0x0000b00001187983 */ /* 0x001f280000300a00 */
[----:B----4-:R-:W-:Y:S01]  /*30f30*/  STL.64 [R1+0x48c8], R24 ;  /* 0x0048c81801007387 */ /* 0x010fe20000100a00 */
[----:B---3--:R-:W-:Y:S02]  /*30f40*/  STL.64 [R1+0x4848], R14 ;  /* 0x0048480e01007387 */ /* 0x008fe40000100a00 */
[----:B--2---:R0:W-:Y:S02]  /*30f50*/  STL.64 [R1+0x4840], R12 ;  /* 0x0048400c01007387 */ /* 0x0041e40000100a00 */
        /* <DEDUP_REMOVED lines=12> */
[----:B------:R-:W4:Y:S04]  /*31020*/  LDL.64 R24, [R1+0xc0] ;  /* 0x0000c00001187983 */ /* 0x000f280000100a00 */
        /* <DEDUP_REMOVED lines=18> */
[C---:B----4-:R-:W-:Y:S01]  /*31150*/  HMMA.16816.F32.BF16 R4, R16.reuse, R8, R4 ;  /* 0x000000081004723c */ /* 0x050fe20000041804 */
        /* <DEDUP_REMOVED lines=16> */
[----:B----4-:R-:W-:Y:S01]  /*31260*/  HMMA.16816.F32.BF16 R16, R16, R4, R20 ;  /* 0x000000041010723c */ /* 0x010fe20000041814 */
[----:B------:R-:W4:Y:S01]  /*31270*/  LDL.LU.64 R22, [R1+0x48d8] ;  /* 0x0048d80001167983 */ /* 0x000f220000300a00 */
[----:B------:R-:W4:Y:S11]  /*31280*/  LDL.LU.64 R20, [R1+0x48d0] ;  /* 0x0048d00001147983 */ /* 0x000f360000300a00 */
[----:B------:R-:W-:Y:S10]  /*31290*/  @!UPT UIADD3 URZ, URZ, URZ, URZ ;  /* 0x0000003f3f3ff290 */ /* 0x000ff4000fffe03f */
[----:B------:R0:W-:Y:S01]  /*312a0*/  STL.64 [R1+0x2e0], R16 ;  /* 0x0002e01001007387 */ /* 0x0001e20000100a00 */
[----:B------:R1:W-:Y:S03]  /*312b0*/  STL.64 [R1+0x2e8], R18 ;  /* 0x0002e81201007387 */ /* 0x0003e60000100a00 */
[----:B0-----:R-:W4:Y:S01]  /*312c0*/  LDL.LU R16, [R1+0x680] ;  /* 0x0006800001107983 */ /* 0x001f220000300800 */
[----:B------:R-:W4:Y:S02]  /*312d0*/  LDL.LU R17, [R1+0x684] ;  /* 0x0006840001117983 */ /* 0x000f240000300800 */
[----:B-1----:R-:W4:Y:S02]  /*312e0*/  LDL.LU R18, [R1+0x688] ;  /* 0x0006880001127983 */ /* 0x002f240000300800 */
[----:B------:R-:W4:Y:S02]  /*312f0*/  LDL.LU R19, [R1+0x68c] ;  /* 0x00068c0001137983 */ /* 0x000f240000300800 */
        /* <DEDUP_REMOVED lines=93> */
[----:B0-----:R-:W4:Y:S01]  /*318d0*/  LDL.LU.64 R26, [R1+0x47a8] ;  /* 0x0047a800011a7983 */ /* 0x001f220000300a00 */
[----:B------:R-:W4:Y:S02]  /*318e0*/  LDL.LU.64 R24, [R1+0x47a0] ;  /* 0x0047a00001187983 */ /* 0x000f240000300a00 */
        /* <DEDUP_REMOVED lines=9> */
[----:B0-----:R-:W2:Y:S01]  /*31980*/  LDL.LU R12, [R1+0x5a0] ;  /* 0x0005a000010c7983 */ /* 0x001ea20000300800 */
[----:B------:R-:W2:Y:S02]  /*31990*/  LDL.LU R13, [R1+0x5a4] ;  /* 0x0005a400010d7983 */ /* 0x000ea40000300800 */
[----:B------:R-:W2:Y:S02]  /*319a0*/  LDL.LU R14, [R1+0x5a8] ;  /* 0x0005a800010e7983 */ /* 0x000ea40000300800 */
[----:B------:R-:W2:Y:S01]  /*319b0*/  LDL.LU R15, [R1+0x5ac] ;  /* 0x0005ac00010f7983 */ /* 0x000ea20000300800 */
[----:B------:R-:W-:Y:S01]  /*319c0*/  STL.64 [R1+0x46c0], R10 ;  /* 0x0046c00a01007387 */ /* 0x000fe20000100a00 */
[----:B------:R0:W-:Y:S01]  /*319d0*/  STL.64 [R1+0x46b8], R8 ;  /* 0x0046b80801007387 */ /* 0x0001e20000100a00 */
[C---:B--2---:R-:W-:Y:S11]  /*319e0*/  HMMA.16816.F32.BF16 R12, R20.reuse, R8, R12 ;  /* 0x00000008140c723c */ /* 0x044ff6000004180c */
[----:B------:R-:W-:Y:S11]  /*319f0*/  @!UPT UIADD3 URZ, URZ, URZ, URZ ;  /* 0x0000003f3f3ff290 */ /* 0x000ff6000fffe03f */
[----:B------:R-:W-:Y:S01]  /*31a00*/  @!UPT UIADD3 URZ, URZ, URZ, URZ ;  /* 0x0000003f3f3ff290 */ /* 0x000fe2000fffe03f */
[----:B------:R-:W-:Y:S01]  /*31a10*/  STL.64 [R1+0x5a0], R12 ;  /* 0x0005a00c01007387 */ /* 0x000fe20000100a00 */
[----:B------:R4:W-:Y:S02]  /*31a20*/  STL.64 [R1+0x5a8], R14 ;  /* 0x0005a80e01007387 */ /* 0x0009e40000100a00 */
[----:B0-----:R-:W2:Y:S01]  /*31a30*/  LDL.LU R8, [R1+0x260] ;  /* 0x0002600001087983 */ /* 0x001ea20000300800 */
[----:B----4-:R-:W-:Y:S01]  /*31a40*/  HMMA.16816.F32.BF16 R12, R20, R4, R24 ;  /* 0x00000004140c723c */ /* 0x010fe20000041818 */
[----:B------:R-:W0:Y:S11]  /*31a50*/  LDSM.16.MT88.4 R24, [R3+0x8380] ;  /* 0x008380000318783b */ /* 0x000e360000004200 */
[----:B------:R-:W-:Y:S11]  /*31a60*/  @!UPT UIADD3 URZ, URZ, URZ, URZ ;  /* 0x0000003f3f3ff290 */ /* 0x000ff6000fffe03f */
[----:B------:R-:W-:Y:S01]  /*31a70*/  STL.64 [R1+0x2d0], R12 ;  /* 0x0002d00c01007387 */ /* 0x000fe20000100a00 */
[----:B------:R-:W-:Y:S02]  /*31a80*/  STL.64 [R1+0x2d8], R14 ;  /* 0x0002d80e01007387 */ /* 0x000fe40000100a00 */
[----:B------:R-:W2:Y:S02]  /*31a90*/  LDL.LU R9, [R1+0x264] ;  /* 0x0002640001097983 */ /* 0x000ea40000300800 */
[----:B------:R-:W4:Y:S01]  /*31aa0*/  LDL.LU R10, [R1+0x268] ;  /* 0x00026800010a7983 */ /* 0x000f220000300800 */
[----:B------:R-:W4:Y:S04]  /*31ab0*/  LDL.LU R11, [R1+0x26c] ;  /* 0x00026c00010b7983 */ /* 0x000f280000300800 */
[----:B----4-:R-:W-:Y:S01]  /*31ac0*/  STL.64 [R1+0x4740], R10 ;  /* 0x0047400a01007387 */ /* 0x010fe20000100a00 */
[----:B--2---:R1:W-:Y:S03]  /*31ad0*/  STL.64 [R1+0x4738], R8 ;  /* 0x0047380801007387 */ /* 0x0043e60000100a00 */
[----:B-1----:R-:W2:Y:S01]  /*31ae0*/  LDL.LU R8, [R1+0x280] ;  /* 0x0002800001087983 */ /* 0x002ea20000300800 */
[----:B------:R-:W2:Y:S02]  /*31af0*/  LDL.LU R9, [R1+0x284] ;  /* 0x0002840001097983 */ /* 0x000ea40000300800 */
[----:B------:R-:W4:Y:S02]  /*31b00*/  LDL.LU R10, [R1+0x288] ;  /* 0x00028800010a7983 */ /* 0x000f240000300800 */
[----:B------:R-:W4:Y:S02]  /*31b10*/  LDL.LU R11, [R1+0x28c] ;  /* 0x00028c00010b7983 */ /* 0x000f240000300800 */
[----:B----4-:R-:W-:Y:S01]  /*31b20*/  STL.64 [R1+0x4750], R10 ;  /* 0x0047500a01007387 */ /* 0x010fe20000100a00 */
[----:B--2---:R1:W-:Y:S03]  /*31b30*/  STL.64 [R1+0x4748], R8 ;  /* 0x0047480801007387 */ /* 0x0043e60000100a00 */
[----:B-1----:R-:W2:Y:S04]  /*31b40*/  LDL.LU.64 R8, [R1+0x90] ;  /* 0x0000900001087983 */ /* 0x002ea80000300a00 */
[----:B--2---:R1:W-:Y:S04]  /*31b50*/  STL.64 [R1+0x4760], R8 ;  /* 0x0047600801007387 */ /* 0x0043e80000100a00 */
[----:B-1----:R-:W2:Y:S04]  /*31b60*/  LDL.LU.64 R8, [R1+0xa0] ;  /* 0x0000a00001087983 */ /* 0x002ea80000300a00 */
[----:B--2---:R1:W-:Y:S04]  /*31b70*/  STL.64 [R1+0x4768], R8 ;  /* 0x0047680801007387 */ /* 0x0043e80000100a00 */
[----:B-1----:R-:W2:Y:S01]  /*31b80*/  LDL.LU R8, [R1+0x2b0] ;  /* 0x0002b00001087983 */ /* 0x002ea20000300800 */
[----:B------:R-:W2:Y:S02]  /*31b90*/  LDL.LU R9, [R1+0x2b4] ;  /* 0x0002b40001097983 */ /* 0x000ea40000300800 */
[----:B------:R-:W4:Y:S02]  /*31ba0*/  LDL.LU R10, [R1+0x2b8] ;  /* 0x0002b800010a7983 */ /* 0x000f240000300800 */
[----:B------:R-:W4:Y:S02]  /*31bb0*/  LDL.LU R11, [R1+0x2bc] ;  /* 0x0002bc00010b7983 */ /* 0x000f240000300800 */
[----:B----4-:R-:W-:Y:S01]  /*31bc0*/  STL.64 [R1+0x4778], R10 ;  /* 0x0047780a01007387 */ /* 0x010fe20000100a00 */
[----:B--2---:R-:W-:Y:S02]  /*31bd0*/  STL.64 [R1+0x4770], R8 ;  /* 0x0047700801007387 */ /* 0x004fe40000100a00 */
[----:B------:R-:W2:Y:S02]  /*31be0*/  LDL.LU.64 R12, [R1+0x60] ;  /* 0x00006000010c7983 */ /* 0x000ea40000300a00 */
[----:B--2---:R1:W-:Y:S04]  /*31bf0*/  STL.64 [R1+0x4758], R12 ;  /* 0x0047580c01007387 */ /* 0x0043e80000100a00 */
[----:B-1----:R-:W2:Y:S01]  /*31c00*/  LDL.LU R12, [R1+0x290] ;  /* 0x00029000010c7983 */ /* 0x002ea20000300800 */
[----:B------:R-:W2:Y:S02]  /*31c10*/  LDL.LU R13, [R1+0x294] ;  /* 0x00029400010d7983 */ /* 0x000ea40000300800 */
[----:B------:R-:W4:Y:S02]  /*31c20*/  LDL.LU R14, [R1+0x298] ;  /* 0x00029800010e7983 */ /* 0x000f240000300800 */
[----:B------:R-:W4:Y:S02]  /*31c30*/  LDL.LU R15, [R1+0x29c] ;  /* 0x00029c00010f7983 */ /* 0x000f240000300800 */
[----:B------:R-:W-:-:S02]  /*31c40*/  IMAD.MOV.U32 R8, RZ, RZ, R17 ;  /* 0x000000ffff087224 */ /* 0x000fc400078e0011 */
[----:B------:R-:W-:Y:S02]  /*31c50*/  IMAD.MOV.U32 R9, RZ, RZ, R16 ;  /* 0x000000ffff097224 */ /* 0x000fe400078e0010 */
[----:B------:R-:W1:Y:S04]  /*31c60*/  LDSM.16.MT88.4 R16, [R3+0x8300] ;  /* 0x008300000310783b */ /* 0x000e680000004200 */
[----:B----4-:R-:W-:Y:S01]  /*31c70*/  STL.64 [R1+0x4788], R14 ;  /* 0x0047880e01007387 */ /* 0x010fe20000100a00 */
[----:B--2---:R2:W-:Y:S03]  /*31c80*/  STL.64 [R1+0x4780], R12 ;  /* 0x0047800c01007387 */ /* 0x0045e60000100a00 */
[----:B--2---:R-:W1:Y:S01]  /*31c90*/  LDL.LU R12, [R1+0x2c0] ;  /* 0x0002c000010c7983 */ /* 0x004e620000300800 */
[----:B------:R-:W1:Y:S02]  /*31ca0*/  LDL.LU R13, [R1+0x2c4] ;  /* 0x0002c400010d7983 */ /* 0x000e640000300800 */
[----:B------:R-:W1:Y:S02]  /*31cb0*/  LDL.LU R14, [R1+0x2c8] ;  /* 0x0002c800010e7983 */ /* 0x000e640000300800 */
[----:B------:R-:W1:Y:S01]  /*31cc0*/  LDL.LU R15, [R1+0x2cc] ;  /* 0x0002cc00010f7983 */ /* 0x000e620000300800 */
[----:B---3--:R-:W-:Y:S01]  /*31cd0*/  STL.64 [R1+0x46b0], R6 ;  /* 0x0046b00601007387 */ /* 0x008fe20000100a00 */
[----:B------:R2:W-:Y:S03]  /*31ce0*/  STL.64 [R1+0x46a8], R4 ;  /* 0x0046a80401007387 */ /* 0x0005e60000100a00 */
[----:B--2---:R-:W2:Y:S01]  /*31cf0*/  LDL.LU.64 R4, [R1+0x70] ;  /* 0x0000700001047983 */ /* 0x004ea20000300a00 */
[----:B0-----:R-:W-:Y:S02]  /*31d00*/  STL.64 [R1+0x46a0], R26 ;  /* 0x0046a01a01007387 */ /* 0x001fe40000100a00 */
[----:B------:R0:W-:Y:S02]  /*31d10*/  STL.64 [R1+0x4698], R24 ;  /* 0x0046981801007387 */ /* 0x0001e40000100a00 */
[----:B0-----:R-:W2:Y:S01]  /*31d20*/  LDL.LU R24, [R1+0x270] ;  /* 0x0002700001187983 */ /* 0x001ea20000300800 */
[----:B------:R-:W2:Y:S02]  /*31d30*/  LDL.LU R25, [R1+0x274] ;  /* 0x0002740001197983 */ /* 0x000ea40000300800 */
[----:B------:R-:W2:Y:S02]  /*31d40*/  LDL.LU R26, [R1+0x278] ;  /* 0x00027800011a7983 */ /* 0x000ea40000300800 */
[----:B------:R-:W2:Y:S01]  /*31d50*/  LDL.LU R27, [R1+0x27c] ;  /* 0x00027c00011b7983 */ /* 0x000ea20000300800 */
[----:B------:R-:W-:Y:S01]  /*31d60*/  STL [R1+0x4658], R3 ;  /* 0x0046580301007387 */ /* 0x000fe20000100800 */
[----:B-1----:R-:W-:Y:S03]  /*31d70*/  HMMA.16816.F32.BF16 R8, R16, R8, R12 ;  /* 0x000000081008723c */ /* 0x002fe6000004180c */
[----:B------:R-:W3:Y:S01]  /*31d80*/  LDL.LU.64 R14, [R1+0x4788] ;  /* 0x00478800010e7983 */ /* 0x000ee20000300a00 */
[----:B------:R-:W3:Y:S11]  /*31d90*/  LDL.LU.64 R12, [R1+0x4780] ;  /* 0x00478000010c7983 */ /* 0x000ef60000300a00 */
[----:B------:R-:W-:Y:S08]  /*31da0*/  @!UPT UIADD3 URZ, URZ, URZ, URZ ;  /* 0x0000003f3f3ff290 */ /* 0x000ff0000fffe03f */
[----:B------:R-:W-:Y:S01]  /*31db0*/  STL.64 [R1+0x2c0], R8 ;  /* 0x0002c00801007387 */ /* 0x000fe20000100a00 */
[----:B------:R0:W-:Y:S03]  /*31dc0*/  STL.64 [R1+0x2c8], R10 ;  /* 0x0002c80a01007387 */ /* 0x0001e60000100a00 */
[----:B0-----:R-:W4:Y:S01]  /*31dd0*/  LDL.LU.64 R10, [R1+0x4778] ;  /* 0x00477800010a7983 */ /* 0x001f220000300a00 */
[----:B------:R-:W4:Y:S02]  /*31de0*/  LDL.LU.64 R8, [R1+0x4770] ;  /* 0x0047700001087983 */ /* 0x000f240000300a00 */
[----:B------:R-:W-:Y:S02]  /*31df0*/  IMAD.MOV.U32 R20, RZ, RZ, R2 ;  /* 0x000000ffff147224 */ /* 0x000fe400078e0002 */
[----:B------:R-:W-:-:S07]  /*31e00*/  IMAD.MOV.U32 R21, RZ, RZ, R0 ;  /* 0x000000ffff157224 */ /* 0x000fce00078e0000 */
[C---:B----4-:R-:W-:Y:S11]  /*31e10*/  HMMA.16816.F32.BF16 R8, R16.reuse, R20, R8 ;  /* 0x000000141008723c */ /* 0x050ff60000041808 */
[----:B------:R-:W-:Y:S11]  /*31e20*/  @!UPT UIADD3 URZ, URZ, URZ, URZ ;  /* 0x0000003f3f3ff290 */ /* 0x000ff6000fffe03f */
[----:B------:R-:W-:Y:S01]  /*31e30*/  @!UPT UIADD3 URZ, URZ, URZ, URZ ;  /* 0x0000003f3f3ff290 */ /* 0x000fe2000fffe03f */
[----:B------:R0:W-:Y:S01]  /*31e40*/  STL.64 [R1+0x2b0], R8 ;  /* 0x0002b00801007387 */ /* 0x0001e20000100a00 */
[----:B------:R-:W-:Y:S03]  /*31e50*/  STL.64 [R1+0x2b8], R10 ;  /* 0x0002b80a01007387 */ /* 0x000fe60000100a00 */
[----:B0-----:R-:W4:Y:S01]  /*31e60*/  LDL.LU.64 R8, [R1+0x4768] ;  /* 0x0047680001087983 */ /* 0x001f220000300a00 */
[----:B------:R0:W-:Y:S02]  /*31e70*/  STL [R1+0x4660], R20 ;  /* 0x0046601401007387 */ /* 0x0001e40000100800 */
[----:B------:R1:W-:Y:S01]  /*31e80*/  STL [R1+0x465c], R21 ;  /* 0x00465c1501007387 */ /* 0x0003e20000100800 */
[----:B0-----:R-:W4:Y:S01]  /*31e90*/  LDL.LU R20, [R1+0x2a0] ;  /* 0x0002a00001147983 */ /* 0x001f220000300800 */
[----:B-1----:R-:W4:Y:S02]  /*31ea0*/  LDL.LU R21, [R1+0x2a4] ;  /* 0x0002a40001157983 */ /* 0x002f240000300800 */
[----:B------:R-:W4:Y:S02]  /*31eb0*/  LDL.LU R22, [R1+0x2a8] ;  /* 0x0002a80001167983 */ /* 0x000f240000300800 */
[----:B------:R-:W4:Y:S02]  /*31ec0*/  LDL.LU R23, [R1+0x2ac] ;  /* 0x0002ac0001177983 */ /* 0x000f240000300800 */
[C---:B----4-:R-:W-:Y:S11]  /*31ed0*/  HMMA.16816.F32.BF16 R20, R16.reuse, R8, R20 ;  /* 0x000000081014723c */ /* 0x050ff60000041814 */
[----:B------:R-:W-:Y:S11]  /*31ee0*/  @!UPT UIADD3 URZ, URZ, URZ, URZ ;  /* 0x0000003f3f3ff290 */ /* 0x000ff6000fffe03f */
[----:B------:R-:W-:Y:S01]  /*31ef0*/  @!UPT UIADD3 URZ, URZ, URZ, URZ ;  /* 0x0000003f3f3ff290 */ /* 0x000fe2000fffe03f */
[----:B------:R-:W-:Y:S01]  /*31f00*/  STL.64 [R1+0x2a0], R20 ;  /* 0x0002a01401007387 */ /* 0x000fe20000100a00 */
[----:B------:R0:W-:Y:S02]  /*31f10*/  STL.64 [R1+0x2a8], R22 ;  /* 0x0002a81601007387 */ /* 0x0001e40000100a00 */
[----:B0-----:R-:W-:Y:S02]  /*31f20*/  IMAD.MOV.U32 R23, RZ, RZ, R8 ;  /* 0x000000ffff177224 */ /* 0x001fe400078e0008 */
[----:B------:R-:W-:Y:S02]  /*31f30*/  IMAD.MOV.U32 R22, RZ, RZ, R9 ;  /* 0x000000ffff167224 */ /* 0x000fe400078e0009 */
[----:B------:R-:W3:Y:S03]  /*31f40*/  LDL.LU.64 R8, [R1+0x4760] ;  /* 0x0047600001087983 */ /* 0x000ee60000300a00 */
[----:B------:R-:W-:Y:S02]  /*31f50*/  STL [R1+0x4668], R22 ;  /* 0x0046681601007387 */ /* 0x000fe40000100800 */
[----:B------:R-:W-:Y:S02]  /*31f60*/  STL [R1+0x4664], R23 ;  /* 0x0046641701007387 */ /* 0x000fe40000100800 */
[----:B------:R-:W4:Y:S01]  /*31f70*/  LDL.LU.64 R20, [R1+0x80] ;  /* 0x0000800001147983 */ /* 0x000f220000300a00 */
[----:B---3--:R-:W-:Y:S01]  /*31f80*/  HMMA.16816.F32.BF16 R12, R16, R8, R12 ;  /* 0x00000008100c723c */ /* 0x008fe2000004180c */
[----:B------:R-:W-:-:S02]  /*31f90*/  IMAD.MOV.U32 R2, RZ, RZ, R8 ;  /* 0x000000ffff027224 */ /* 0x000fc400078e0008 */
[----:B------:R-:W-:Y:S11]  /*31fa0*/  IMAD.MOV.U32 R28, RZ, RZ, R9 ;  /* 0x000000ffff1c7224 */ /* 0x000ff600078e0009 */
[----:B------:R-:W-:Y:S09]  /*31fb0*/  @!UPT UIADD3 URZ, URZ, URZ, URZ ;  /* 0x0000003f3f3ff290 */ /* 0x000ff2000fffe03f */
[----:B------:R0:W-:Y:S01]  /*31fc0*/  STL.64 [R1+0x290], R12 ;  /* 0x0002900c01007387 */ /* 0x0001e20000100a00 */
[----:B------:R-:W-:Y:S03]  /*31fd0*/  STL.64 [R1+0x298], R14 ;  /* 0x0002980e01007387 */ /* 0x000fe60000100a00 */
[----:B0-----:R-:W3:Y:S01]  /*31fe0*/  LDL.LU.64 R12, [R1+0x4758] ;  /* 0x00475800010c7983 */ /* 0x001ee20000300a00 */
[----:B------:R-:W4:Y:S02]  /*31ff0*/  LDL.LU.64 R10, [R1+0x4750] ;  /* 0x00475000010a7983 */ /* 0x000f240000300a00 */
[----:B------:R-:W4:Y:S02]  /*32000*/  LDL.LU.64 R8, [R1+0x4748] ;  /* 0x0047480001087983 */ /* 0x000f240000300a00 */
[----:B------:R-:W-:Y:S01]  /*32010*/  STL [R1+0x4670], R28 ;  /* 0x0046701c01007387 */ /* 0x000fe20000100800 */
[----:B------:R-:W-:Y:S01]  /*32020*/  STL [R1+0x466c], R2 ;  /* 0x00466c0201007387 */ /* 0x000fe20000100800 */
[C---:B----4-:R-:W-:Y:S11]  /*32030*/  HMMA.16816.F32.BF16 R8, R16.reuse, R20, R8 ;  /* 0x000000141008723c */ /* 0x050ff60000041808 */
[----:B------:R-:W-:Y:S11]  /*32040*/  @!UPT UIADD3 URZ, URZ, URZ, URZ ;  /* 0x0000003f3f3ff290 */ /* 0x000ff6000fffe03f */
[----:B------:R-:W-:Y:S01]  /*32050*/  @!UPT UIADD3 URZ, URZ, URZ, URZ ;  /* 0x0000003f3f3ff290 */ /* 0x000fe2000fffe03f */
[----:B------:R-:W-:Y:S01]  /*32060*/  STL.64 [R1+0x280], R8 ;  /* 0x0002800801007387 */ /* 0x000fe20000100a00 */
[----:B------:R0:W-:Y:S03]  /*32070*/  STL.64 [R1+0x288], R10 ;  /* 0x0002880a01007387 */ /* 0x0001e60000100a00 */
[----:B0-----:R-:W4:Y:S01]  /*32080*/  LDL.LU.64 R10, [R1+0x4740] ;  /* 0x00474000010a7983 */ /* 0x001f220000300a00 */
[----:B------:R-:W4:Y:S01]  /*32090*/  LDL.LU.64 R8, [R1+0x4738] ;  /* 0x0047380001087983 */ /* 0x000f220000300a00 */
[----:B--2---:R-:W-:Y:S01]  /*320a0*/  HMMA.16816.F32.BF16 R24, R16, R4, R24 ;  /* 0x000000041018723c */ /* 0x004fe20000041818 */
[----:B------:R-:W-:Y:S02]  /*320b0*/  IMAD.MOV.U32 R0, RZ, RZ, R21 ;  /* 0x000000ffff007224 */ /* 0x000fe400078e0015 */
[----:B------:R-:W-:Y:S02]  /*320c0*/  IMAD.MOV.U32 R21, RZ, RZ, R4 ;  /* 0x000000ffff157224 */ /* 0x000fe400078e0004 */
[----:B------:R-:W-:-:S02]  /*320d0*/  IMAD.MOV.U32 R3, RZ, RZ, R5 ;  /* 0x000000ffff037224 */ /* 0x000fc400078e0005 */
[----:B------:R-:W-:Y:S01]  /*320e0*/  IMAD.MOV.U32 R29, RZ, RZ, R20 ;  /* 0x000000ffff1d7224 */ /* 0x000fe200078e0014 */
[----:B------:R-:W-:Y:S04]  /*320f0*/  STL [R1+0x4678], R0 ;  /* 0x0046780001007387 */ /* 0x000fe80000100800 */
[----:B------:R-:W-:Y:S02]  /*32100*/  STL [R1+0x4674], R29 ;  /* 0x0046741d01007387 */ /* 0x000fe40000100800 */
[----:B---3--:R-:W-:Y:S02]  /*32110*/  IMAD.MOV.U32 R2, RZ, RZ, R12 ;  /* 0x000000ffff027224 */ /* 0x008fe400078e000c */
[----:B------:R-:W-:-:S07]  /*32120*/  IMAD.MOV.U32 R22, RZ, RZ, R13 ;  /* 0x000000ffff167224 */ /* 0x000fce00078e000d */
[----:B------:R0:W-:Y:S01]  /*32130*/  STL.64 [R1+0x270], R24 ;  /* 0x0002701801007387 */ /* 0x0001e20000100a00 */
[----:B------:R-:W-:Y:S02]  /*32140*/  STL.64 [R1+0x278], R26 ;  /* 0x0002781a01007387 */ /* 0x000fe40000100a00 */
[----:B------:R-:W-:Y:S02]  /*32150*/  STL [R1+0x4680], R3 ;  /* 0x0046800301007387 */ /* 0x000fe40000100800 */
[----:B------:R-:W-:Y:S01]  /*32160*/  STL [R1+0x467c], R21 ;  /* 0x00467c1501007387 */ /* 0x000fe20000100800 */
[----:B----4-:R-:W-:Y:S11]  /*32170*/  HMMA.16816.F32.BF16 R4, R16, R12, R8 ;  /* 0x0000000c1004723c */ /* 0x010ff60000041808 */
[----:B------:R-:W-:Y:S11]  /*32180*/  @!UPT UIADD3 URZ, URZ, URZ, URZ ;  /* 0x0000003f3f3ff290 */ /* 0x000ff6000fffe03f */
[----:B------:R-:W-:Y:S01]  /*32190*/  @!UPT UIADD3 URZ, URZ, URZ, URZ ;  /* 0x0000003f3f3ff290 */ /* 0x000fe2000fffe03f */
[----:B------:R-:W-:Y:S01]  /*321a0*/  STL.64 [R1+0x260], R4 ;  /* 0x0002600401007387 */ /* 0x000fe20000100a00 */
[----:B------:R-:W-:Y:S02]  /*321b0*/  STL.64 [R1+0x268], R6 ;  /* 0x0002680601007387 */ /* 0x000fe40000100a00 */
[----:B------:R-:W2:Y:S02]  /*321c0*/  LDL.LU.64 R12, [R1] ;  /* 0x00000000010c7983 */ /* 0x000ea40000300a00 */
[----:B--2---:R1:W-:Y:S01]  /*321d0*/  STL.64 [R1+0x46e8], R12 ;  /* 0x0046e80c01007387 */ /* 0x0043e20000100a00 */
[----:B------:R-:W2:Y:S02]  /*321e0*/  LDL.LU R8, [R1+0x1f0] ;  /* 0x0001f00001087983 */ /* 0x000ea40000300800 */
[----:B------:R-:W2:Y:S02]  /*321f0*/  LDL.LU R9, [R1+0x1f4] ;  /* 0x0001f40001097983 */ /* 0x000ea40000300800 */
[----:B------:R-:W3:Y:S01]  /*32200*/  LDL.LU R10, [R1+0x1f8] ;  /* 0x0001f800010a7983 */ /* 0x000ee20000300800 */
[----:B------:R-:W3:Y:S01]  /*32210*/  LDL.LU R11, [R1+0x1fc] ;  /* 0x0001fc00010b7983 */ /* 0x000ee20000300800 */
[----:B0-----:R-:W4:Y:S03]  /*32220*/  LDL.LU.64 R24, [R1+0x50] ;  /* 0x0000500001187983 */ /* 0x001f260000300a00 */
[----:B-1----:R-:W2:Y:S04]  /*32230*/  LDL.LU.64 R12, [R1+0x10] ;  /* 0x00001000010c7983 */ /* 0x002ea80000300a00 */
[----:B--2---:R0:W-:Y:S04]  /*32240*/  STL.64 [R1+0x4700], R12 ;  /* 0x0047000c01007387 */ /* 0x0041e80000100a00 */
[----:B0-----:R-:W2:Y:S04]  /*32250*/  LDL.LU.64 R12, [R1+0x20] ;  /* 0x00002000010c7983 */ /* 0x001ea80000300a00 */
[----:B--2---:R-:W-:Y:S01]  /*32260*/  STL.64 [R1+0x4718], R12 ;  /* 0x0047180c01007387 */ /* 0x004fe20000100a00 */
[----:B---3--:R-:W-:Y:S02]  /*32270*/  STL.64 [R1+0x46e0], R10 ;  /* 0x0046e00a01007387 */ /* 0x008fe40000100a00 */
[----:B------:R0:W-:Y:S02]  /*32280*/  STL.64 [R1+0x46d8], R8 ;  /* 0x0046d80801007387 */ /* 0x0001e40000100a00 */
[----:B0-----:R-:W2:Y:S01]  /*32290*/  LDL.LU R8, [R1+0x200] ;  /* 0x0002000001087983 */ /* 0x001ea20000300800 */
[----:B------:R-:W2:Y:S02]  /*322a0*/  LDL.LU R9, [R1+0x204] ;  /* 0x0002040001097983 */ /* 0x000ea40000300800 */
[----:B------:R-:W3:Y:S02]  /*322b0*/  LDL.LU R10, [R1+0x208] ;  /* 0x00020800010a7983 */ /* 0x000ee40000300800 */
[----:B------:R-:W3:Y:S01]  /*322c0*/  LDL.LU R11, [R1+0x20c] ;  /* 0x00020c00010b7983 */ /* 0x000ee20000300800 */
[----:B------:R-:W2:Y:S04]  /*322d0*/  LDL.LU.64 R12, [R1+0x30] ;  /* 0x00003000010c7983 */ /* 0x000ea80000300a00 */
[----:B--2---:R0:W-:Y:S04]  /*322e0*/  STL.64 [R1+0x4720], R12 ;  /* 0x0047200c01007387 */ /* 0x0041e80000100a00 */
[----:B0-----:R-:W2:Y:S01]  /*322f0*/  LDL.LU.64 R12, [R1+0x40] ;  /* 0x00004000010c7983 */ /* 0x001ea20000300a00 */
[----:B---3--:R-:W-:Y:S02]  /*32300*/  STL.64 [R1+0x46f8], R10 ;  /* 0x0046f80a01007387 */ /* 0x008fe40000100a00 */
[----:B------:R0:W-:Y:S02]  /*32310*/  STL.64 [R1+0x46f0], R8 ;  /* 0x0046f00801007387 */ /* 0x0001e40000100a00 */
[----:B0-----:R-:W3:Y:S01]  /*32320*/  LDL.LU R8, [R1+0x210] ;  /* 0x0002100001087983 */ /* 0x001ee20000300800 */
[----:B------:R-:W3:Y:S02]  /*32330*/  LDL.LU R9, [R1+0x214] ;  /* 0x0002140001097983 */ /* 0x000ee40000300800 */
[----:B------:R-:W2:Y:S02]  /*32340*/  LDL.LU R10, [R1+0x218] ;  /* 0x00021800010a7983 */ /* 0x000ea40000300800 */
[----:B------:R-:W2:Y:S02]  /*32350*/  LDL.LU R11, [R1+0x21c] ;  /* 0x00021c00010b7983 */ /* 0x000ea40000300800 */
        /* <DEDUP_REMOVED lines=16> */
[----:B------:R0:W-:Y:S01]  /*32460*/  STL [R1+0x4688], R22 ;  /* 0x0046881601007387 */ /* 0x0001e20000100800 */
[----:B------:R-:W4:Y:S02]  /*32470*/  LDL.LU R20, [R1+0x250] ;  /* 0x0002500001147983 */ /* 0x000f240000300800 */
[----:B------:R-:W4:Y:S01]  /*32480*/  LDL.LU R21, [R1+0x254] ;  /* 0x0002540001157983 */ /* 0x000f220000300800 */
[----:B0-----:R-:W4:Y:S01]  /*32490*/  LDL.LU R22, [R1+0x258] ;  /* 0x0002580001167983 */ /* 0x001f220000300800 */
[----:B------:R-:W4:Y:S02]  /*324a0*/  LDL.LU R23, [R1+0x25c] ;  /* 0x00025c0001177983 */ /* 0x000f240000300800 */
[----:B------:R-:W-:Y:S02]  /*324b0*/  STL [R1+0x4684], R2 ;  /* 0x0046840201007387 */ /* 0x000fe40000100800 */
[----:B------:R-:W-:-:S02]  /*324c0*/  IMAD.MOV.U32 R29, RZ, RZ, R12 ;  /* 0x000000ffff1d7224 */ /* 0x000fc400078e000c */
[----:B------:R-:W-:Y:S01]  /*324d0*/  IMAD.MOV.U32 R28, RZ, RZ, R13 ;  /* 0x000000ffff1c7224 */ /* 0x000fe200078e000d */
[C---:B--2---:R-:W-:Y:S08]  /*324e0*/  HMMA.16816.F32.BF16 R8, R16.reuse, R12, R8 ;  /* 0x0000000c1008723c */ /* 0x044ff00000041808 */
[C---:B----4-:R-:W-:Y:S11]  /*324f0*/  HMMA.16816.F32.BF16 R20, R16.reuse, R24, R20 ;  /* 0x000000181014723c */ /* 0x050ff60000041814 */
[----:B------:R-:W-:Y:S11]  /*32500*/  @!UPT UIADD3 URZ, URZ, URZ, URZ ;  /* 0x0000003f3f3ff290 */ /* 0x000ff6000fffe03f */
[----:B------:R-:W-:Y:S01]  /*32510*/  @!UPT UIADD3 URZ, URZ, URZ, URZ ;  /* 0x0000003f3f3ff290 */ /* 0x000fe2000fffe03f */
[----:B------:R0:W-:Y:S01]  /*32520*/  STL.64 [R1+0x250], R20 ;  /* 0x0002501401007387 */ /* 0x0001e20000100a00 */
[----:B------:R1:W-:Y:S02]  /*32530*/  STL.64 [R1+0x258], R22 ;  /* 0x0002581601007387 */ /* 0x0003e40000100a00 */
[----:B0-----:R-:W-:Y:S02]  /*32540*/  IMAD.MOV.U32 R20, RZ, RZ, R25 ;  /* 0x000000ffff147224 */ /* 0x001fe400078e0019 */
[----:B-1----:R-:W-:Y:S02]  /*32550*/  IMAD.MOV.U32 R23, RZ, RZ, R24 ;  /* 0x000000ffff177224 */ /* 0x002fe400078e0018 */
[----:B------:R-:W2:Y:S01]  /*32560*/  LDL.LU R24, [R1+0x1d0] ;  /* 0x0001d00001187983 */ /* 0x000ea20000300800 */
[----:B------:R-:W2:Y:S02]  /*32570*/  LDL.LU R25, [R1+0x1d4] ;  /* 0x0001d40001197983 */ /* 0x000ea40000300800 */
[----:B------:R-:W2:Y:S02]  /*32580*/  LDL.LU R26, [R1+0x1d8] ;  /* 0x0001d800011a7983 */ /* 0x000ea40000300800 */
[----:B------:R-:W2:Y:S01]  /*32590*/  LDL.LU R27, [R1+0x1dc] ;  /* 0x0001dc00011b7983 */ /* 0x000ea20000300800 */
[----:B------:R0:W-:Y:S01]  /*325a0*/  STL [R1+0x4690], R20 ;  /* 0x0046901401007387 */ /* 0x0001e20000100800 */
[----:B------:R1:W-:Y:S03]  /*325b0*/  STL [R1+0x468c], R23 ;  /* 0x00468c1701007387 */ /* 0x0003e60000100800 */
[----:B0-----:R-:W4:Y:S01]  /*325c0*/  LDL.LU R20, [R1+0x230] ;  /* 0x0002300001147983 */ /* 0x001f220000300800 */
[----:B------:R-:W4:Y:S02]  /*325d0*/  LDL.LU R21, [R1+0x234] ;  /* 0x0002340001157983 */ /* 0x000f240000300800 */
[----:B------:R-:W4:Y:S02]  /*325e0*/  LDL.LU R22, [R1+0x238] ;  /* 0x0002380001167983 */ /* 0x000f240000300800 */
[----:B-1----:R-:W4:Y:S01]  /*325f0*/  LDL.LU R23, [R1+0x23c] ;  /* 0x00023c0001177983 */ /* 0x002f220000300800 */
[----:B------:R-:W-:Y:S01]  /*32600*/  STL.64 [R1+0x240], R8 ;  /* 0x0002400801007387 */ /* 0x000fe20000100a00 */
[----:B------:R0:W-:Y:S03]  /*32610*/  STL.64 [R1+0x248], R10 ;  /* 0x0002480a01007387 */ /* 0x0001e60000100a00 */
[----:B0-----:R-:W2:Y:S01]  /*32620*/  LDL.LU.64 R10, [R1+0x4730] ;  /* 0x00473000010a7983 */ /* 0x001ea20000300a00 */
[----:B------:R-:W2:Y:S02]  /*32630*/  LDL.LU.64 R8, [R1+0x4728] ;  /* 0x0047280001087983 */ /* 0x000ea40000300a00 */
[----:B------:R-:W4:Y:S02]  /*32640*/  LDL.LU.64 R12, [R1+0x4720] ;  /* 0x00472000010c7983 */ /* 0x000f240000300a00 */
[----:B------:R-:W-:Y:S01]  /*32650*/  STL [R1+0x4694], R29 ;  /* 0x0046941d01007387 */ /* 0x000fe20000100800 */
        /* <DEDUP_REMOVED lines=33> */
[----:B------:R-:W4:Y:S02]  /*32870*/  LDL.LU.64 R14, [R1+0x46d0] ;  /* 0x0046d000010e7983 */ /* 0x000f240000300a00 */
[----:B------:R-:W2:Y:S02]  /*32880*/  LDL.LU.64 R12, [R1+0x46c8] ;  /* 0x0046c800010c7983 */ /* 0x000ea40000300a00 */
[C---:B--2---:R-:W-:Y:S11]  /*32890*/  HMMA.16816.F32.BF16 R8, R16.reuse, R12, R8 ;  /* 0x0000000c1008723c */ /* 0x044ff60000041808 */
[----:B------:R-:W-:Y:S11]  /*328a0*/  @!UPT UIADD3 URZ, URZ, URZ, URZ ;  /* 0x0000003f3f3ff290 */ /* 0x000ff6000fffe03f */
[----:B------:R-:W-:Y:S01]  /*328b0*/  @!UPT UIADD3 URZ, URZ, URZ, URZ ;  /* 0x0000003f3f3ff290 */ /* 0x000fe2000fffe03f */
[----:B------:R-:W-:Y:S01]  /*328c0*/  STL.64 [R1+0x1f0], R8 ;  /* 0x0001f00801007387 */ /* 0x000fe20000100a00 */
[----:B------:R0:W-:Y:S03]  /*328d0*/  STL.64 [R1+0x1f8], R10 ;  /* 0x0001f80a01007387 */ /* 0x0001e60000100a00 */
[----:B0-----:R-:W2:Y:S01]  /*328e0*/  LDL.LU.64 R10, [R1+0x46c0] ;  /* 0x0046c000010a7983 */ /* 0x001ea20000300a00 */
[----:B------:R-:W3:Y:S02]  /*328f0*/  LDL.LU.64 R8, [R1+0x46b8] ;  /* 0x0046b80001087983 */ /* 0x000ee40000300a00 */
[----:B----4-:R-:W-:Y:S02]  /*32900*/  STL.64 [R1+0x4558], R14 ;  /* 0x0045580e01007387 */ /* 0x010fe40000100a00 */
[----:B------:R0:W-:Y:S02]  /*32910*/  STL.64 [R1+0x4550], R12 ;  /* 0x0045500c01007387 */ /* 0x0001e40000100a00 */
[----:B0-----:R-:W4:Y:S01]  /*32920*/  LDL.LU R12, [R1+0xc0] ;  /* 0x0000c000010c7983 */ /* 0x001f220000300800 */
[----:B------:R-:W4:Y:S01]  /*32930*/  LDL.LU R13, [R1+0xc4] ;  /* 0x0000c400010d7983 */ /* 0x000f220000300800 */
        /* <DEDUP_REMOVED lines=9> */
[----:B0-----:R-:W4:Y:S01]  /*329d0*/  LDL.LU R8, [R1+0x1c0] ;  /* 0x0001c00001087983 */ /* 0x001f220000300800 */
[----:B------:R-:W4:Y:S02]  /*329e0*/  LDL.LU R9, [R1+0x1c4] ;  /* 0x0001c40001097983 */ /* 0x000f240000300800 */
[----:B------:R-:W4:Y:S02]  /*329f0*/  LDL.LU R10, [R1+0x1c8] ;  /* 0x0001c800010a7983 */ /* 0x000f240000300800 */
[----:B------:R-:W4:Y:S01]  /*32a00*/  LDL.LU R11, [R1+0x1cc] ;  /* 0x0001cc00010b7983 */ /* 0x000f220000300800 */
[----:B---3--:R-:W-:Y:S01]  /*32a10*/  HMMA.16816.F32.BF16 R16, R16, R4, R24 ;  /* 0x000000041010723c */ /* 0x008fe20000041818 */
[----:B------:R-:W4:Y:S01]  /*32a20*/  LDL.LU.64 R26, [R1+0x46a0] ;  /* 0x0046a000011a7983 */ /* 0x000f220000300a00 */
[----:B------:R-:W4:Y:S02]  /*32a30*/  LDL.LU.64 R24, [R1+0x4698] ;  /* 0x0046980001187983 */ /* 0x000f240000300a00 */
[----:B------:R-:W-:Y:S02]  /*32a40*/  STL.64 [R1+0x4538], R6 ;  /* 0x0045380601007387 */ /* 0x000fe40000100a00 */
[----:B------:R4:W-:Y:S11]  /*32a50*/  STL.64 [R1+0x4530], R4 ;  /* 0x0045300401007387 */ /* 0x0009f60000100a00 */
[----:B------:R-:W-:Y:S06]  /*32a60*/  @!UPT UIADD3 URZ, URZ, URZ, URZ ;  /* 0x0000003f3f3ff290 */ /* 0x000fec000fffe03f */
[----:B------:R-:W-:Y:S01]  /*32a70*/  STL.64 [R1+0x1d0], R16 ;  /* 0x0001d01001007387 */ /* 0x000fe20000100a00 */
[----:B------:R-:W-:Y:S01]  /*32a80*/  STL.64 [R1+0x1d8], R18 ;  /* 0x0001d81201007387 */ /* 0x000fe20000100a00 */
[----:B----4-:R-:W-:Y:S07]  /*32a90*/  HMMA.16816.F32.BF16 R4, R24, R12, R8 ;  /* 0x0000000c1804723c */ /* 0x010fee0000041808 */
[----:B------:R-:W-:Y:S02]  /*32aa0*/  IMAD.MOV.U32 R12, RZ, RZ, R29 ;  /* 0x000000ffff0c7224 */ /* 0x000fe400078e001d */
[----:B------:R-:W-:Y:S01]  /*32ab0*/  IMAD.MOV.U32 R13, RZ, RZ, R20 ;  /* 0x000000ffff0d7224 */ /* 0x000fe200078e0014 */
[----:B------:R-:W2:Y:S11]  /*32ac0*/  LDL.LU R29, [R1+0x4694] ;  /* 0x00469400011d7983 */ /* 0x000eb60000300800 */
[----:B------:R-:W-:Y:S02]  /*32ad0*/  @!UPT UIADD3 URZ, URZ, URZ, URZ ;  /* 0x0000003f3f3ff290 */ /* 0x000fe4000fffe03f */
[----:B------:R-:W-:Y:S01]  /*32ae0*/  STL.64 [R1+0x1c0], R4 ;  /* 0x0001c00401007387 */ /* 0x000fe20000100a00 */
[----:B------:R-:W-:Y:S02]  /*32af0*/  STL.64 [R1+0x1c8], R6 ;  /* 0x0001c80601007387 */ /* 0x000fe40000100a00 */
[----:B------:R-:W3:Y:S02]  /*32b00*/  LDL.LU R20, [R1+0x4690] ;  /* 0x0046900001147983 */ /* 0x000ee40000300800 */
[----:B------:R0:W-:Y:S01]  /*32b10*/  STL.64 [R1+0x4570], R12 ;  /* 0x0045700c01007387 */ /* 0x0001e20000100a00 */
[----:B------:R-:W4:Y:S01]  /*32b20*/  LDL.LU R8, [R1+0xf0] ;  /* 0x0000f00001087983 */ /* 0x000f220000300800 */
[----:B------:R-:W4:Y:S02]  /*32b30*/  LDL.LU R9, [R1+0xf4] ;  /* 0x0000f40001097983 */ /* 0x000f240000300800 */
[----:B------:R-:W2:Y:S02]  /*32b40*/  LDL.LU R10, [R1+0xf8] ;  /* 0x0000f800010a7983 */ /* 0x000ea40000300800 */
[----:B------:R-:W2:Y:S02]  /*32b50*/  LDL.LU R11, [R1+0xfc] ;  /* 0x0000fc00010b7983 */ /* 0x000ea40000300800 */
[----:B0-----:R-:W-:-:S02]  /*32b60*/  IMAD.MOV.U32 R12, RZ, RZ, R23 ;  /* 0x000000ffff0c7224 */ /* 0x001fc400078e0017 */
[----:B------:R-:W-:Y:S01]  /*32b70*/  IMAD.MOV.U32 R13, RZ, RZ, R22 ;  /* 0x000000ffff0d7224 */ /* 0x000fe200078e0016 */
[----:B------:R-:W3:Y:S01]  /*32b80*/  LDL.LU R23, [R1+0x468c] ;  /* 0x00468c0001177983 */ /* 0x000ee20000300800 */
[----:B------:R-:W3:Y:S03]  /*32b90*/  LDL.LU R22, [R1+0x4688] ;  /* 0x0046880001167983 */ /* 0x000ee60000300800 */
[----:B------:R-:W-:Y:S04]  /*32ba0*/  STL.64 [R1+0x4588], R12 ;  /* 0x0045880c01007387 */ /* 0x000fe80000100a00 */
[----:B--2---:R-:W-:Y:S01]  /*32bb0*/  STL.64 [R1+0x4568], R10 ;  /* 0x0045680a01007387 */ /* 0x004fe20000100a00 */
[----:B----4-:R0:W-:Y:S03]  /*32bc0*/  STL.64 [R1+0x4560], R8 ;  /* 0x0045600801007387 */ /* 0x0101e60000100a00 */
[----:B0-----:R-:W2:Y:S01]  /*32bd0*/  LDL.LU R8, [R1+0x100] ;  /* 0x0001000001087983 */ /* 0x001ea20000300800 */
[----:B------:R-:W2:Y:S02]  /*32be0*/  LDL.LU R9, [R1+0x104] ;  /* 0x0001040001097983 */ /* 0x000ea40000300800 */
[----:B------:R-:W4:Y:S02]  /*32bf0*/  LDL.LU R10, [R1+0x108] ;  /* 0x00010800010a7983 */ /* 0x000f240000300800 */
[----:B------:R-:W4:Y:S02]  /*32c00*/  LDL.LU R11, [R1+0x10c] ;  /* 0x00010c00010b7983 */ /* 0x000f240000300800 */
[----:B------:R-:W-:-:S02]  /*32c10*/  IMAD.MOV.U32 R12, RZ, RZ, R2 ;  /* 0x000000ffff0c7224 */ /* 0x000fc400078e0002 */
[----:B------:R-:W-:Y:S01]  /*32c20*/  IMAD.MOV.U32 R13, RZ, RZ, R3 ;  /* 0x000000ffff0d7224 */ /* 0x000fe200078e0003 */
[----:B------:R-:W3:Y:S01]  /*32c30*/  LDL.LU R2, [R1+0x4684] ;  /* 0x0046840001027983 */ /* 0x000ee20000300800 */
[----:B------:R-:W3:Y:S03]  /*32c40*/  LDL.LU R3, [R1+0x4680] ;  /* 0x0046800001037983 */ /* 0x000ee60000300800 */
[----:B------:R-:W-:Y:S04]  /*32c50*/  STL.64 [R1+0x45a0], R12 ;  /* 0x0045a00c01007387 */ /* 0x000fe80000100a00 */
[----:B----4-:R-:W-:Y:S01]  /*32c60*/  STL.64 [R1+0x4580], R10 ;  /* 0x0045800a01007387 */ /* 0x010fe20000100a00 */
[----:B--2---:R0:W-:Y:S03]  /*32c70*/  STL.64 [R1+0x4578], R8 ;  /* 0x0045780801007387 */ /* 0x0041e60000100a00 */
        /* <DEDUP_REMOVED lines=8> */
[----:B------:R0:W-:Y:S02]  /*32d00*/  STL.64 [R1+0x45b8], R12 ;  /* 0x0045b80c01007387 */ /* 0x0001e40000100a00 */
[----:B0-----:R-:W-:Y:S02]  /*32d10*/  IMAD.MOV.U32 R12, RZ, RZ, R29 ;  /* 0x000000ffff0c7224 */ /* 0x001fe400078e001d */
[----:B----4-:R-:W-:Y:S01]  /*32d20*/  STL.64 [R1+0x4598], R10 ;  /* 0x0045980a01007387 */ /* 0x010fe20000100a00 */
[----:B--2---:R0:W-:Y:S03]  /*32d30*/  STL.64 [R1+0x4590], R8 ;  /* 0x0045900801007387 */ /* 0x0041e60000100a00 */
[----:B0-----:R-:W2:Y:S01]  /*32d40*/  LDL.LU R8, [R1+0x120] ;  /* 0x0001200001087983 */ /* 0x001ea20000300800 */
[----:B------:R-:W2:Y:S02]  /*32d50*/  LDL.LU R9, [R1+0x124] ;  /* 0x0001240001097983 */ /* 0x000ea40000300800 */
[----:B------:R-:W4:Y:S02]  /*32d60*/  LDL.LU R10, [R1+0x128] ;  /* 0x00012800010a7983 */ /* 0x000f240000300800 */
[----:B------:R-:W4:Y:S01]  /*32d70*/  LDL.LU R11, [R1+0x12c] ;  /* 0x00012c00010b7983 */ /* 0x000f220000300800 */
[----:B------:R-:W2:Y:S01]  /*32d80*/  LDL.LU R29, [R1+0x4674] ;  /* 0x00467400011d7983 */ /* 0x000ea20000300800 */
[----:B------:R-:W-:-:S02]  /*32d90*/  IMAD.MOV.U32 R13, RZ, RZ, R28 ;  /* 0x000000ffff0d7224 */ /* 0x000fc400078e001c */
[----:B------:R-:W2:Y:S03]  /*32da0*/  LDL.LU R28, [R1+0x4670] ;  /* 0x00467000011c7983 */ /* 0x000ea60000300800 */
[----:B------:R0:W-:Y:S01]  /*32db0*/  STL.64 [R1+0x45d0], R12 ;  /* 0x0045d00c01007387 */ /* 0x0001e20000100a00 */
[----:B---3--:R-:W-:Y:S02]  /*32dc0*/  IMAD.MOV.U32 R16, RZ, RZ, R2 ;  /* 0x000000ffff107224 */ /* 0x008fe400078e0002 */
[----:B------:R-:W-:Y:S02]  /*32dd0*/  IMAD.MOV.U32 R17, RZ, RZ, R22 ;  /* 0x000000ffff117224 */ /* 0x000fe400078e0016 */
[----:B0-----:R-:W-:Y:S02]  /*32de0*/  IMAD.MOV.U32 R12, RZ, RZ, R23 ;  /* 0x000000ffff0c7224 */ /* 0x001fe400078e0017 */
[----:B------:R-:W-:Y:S01]  /*32df0*/  IMAD.MOV.U32 R13, RZ, RZ, R20 ;  /* 0x000000ffff0d7224 */ /* 0x000fe200078e0014 */
[----:B----4-:R-:W-:Y:S01]  /*32e00*/  STL.64 [R1+0x45b0], R10 ;  /* 0x0045b00a01007387 */ /* 0x010fe20000100a00 */
[----:B--2---:R0:W-:Y:S03]  /*32e10*/  STL.64 [R1+0x45a8], R8 ;  /* 0x0045a80801007387 */ /* 0x0041e60000100a00 */
[----:B0-----:R-:W2:Y:S01]  /*32e20*/  LDL.LU R8, [R1+0x130] ;  /* 0x0001300001087983 */ /* 0x001ea20000300800 */
[----:B------:R-:W2:Y:S02]  /*32e30*/  LDL.LU R9, [R1+0x134] ;  /* 0x0001340001097983 */ /* 0x000ea40000300800 */
[----:B------:R-:W3:Y:S02]  /*32e40*/  LDL.LU R10, [R1+0x138] ;  /* 0x00013800010a7983 */ /* 0x000ee40000300800 */
[----:B------:R-:W3:Y:S01]  /*32e50*/  LDL.LU R11, [R1+0x13c] ;  /* 0x00013c00010b7983 */ /* 0x000ee20000300800 */
[----:B------:R-:W4:Y:S01]  /*32e60*/  LDL.LU R2, [R1+0x466c] ;  /* 0x00466c0001027983 */ /* 0x000f220000300800 */
[----:B------:R-:W2:Y:S02]  /*32e70*/  LDL.LU R22, [R1+0x4668] ;  /* 0x0046680001167983 */ /* 0x000ea40000300800 */
[----:B------:R0:W-:Y:S02]  /*32e80*/  STL.64 [R1+0x45f0], R16 ;  /* 0x0045f01001007387 */ /* 0x0001e40000100a00 */
[----:B------:R-:W2:Y:S01]  /*32e90*/  LDL.LU R23, [R1+0x4664] ;  /* 0x0046640001177983 */ /* 0x000ea20000300800 */
[----:B------:R-:W2:Y:S01]  /*32ea0*/  LDL.LU R20, [R1+0x4660] ;  /* 0x0046600001147983 */ /* 0x000ea20000300800 */
[----:B0-----:R-:W-:-:S02]  /*32eb0*/  IMAD.MOV.U32 R16, RZ, RZ, R21 ;  /* 0x000000ffff107224 */ /* 0x001fc400078e0015 */
[----:B------:R-:W-:Y:S01]  /*32ec0*/  IMAD.MOV.U32 R17, RZ, RZ, R3 ;  /* 0x000000ffff117224 */ /* 0x000fe200078e0003 */
[----:B------:R-:W2:Y:S01]  /*32ed0*/  LDL.LU R21, [R1+0x465c] ;  /* 0x00465c0001157983 */ /* 0x000ea20000300800 */
[----:B------:R-:W2:Y:S03]  /*32ee0*/  LDL.LU R3, [R1+0x4658] ;  /* 0x0046580001037983 */ /* 0x000ea60000300800 */
[----:B------:R0:W-:Y:S01]  /*32ef0*/  STL.64 [R1+0x4608], R16 ;  /* 0x0046081001007387 */ /* 0x0001e20000100a00 */
[----:B------:R1:W-:Y:S02]  /*32f00*/  STL.64 [R1+0x45e8], R12 ;  /* 0x0045e80c01007387 */ /* 0x0003e40000100a00 */
[----:B0-----:R-:W-:Y:S01]  /*32f10*/  IMAD.MOV.U32 R16, RZ, RZ, R29 ;  /* 0x000000ffff107224 */ /* 0x001fe200078e001d */
[----:B-1----:R-:W2:Y:S01]  /*32f20*/  LDL.LU R12, [R1+0x160] ;  /* 0x00016000010c7983 */ /* 0x002ea20000300800 */
[----:B------:R-:W2:Y:S02]  /*32f30*/  LDL.LU R13, [R1+0x164] ;  /* 0x00016400010d7983 */ /* 0x000ea40000300800 */
[----:B------:R-:W-:-:S02]  /*32f40*/  IMAD.MOV.U32 R17, RZ, RZ, R0 ;  /* 0x000000ffff117224 */ /* 0x000fc400078e0000 */
[----:B------:R-:W2:Y:S01]  /*32f50*/  LDL.LU R14, [R1+0x168] ;  /* 0x00016800010e7983 */ /* 0x000ea20000300800 */
[----:B------:R-:W2:Y:S01]  /*32f60*/  LDL.LU R15, [R1+0x16c] ;  /* 0x00016c00010f7983 */ /* 0x000ea20000300800 */
[----:B------:R-:W2:Y:S02]  /*32f70*/  LDL.LU R29, [R1+0x4654] ;  /* 0x00465400011d7983 */ /* 0x000ea40000300800 */
[----:B------:R-:W2:Y:S02]  /*32f80*/  LDL.LU R0, [R1+0x4650] ;  /* 0x0046500001007983 */ /* 0x000ea40000300800 */
[----:B------:R0:W-:Y:S02]  /*32f90*/  STL.64 [R1+0x4620], R16 ;  /* 0x0046201001007387 */ /* 0x0001e40000100a00 */
[----:B0-----:R-:W2:Y:S01]  /*32fa0*/  LDL.LU R16, [R1+0x190] ;  /* 0x0001900001107983 */ /* 0x001ea20000300800 */
[----:B------:R-:W2:Y:S02]  /*32fb0*/  LDL.LU R17, [R1+0x194] ;  /* 0x0001940001117983 */ /* 0x000ea40000300800 */
[----:B------:R-:W2:Y:S02]  /*32fc0*/  LDL.LU R18, [R1+0x198] ;  /* 0x0001980001127983 */ /* 0x000ea40000300800 */
[----:B------:R-:W2:Y:S02]  /*32fd0*/  LDL.LU R19, [R1+0x19c] ;  /* 0x00019c0001137983 */ /* 0x000ea40000300800 */
[----:B--2---:R-:W-:Y:S01]  /*32fe0*/  STL.64 [R1+0x4630], R18 ;  /* 0x0046301201007387 */ /* 0x004fe20000100a00 */
[----:B------:R-:W-:Y:S02]  /*32ff0*/  STL.64 [R1+0x4628], R16 ;  /* 0x0046281001007387 */ /* 0x000fe40000100a00 */
[----:B------:R-:W2:Y:S02]  /*33000*/  LDL.LU R4, [R1+0x1b0] ;  /* 0x0001b00001047983 */ /* 0x000ea40000300800 */
[----:B------:R-:W2:Y:S01]  /*33010*/  LDL.LU R5, [R1+0x1b4] ;  /* 0x0001b40001057983 */ /* 0x000ea20000300800 */
[----:B------:R-:W2:Y:S01]  /*33020*/  LDL.LU R6, [R1+0x1b8] ;  /* 0x0001b80001067983 */ /* 0x000ea20000300800 */
[----:B------:R-:W2:Y:S02]  /*33030*/  LDL.LU R7, [R1+0x1bc] ;  /* 0x0001bc0001077983 */ /* 0x000ea40000300800 */
[----:B------:R-:W-:Y:S02]  /*33040*/  STL.64 [R1+0x4600], R14 ;  /* 0x0046000e01007387 */ /* 0x000fe40000100a00 */
[----:B------:R0:W-:Y:S02]  /*33050*/  STL.64 [R1+0x45f8], R12 ;  /* 0x0045f80c01007387 */ /* 0x0001e40000100a00 */
        /* <DEDUP_REMOVED lines=9> */
[----:B------:R-:W2:Y:S02]  /*330f0*/  LDL.LU R15, [R1+0x18c] ;  /* 0x00018c00010f7983 */ /* 0x000ea40000300800 */
[----:B------:R-:W-:-:S02]  /*33100*/  IMAD.MOV.U32 R16, RZ, RZ, R23 ;  /* 0x000000ffff107224 */ /* 0x000fc400078e0017 */
[----:B------:R-:W-:Y:S02]  /*33110*/  IMAD.MOV.U32 R17, RZ, RZ, R22 ;  /* 0x000000ffff117224 */ /* 0x000fe400078e0016 */
[C---:B------:R-:W-:Y:S01]  /*33120*/  HMMA.16816.F32.BF16 R20, R24.reuse, R20, R4 ;  /* 0x000000141814723c */ /* 0x040fe20000041804 */
        /* <DEDUP_REMOVED lines=16> */
[----:B------:R-:W2:Y:S02]  /*33230*/  LDL.LU R10, [R1+0x158] ;  /* 0x00015800010a7983 */ /* 0x000ea40000300800 */
[----:B------:R-:W2:Y:S01]  /*33240*/  LDL.LU R11, [R1+0x15c] ;  /* 0x00015c00010b7983 */ /* 0x000ea20000300800 */
[----:B------:R-:W3:Y:S01]  /*33250*/  LDL.LU R4, [R1+0xe0] ;  /* 0x0000e00001047983 */ /* 0x000ee20000300800 */
[----:B------:R-:W-:Y:S02]  /*33260*/  STL.64 [R1+0x1b0], R20 ;  /* 0x0001b01401007387 */ /* 0x000fe40000100a00 */
[----:B------:R-:W-:Y:S02]  /*33270*/  STL.64 [R1+0x1b8], R22 ;  /* 0x0001b81601007387 */ /* 0x000fe40000100a00 */
[----:B------:R-:W0:Y:S01]  /*33280*/  LDSM.16.MT88.4 R20, [R3+0xc000] ;  /* 0x00c000000314783b */ /* 0x000e220000004200 */
[----:B------:R-:W-:Y:S03]  /*33290*/  HMMA.16816.F32.BF16 R16, R24, R16, R12 ;  /* 0x000000101810723c */ /* 0x000fe6000004180c */
[----:B------:R-:W3:Y:S01]  /*332a0*/  LDL.LU R5, [R1+0xe4] ;  /* 0x0000e40001057983 */ /* 0x000ee20000300800 */
[----:B------:R-:W3:Y:S02]  /*332b0*/  LDL.LU R6, [R1+0xe8] ;  /* 0x0000e80001067983 */ /* 0x000ee40000300800 */
[----:B------:R-:W3:Y:S01]  /*332c0*/  LDL.LU R7, [R1+0xec] ;  /* 0x0000ec0001077983 */ /* 0x000ee20000300800 */
[----:B0-----:R-:W-:Y:S01]  /*332d0*/  STL.64 [R1+0x4528], R22 ;  /* 0x0045281601007387 */ /* 0x001fe20000100a00 */
[----:B------:R4:W-:Y:S02]  /*332e0*/  STL.64 [R1+0x4520], R20 ;  /* 0x0045201401007387 */ /* 0x0009e40000100a00 */
[----:B----4-:R-:W-:-:S02]  /*332f0*/  IMAD.MOV.U32 R20, RZ, RZ, R2 ;  /* 0x000000ffff147224 */ /* 0x010fc400078e0002 */
[----:B------:R-:W-:Y:S01]  /*33300*/  IMAD.MOV.U32 R21, RZ, RZ, R28 ;  /* 0x000000ffff157224 */ /* 0x000fe200078e001c */
[----:B------:R-:W4:Y:S01]  /*33310*/  LDL.LU R2, [R1+0x464c] ;  /* 0x00464c0001027983 */ /* 0x000f220000300800 */
[----:B------:R-:W2:Y:S02]  /*33320*/  LDL.LU R28, [R1+0x4648] ;  /* 0x00464800011c7983 */ /* 0x000ea40000300800 */
[----:B------:R-:W2:Y:S02]  /*33330*/  LDL.LU.64 R14, [R1+0x4640] ;  /* 0x00464000010e7983 */ /* 0x000ea40000300a00 */
[----:B------:R-:W2:Y:S05]  /*33340*/  LDL.LU.64 R12, [R1+0x4638] ;  /* 0x00463800010c7983 */ /* 0x000eaa0000300a00 */
[----:B------:R-:W-:Y:S01]  /*33350*/  STL.64 [R1+0x1a0], R16 ;  /* 0x0001a01001007387 */ /* 0x000fe20000100a00 */
[----:B------:R0:W-:Y:S03]  /*33360*/  STL.64 [R1+0x1a8], R18 ;  /* 0x0001a81201007387 */ /* 0x0001e60000100a00 */
[----:B0-----:R-:W2:Y:S01]  /*33370*/  LDL.LU.64 R18, [R1+0x4630] ;  /* 0x0046300001127983 */ /* 0x001ea20000300a00 */
[----:B------:R-:W2:Y:S02]  /*33380*/  LDL.LU.64 R16, [R1+0x4628] ;  /* 0x0046280001107983 */ /* 0x000ea40000300a00 */
[C---:B--2---:R-:W-:Y:S01]  /*33390*/  HMMA.16816.F32.BF16 R20, R24.reuse, R20, R16 ;  /* 0x000000141814723c */ /* 0x044fe20000041810 */
[----:B------:R-:W2:Y:S11]  /*333a0*/  LDL.LU.64 R16, [R1+0x4620] ;  /* 0x0046200001107983 */ /* 0x000eb60000300a00 */
[----:B------:R-:W-:Y:S11]  /*333b0*/  @!UPT UIADD3 URZ, URZ, URZ, URZ ;  /* 0x0000003f3f3ff290 */ /* 0x000ff6000fffe03f */
        /* <DEDUP_REMOVED lines=21> */
[----:B------:R-:W2:Y:S11]  /*33510*/  LDL.LU.64 R12, [R1+0x45e8] ;  /* 0x0045e800010c7983 */ /* 0x000eb60000300a00 */
[----:B------:R-:W-:Y:S10]  /*33520*/  @!UPT UIADD3 URZ, URZ, URZ, URZ ;  /* 0x0000003f3f3ff290 */ /* 0x000ff4000fffe03f */
[----:B------:R-:W-:Y:S01]  /*33530*/  STL.64 [R1+0x160], R16 ;  /* 0x0001601001007387 */ /* 0x000fe20000100a00 */
[----:B------:R-:W-:Y:S02]  /*33540*/  STL.64 [R1+0x168], R18 ;  /* 0x0001681201007387 */ /* 0x000fe40000100a00 */
[----:B------:R-:W0:Y:S02]  /*33550*/  LDSM.16.MT88.4 R16, [R3+0xc080] ;  /* 0x00c080000310783b */ /* 0x000e240000004200 */
[----:B0-----:R-:W-:Y:S02]  /*33560*/  STL.64 [R1+0x4448], R18 ;  /* 0x0044481201007387 */ /* 0x001fe40000100a00 */
[----:B------:R0:W-:Y:S02]  /*33570*/  STL.64 [R1+0x4440], R16 ;  /* 0x0044401001007387 */ /* 0x0001e40000100a00 */
[----:B0-----:R-:W3:Y:S01]  /*33580*/  LDL.LU R16, [R1+0x590] ;  /* 0x0005900001107983 */ /* 0x001ee20000300800 */
        /* <DEDUP_REMOVED lines=43> */
[----:B--2---:R-:W-:Y:S11]  /*33840*/  HMMA.16816.F32.BF16 R8, R24, R12, R8 ;  /* 0x0000000c1808723c */ /* 0x004ff60000041808 */
[----:B------:R-:W-:Y:S11]  /*33850*/  @!UPT UIADD3 URZ, URZ, URZ, URZ ;  /* 0x0000003f3f3ff290 */ /* 0x000ff6000fffe03f */
[----:B------:R-:W-:Y:S01]  /*33860*/  @!UPT UIADD3 URZ, URZ, URZ, URZ ;  /* 0x0000003f3f3ff290 */ /* 0x000fe2000fffe03f */
[----:B------:R0:W-:Y:S01]  /*33870*/  STL.64 [R1+0xf0], R8 ;  /* 0x0000f00801007387 */ /* 0x0001e20000100a00 */
[----:B------:R-:W-:Y:S02]  /*33880*/  IMAD.MOV.U32 R13, RZ, RZ, R10 ;  /* 0x000000ffff0d7224 */ /* 0x000fe400078e000a */
[----:B------:R-:W-:Y:S02]  /*33890*/  IMAD.MOV.U32 R12, RZ, RZ, R11 ;  /* 0x000000ffff0c7224 */ /* 0x000fe400078e000b */
[----:B------:R-:W2:Y:S04]  /*338a0*/  LDL.LU.64 R10, [R1+0x4548] ;  /* 0x00454800010a7983 */ /* 0x000ea80000300a00 */
[----:B0-----:R-:W3:Y:S01]  /*338b0*/  LDL.LU.64 R8, [R1+0x4540] ;  /* 0x0045400001087983 */ /* 0x001ee20000300a00 */
[----:B------:R-:W-:Y:S02]  /*338c0*/  STL [R1+0x3e4c], R12 ;  /* 0x003e4c0c01007387 */ /* 0x000fe40000100800 */
[----:B----4-:R-:W-:-:S02]  /*338d0*/  IMAD.MOV.U32 R18, RZ, RZ, R2 ;  /* 0x000000ffff127224 */ /* 0x010fc400078e0002 */
[----:B------:R-:W-:Y:S01]  /*338e0*/  IMAD.MOV.U32 R19, RZ, RZ, R0 ;  /* 0x000000ffff137224 */ /* 0x000fe200078e0000 */
[----:B------:R-:W-:Y:S01]  /*338f0*/  STL [R1+0x3e48], R13 ;  /* 0x003e480d01007387 */ /* 0x000fe20000100800 */
[----:B------:R-:W-:Y:S01]  /*33900*/  IMAD.MOV.U32 R17, RZ, RZ, R28 ;  /* 0x000000ffff117224 */ /* 0x000fe200078e001c */
        /* <DEDUP_REMOVED lines=8> */
[----:B0-----:R-:W4:Y:S01]  /*33990*/  LDL.LU.64 R4, [R1+0x4530] ;  /* 0x0045300001047983 */ /* 0x001f220000300a00 */
[----:B--2---:R0:W-:Y:S03]  /*339a0*/  STL.64 [R1+0x4518], R10 ;  /* 0x0045180a01007387 */ /* 0x0041e60000100a00 */
[----:B0-----:R-:W2:Y:S01]  /*339b0*/  LDL.64 R10, [R1+0xc8] ;  /* 0x0000c800010a7983 */ /* 0x001ea20000100a00 */
[----:B------:R-:W-:Y:S02]  /*339c0*/  STL [R1+0x3d50], R0 ;  /* 0x003d500001007387 */ /* 0x000fe40000100800 */
[----:B------:R-:W-:Y:S02]  /*339d0*/  STL [R1+0x3d4c], R2 ;  /* 0x003d4c0201007387 */ /* 0x000fe40000100800 */
[----:B------:R0:W-:Y:S01]  /*339e0*/  STL [R1+0x3d48], R28 ;  /* 0x003d481c01007387 */ /* 0x0001e20000100800 */
[----:B----4-:R-:W-:Y:S01]  /*339f0*/  HMMA.16816.F32.BF16 R24, R24, R4, R20 ;  /* 0x000000041818723c */ /* 0x010fe20000041814 */
[----:B------:R-:W2:Y:S01]  /*33a00*/  LDL.LU.64 R22, [R1+0x4528] ;  /* 0x0045280001167983 */ /* 0x000ea20000300a00 */
[----:B------:R-:W2:Y:S11]  /*33a10*/  LDL.LU.64 R20, [R1+0x4520] ;  /* 0x0045200001147983 */ /* 0x000eb60000300a00 */
[----:B------:R-:W-:Y:S10]  /*33a20*/  @!UPT UIADD3 URZ, URZ, URZ, URZ ;  /* 0x0000003f3f3ff290 */ /* 0x000ff4000fffe03f */
[----:B------:R2:W-:Y:S01]  /*33a30*/  STL [R1+0xd0], R24 ;  /* 0x0000d01801007387 */ /* 0x0005e20000100800 */
[----:B------:R-:W-:Y:S02]  /*33a40*/  IMAD.MOV.U32 R12, RZ, RZ, R25 ;  /* 0x000000ffff0c7224 */ /* 0x000fe400078e0019 */
[----:B------:R-:W-:Y:S02]  /*33a50*/  IMAD.MOV.U32 R13, RZ, RZ, R26 ;  /* 0x000000ffff0d7224 */ /* 0x000fe400078e001a */
[----:B0-----:R-:W-:-:S03]  /*33a60*/  IMAD.MOV.U32 R28, RZ, RZ, R27 ;  /* 0x000000ffff1c7224 */ /* 0x001fc600078e001b */
[----:B------:R-:W-:Y:S01]  /*33a70*/  STL [R1+0x4244], R13 ;  /* 0x0042440d01007387 */ /* 0x000fe20000100800 */
[----:B------:R0:W-:Y:S02]  /*33a80*/  STL [R1+0x4240], R12 ;  /* 0x0042400c01007387 */ /* 0x0001e40000100800 */
[----:B------:R-:W-:Y:S01]  /*33a90*/  STL [R1+0x3fc0], R28 ;  /* 0x003fc01c01007387 */ /* 0x000fe20000100800 */
[----:B--2---:R-:W-:Y:S07]  /*33aa0*/  HMMA.16816.F32.BF16 R24, R20, R10, R16 ;  /* 0x0000000a1418723c */ /* 0x004fee0000041810 */
[----:B------:R-:W-:-:S02]  /*33ab0*/  IMAD.MOV.U32 R17, RZ, RZ, R10 ;  /* 0x000000ffff117224 */ /* 0x000fc400078e000a */
[----:B------:R-:W-:Y:S02]  /*33ac0*/  IMAD.MOV.U32 R16, RZ, RZ, R11 ;  /* 0x000000ffff107224 */ /* 0x000fe400078e000b */
[----:B------:R-:W2:Y:S01]  /*33ad0*/  LDL.LU.64 R10, [R1+0x4518] ;  /* 0x00451800010a7983 */ /* 0x000ea20000300a00 */
[----:B0-----:R-:W4:Y:S02]  /*33ae0*/  LDL.LU R12, [R1+0x580] ;  /* 0x00058000010c7983 */ /* 0x001f240000300800 */
[----:B------:R-:W4:Y:S10]  /*33af0*/  LDL.LU R13, [R1+0x584] ;  /* 0x00058400010d7983 */ /* 0x000f340000300800 */
[----:B------:R-:W-:-:S02]  /*33b00*/  IMAD.MOV.U32 R5, RZ, RZ, R26 ;  /* 0x000000ffff057224 */ /* 0x000fc400078e001a */
[----:B------:R-:W-:Y:S02]  /*33b10*/  IMAD.MOV.U32 R4, RZ, RZ, R27 ;  /* 0x000000ffff047224 */ /* 0x000fe400078e001b */
[----:B------:R-:W2:Y:S01]  /*33b20*/  LDL.64 R26, [R1+0x78] ;  /* 0x00007800011a7983 */ /* 0x000ea20000100a00 */
[----:B------:R-:W-:Y:S02]  /*33b30*/  IMAD.MOV.U32 R9, RZ, RZ, R24 ;  /* 0x000000ffff097224 */ /* 0x000fe400078e0018 */
[----:B------:R-:W-:Y:S01]  /*33b40*/  IMAD.MOV.U32 R8, RZ, RZ, R25 ;  /* 0x000000ffff087224 */ /* 0x000fe200078e0019 */
[----:B--2---:R0:W-:Y:S01]  /*33b50*/  STL.64 [R1+0x44d0], R26 ;  /* 0x0044d01a01007387 */ /* 0x0041e20000100a00 */
[----:B------:R-:W2:Y:S02]  /*33b60*/  LDL.LU R24, [R1+0x550] ;  /* 0x0005500001187983 */ /* 0x000ea40000300800 */
[----:B------:R-:W2:Y:S01]  /*33b70*/  LDL.LU R25, [R1+0x554] ;  /* 0x0005540001197983 */ /* 0x000ea20000300800 */
[----:B0-----:R-:W2:Y:S01]  /*33b80*/  LDL.LU R26, [R1+0x558] ;  /* 0x00055800011a7983 */ /* 0x001ea20000300800 */
[----:B------:R-:W2:Y:S03]  /*33b90*/  LDL.LU R27, [R1+0x55c] ;  /* 0x00055c00011b7983 */ /* 0x000ea60000300800 */
[----:B--2---:R0:W-:Y:S01]  /*33ba0*/  STL.64 [R1+0x44e0], R26 ;  /* 0x0044e01a01007387 */ /* 0x0041e20000100a00 */
[----:B------:R1:W-:Y:S03]  /*33bb0*/  STL.64 [R1+0x44d8], R24 ;  /* 0x0044d81801007387 */ /* 0x0003e60000100a00 */
[----:B0-----:R-:W2:Y:S04]  /*33bc0*/  LDL R26, [R1+0x98] ;  /* 0x00009800011a7983 */ /* 0x001ea80000100800 */
[----:B------:R-:W2:Y:S04]  /*33bd0*/  LDL R27, [R1+0x9c] ;  /* 0x00009c00011b7983 */ /* 0x000ea80000100800 */
[----:B--2---:R0:W-:Y:S01]  /*33be0*/  STL.64 [R1+0x44f0], R26 ;  /* 0x0044f01a01007387 */ /* 0x0041e20000100a00 */
[----:B-1----:R-:W2:Y:S02]  /*33bf0*/  LDL.LU R24, [R1+0x570] ;  /* 0x0005700001187983 */ /* 0x002ea40000300800 */
[----:B------:R-:W2:Y:S01]  /*33c00*/  LDL.LU R25, [R1+0x574] ;  /* 0x0005740001197983 */ /* 0x000ea20000300800 */
[----:B0-----:R-:W2:Y:S01]  /*33c10*/  LDL.LU R26, [R1+0x578] ;  /* 0x00057800011a7983 */ /* 0x001ea20000300800 */
[----:B------:R-:W2:Y:S03]  /*33c20*/  LDL.LU R27, [R1+0x57c] ;  /* 0x00057c00011b7983 */ /* 0x000ea60000300800 */
[----:B--2---:R0:W-:Y:S01]  /*33c30*/  STL.64 [R1+0x4510], R26 ;  /* 0x0045101a01007387 */ /* 0x0041e20000100a00 */
[----:B------:R-:W-:Y:S03]  /*33c40*/  STL.64 [R1+0x4508], R24 ;  /* 0x0045081801007387 */ /* 0x000fe60000100a00 */
[----:B0-----:R-:W4:Y:S01]  /*33c50*/  LDL.64 R26, [R1+0xb8] ;  /* 0x0000b800011a7983 */ /* 0x001f220000100a00 */
[----:B------:R0:W-:Y:S02]  /*33c60*/  STL.64 [R1+0x4470], R16 ;  /* 0x0044701001007387 */ /* 0x0001e40000100a00 */
[----:B------:R-:W2:Y:S02]  /*33c70*/  LDL R18, [R1+0x88] ;  /* 0x0000880001127983 */ /* 0x000ea40000100800 */
[----:B------:R-:W2:Y:S02]  /*33c80*/  LDL R19, [R1+0x8c] ;  /* 0x00008c0001137983 */ /* 0x000ea40000100800 */
[----:B--2---:R1:W-:Y:S01]  /*33c90*/  STL.64 [R1+0x44e8], R18 ;  /* 0x0044e81201007387 */ /* 0x0043e20000100a00 */
[----:B0-----:R-:W2:Y:S02]  /*33ca0*/  LDL.LU R16, [R1+0x560] ;  /* 0x0005600001107983 */ /* 0x001ea40000300800 */
[----:B------:R-:W2:Y:S01]  /*33cb0*/  LDL.LU R17, [R1+0x564] ;  /* 0x0005640001117983 */ /* 0x000ea20000300800 */
[----:B-1----:R-:W2:Y:S01]  /*33cc0*/  LDL.LU R18, [R1+0x568] ;  /* 0x0005680001127983 */ /* 0x002ea20000300800 */
[----:B------:R-:W2:Y:S01]  /*33cd0*/  LDL.LU R19, [R1+0x56c] ;  /* 0x00056c0001137983 */ /* 0x000ea20000300800 */
[----:B----4-:R-:W-:Y:S02]  /*33ce0*/  HMMA.16816.F32.BF16 R12, R20, R26, R12 ;  /* 0x0000001a140c723c */ /* 0x010fe4000004180c */
[----:B--2---:R0:W-:Y:S01]  /*33cf0*/  STL.64 [R1+0x4500], R18 ;  /* 0x0045001201007387 */ /* 0x0041e20000100a00 */
[----:B------:R-:W-:Y:S03]  /*33d00*/  STL.64 [R1+0x44f8], R16 ;  /* 0x0044f81001007387 */ /* 0x000fe60000100a00 */
[----:B0-----:R-:W2:Y:S01]  /*33d10*/  LDL.64 R18, [R1+0xa8] ;  /* 0x0000a80001127983 */ /* 0x001ea20000100a00 */
[----:B------:R-:W-:Y:S02]  /*33d20*/  STL [R1+0x3bb4], R4 ;  /* 0x003bb40401007387 */ /* 0x000fe40000100800 */
[----:B------:R-:W-:Y:S02]  /*33d30*/  STL [R1+0x3bb0], R5 ;  /* 0x003bb00501007387 */ /* 0x000fe40000100800 */
[----:B------:R-:W-:Y:S01]  /*33d40*/  STL [R1+0x3bac], R8 ;  /* 0x003bac0801007387 */ /* 0x000fe20000100800 */
[----:B------:R-:W-:Y:S11]  /*33d50*/  STL [R1+0x3ba8], R9 ;  /* 0x003ba80901007387 */ /* 0x000ff60000100800 */
[----:B------:R-:W-:Y:S02]  /*33d60*/  STL.64 [R1+0x580], R12 ;  /* 0x0005800c01007387 */ /* 0x000fe40000100a00 */
[----:B------:R0:W-:Y:S02]  /*33d70*/  STL.64 [R1+0x588], R14 ;  /* 0x0005880e01007387 */ /* 0x0001e40000100a00 */
[----:B0-----:R-:W-:-:S02]  /*33d80*/  IMAD.MOV.U32 R14, RZ, RZ, R26 ;  /* 0x000000ffff0e7224 */ /* 0x001fc400078e001a */
[----:B------:R-:W-:Y:S02]  /*33d90*/  IMAD.MOV.U32 R15, RZ, RZ, R27 ;  /* 0x000000ffff0f7224 */ /* 0x000fe400078e001b */
[----:B------:R-:W4:Y:S01]  /*33da0*/  LDL.LU.64 R26, [R1+0x4510] ;  /* 0x00451000011a7983 */ /* 0x000f220000300a00 */
[----:B------:R-:W4:Y:S02]  /*33db0*/  LDL.LU.64 R24, [R1+0x4508] ;  /* 0x0045080001187983 */ /* 0x000f240000300a00 */
[----:B------:R0:W-:Y:S02]  /*33dc0*/  STL.64 [R1+0x44c8], R14 ;  /* 0x0044c80e01007387 */ /* 0x0001e40000100a00 */
[----:B------:R-:W3:Y:S01]  /*33dd0*/  LDL.LU R12, [R1+0x540] ;  /* 0x00054000010c7983 */ /* 0x000ee20000300800 */
[----:B------:R-:W3:Y:S01]  /*33de0*/  LDL.LU R13, [R1+0x544] ;  /* 0x00054400010d7983 */ /* 0x000ee20000300800 */
[----:B0-----:R-:W-:-:S03]  /*33df0*/  IMAD.MOV.U32 R15, RZ, RZ, R29 ;  /* 0x000000ffff0f7224 */ /* 0x001fc600078e001d */
[----:B------:R-:W3:Y:S01]  /*33e00*/  LDL.LU R14, [R1+0x548] ;  /* 0x00054800010e7983 */ /* 0x000ee20000300800 */
[----:B--2---:R-:W-:Y:S01]  /*33e10*/  IMAD.MOV.U32 R29, RZ, RZ, R18 ;  /* 0x000000ffff1d7224 */ /* 0x004fe200078e0012 */
[C---:B----4-:R-:W-:Y:S01]  /*33e20*/  HMMA.16816.F32.BF16 R24, R20.reuse, R18, R24 ;  /* 0x000000121418723c */ /* 0x050fe20000041818 */
[----:B------:R-:W-:Y:S02]  /*33e30*/  IMAD.MOV.U32 R28, RZ, RZ, R19 ;  /* 0x000000ffff1c7224 */ /* 0x000fe400078e0013 */
[----:B------:R-:W2:Y:S01]  /*33e40*/  LDL.LU.64 R18, [R1+0x4500] ;  /* 0x0045000001127983 */ /* 0x000ea20000300a00 */
[----:B------:R-:W2:Y:S11]  /*33e50*/  LDL.LU.64 R16, [R1+0x44f8] ;  /* 0x0044f80001107983 */ /* 0x000eb60000300a00 */
[----:B------:R-:W-:Y:S09]  /*33e60*/  @!UPT UIADD3 URZ, URZ, URZ, URZ ;  /* 0x0000003f3f3ff290 */ /* 0x000ff2000fffe03f */
[----:B------:R-:W-:Y:S02]  /*33e70*/  IMAD.MOV.U32 R8, RZ, RZ, R26 ;  /* 0x000000ffff087224 */ /* 0x000fe400078e001a */
[----:B------:R-:W-:Y:S02]  /*33e80*/  IMAD.MOV.U32 R9, RZ, RZ, R27 ;  /* 0x000000ffff097224 */ /* 0x000fe400078e001b */
[----:B------:R-:W2:Y:S01]  /*33e90*/  LDL.LU.64 R26, [R1+0x44f0] ;  /* 0x0044f000011a7983 */ /* 0x000ea20000300a00 */
[----:B------:R-:W-:Y:S02]  /*33ea0*/  IMAD.MOV.U32 R4, RZ, RZ, R24 ;  /* 0x000000ffff047224 */ /* 0x000fe400078e0018 */
[----:B------:R-:W-:Y:S02]  /*33eb0*/  IMAD.MOV.U32 R5, RZ, RZ, R25 ;  /* 0x000000ffff057224 */ /* 0x000fe400078e0019 */
[----:B------:R-:W-:Y:S01]  /*33ec0*/  STL [R1+0x3bc4], R9 ;  /* 0x003bc40901007387 */ /* 0x000fe20000100800 */
[----:B------:R-:W-:Y:S02]  /*33ed0*/  STL [R1+0x3bc0], R8 ;  /* 0x003bc00801007387 */ /* 0x000fe40000100800 */
[----:B------:R-:W-:Y:S02]  /*33ee0*/  STL [R1+0x3bbc], R5 ;  /* 0x003bbc0501007387 */ /* 0x000fe40000100800 */
[----:B------:R-:W-:Y:S01]  /*33ef0*/  STL [R1+0x3bb8], R4 ;  /* 0x003bb80401007387 */ /* 0x000fe20000100800 */
[C---:B--2---:R-:W-:Y:S01]  /*33f00*/  HMMA.16816.F32.BF16 R24, R20.reuse, R26, R16 ;  /* 0x0000001a1418723c */ /* 0x044fe20000041810 */
[----:B------:R-:W2:Y:S11]  /*33f10*/  LDL.LU.64 R18, [R1+0x44e8] ;  /* 0x0044e80001127983 */ /* 0x000eb60000300a00 */
[----:B------:R-:W-:Y:S11]  /*33f20*/  @!UPT UIADD3 URZ, URZ, URZ, URZ ;  /* 0x0000003f3f3ff290 */ /* 0x000ff6000fffe03f */
[----:B------:R-:W-:Y:S01]  /*33f30*/  STL.64 [R1+0x560], R24 ;  /* 0x0005601801007387 */ /* 0x000fe20000100a00 */
[----:B------:R0:W-:Y:S03]  /*33f40*/  STL.64 [R1+0x568], R26 ;  /* 0x0005681a01007387 */ /* 0x0001e60000100a00 */
[----:B0-----:R-:W2:Y:S01]  /*33f50*/  LDL.LU.64 R26, [R1+0x44e0] ;  /* 0x0044e000011a7983 */ /* 0x001ea20000300a00 */
[----:B------:R-:W2:Y:S02]  /*33f60*/  LDL.LU.64 R24, [R1+0x44d8] ;  /* 0x0044d80001187983 */ /* 0x000ea40000300a00 */
[C---:B--2---:R-:W-:Y:S01]  /*33f70*/  HMMA.16816.F32.BF16 R16, R20.reuse, R18, R24 ;  /* 0x000000121410723c */ /* 0x044fe20000041818 */
[----:B------:R-:W3:Y:S11]  /*33f80*/  LDL.LU.64 R26, [R1+0x44d0] ;  /* 0x0044d000011a7983 */ /* 0x000ef60000300a00 */
[----:B------:R-:W-:Y:S11]  /*33f90*/  @!UPT UIADD3 URZ, URZ, URZ, URZ ;  /* 0x0000003f3f3ff290 */ /* 0x000ff6000fffe03f */
[----:B------:R-:W-:Y:S01]  /*33fa0*/  @!UPT UIADD3 URZ, URZ, URZ, URZ ;  /* 0x0000003f3f3ff290 */ /* 0x000fe2000fffe03f */
[----:B------:R-:W-:Y:S02]  /*33fb0*/  IMAD.MOV.U32 R5, RZ, RZ, R18 ;  /* 0x000000ffff057224 */ /* 0x000fe400078e0012 */
[----:B------:R-:W-:Y:S02]  /*33fc0*/  IMAD.MOV.U32 R4, RZ, RZ, R19 ;  /* 0x000000ffff047224 */ /* 0x000fe400078e0013 */
[----:B------:R-:W2:Y:S01]  /*33fd0*/  LDL.64 R18, [R1+0x48] ;  /* 0x0000480001127983 */ /* 0x000ea20000100a00 */
[----:B------:R-:W-:Y:S02]  /*33fe0*/  IMAD.MOV.U32 R9, RZ, RZ, R16 ;  /* 0x000000ffff097224 */ /* 0x000fe400078e0010 */
[----:B------:R-:W-:Y:S01]  /*33ff0*/  IMAD.MOV.U32 R8, RZ, RZ, R17 ;  /* 0x000000ffff087224 */ /* 0x000fe200078e0011 */
[----:B---3--:R-:W-:Y:S01]  /*34000*/  HMMA.16816.F32.BF16 R12, R20, R26, R12 ;  /* 0x0000001a140c723c */ /* 0x008fe2000004180c */
[----:B--2---:R0:W-:Y:S01]  /*34010*/  STL.64 [R1+0x44b8], R18 ;  /* 0x0044b81201007387 */ /* 0x0041e20000100a00 */
[----:B------:R-:W2:Y:S02]  /*34020*/  LDL.LU R16, [R1+0x8c0] ;  /* 0x0008c00001107983 */ /* 0x000ea40000300800 */
[----:B------:R-:W2:Y:S01]  /*34030*/  LDL.LU R17, [R1+0x8c4] ;  /* 0x0008c40001117983 */ /* 0x000ea20000300800 */
[----:B0-----:R-:W2:Y:S01]  /*34040*/  LDL.LU R18, [R1+0x8c8] ;  /* 0x0008c80001127983 */ /* 0x001ea20000300800 */
[----:B------:R-:W2:Y:S02]  /*34050*/  LDL.LU R19, [R1+0x8cc] ;  /* 0x0008cc0001137983 */ /* 0x000ea40000300800 */
[----:B------:R-:W-:Y:S02]  /*34060*/  STL [R1+0x3bd4], R9 ;  /* 0x003bd40901007387 */ /* 0x000fe40000100800 */
[----:B------:R-:W-:Y:S01]  /*34070*/  STL [R1+0x3bd0], R8 ;  /* 0x003bd00801007387 */ /* 0x000fe20000100800 */
[----:B------:R-:W-:Y:S01]  /*34080*/  STL [R1+0x3bcc], R5 ;  /* 0x003bcc0501007387 */ /* 0x000fe20000100800 */
[----:B------:R-:W-:Y:S11]  /*34090*/  STL [R1+0x3bc8], R4 ;  /* 0x003bc80401007387 */ /* 0x000ff60000100800 */
[----:B------:R-:W-:Y:S02]  /*340a0*/  STL.64 [R1+0x540], R12 ;  /* 0x0005400c01007387 */ /* 0x000fe40000100a00 */
[----:B------:R0:W-:Y:S02]  /*340b0*/  STL.64 [R1+0x548], R14 ;  /* 0x0005480e01007387 */ /* 0x0001e40000100a00 */
[----:B0-----:R-:W3:Y:S01]  /*340c0*/  LDL.LU.64 R14, [R1+0x44c8] ;  /* 0x0044c800010e7983 */ /* 0x001ee20000300a00 */
[----:B------:R-:W-:-:S02]  /*340d0*/  IMAD.MOV.U32 R13, RZ, RZ, R26 ;  /* 0x000000ffff0d7224 */ /* 0x000fc400078e001a */
[----:B------:R-:W-:Y:S02]  /*340e0*/  IMAD.MOV.U32 R12, RZ, RZ, R27 ;  /* 0x000000ffff0c7224 */ /* 0x000fe400078e001b */
[----:B------:R-:W0:Y:S04]  /*340f0*/  LDSM.16.MT88.4 R24, [R3+0xc100] ;  /* 0x00c100000318783b */ /* 0x000e280000004200 */
[----:B---3--:R1:W-:Y:S01]  /*34100*/  STL.64 [R1+0x4488], R14 ;  /* 0x0044880e01007387 */ /* 0x0083e20000100a00 */
[----:B------:R3:W-:Y:S02]  /*34110*/  STL.64 [R1+0x4480], R12 ;  /* 0x0044800c01007387 */ /* 0x0007e40000100a00 */
[----:B-1----:R-:W-:Y:S01]  /*34120*/  IMAD.MOV.U32 R14, RZ, RZ, R6 ;  /* 0x000000ffff0e7224 */ /* 0x002fe200078e0006 */
[----:B---3--:R-:W3:Y:S01]  /*34130*/  LDL.LU R12, [R1+0x8a0] ;  /* 0x0008a000010c7983 */ /* 0x008ee20000300800 */
[----:B------:R-:W3:Y:S02]  /*34140*/  LDL.LU R13, [R1+0x8a4] ;  /* 0x0008a400010d7983 */ /* 0x000ee40000300800 */
[----:B------:R-:W4:Y:S02]  /*34150*/  LDL.LU R6, [R1+0x44c4] ;  /* 0x0044c40001067983 */ /* 0x000f240000300800 */
[----:B------:R-:W-:-:S02]  /*34160*/  IMAD.MOV.U32 R15, RZ, RZ, R7 ;  /* 0x000000ffff0f7224 */ /* 0x000fc400078e0007 */
[----:B------:R-:W4:Y:S01]  /*34170*/  LDL.LU R7, [R1+0x44c0] ;  /* 0x0044c00001077983 */ /* 0x000f220000300800 */
[----:B------:R-:W-:Y:S02]  /*34180*/  STL [R1+0x43c8], R3 ;  /* 0x0043c80301007387 */ /* 0x000fe40000100800 */
[----:B0-----:R0:W-:Y:S02]  /*34190*/  STL.64 [R1+0x4320], R26 ;  /* 0x0043201a01007387 */ /* 0x0011e40000100a00 */
[----:B------:R-:W-:Y:S01]  /*341a0*/  STL.64 [R1+0x4318], R24 ;  /* 0x0043181801007387 */ /* 0x000fe20000100a00 */
[----:B0-----:R-:W2:Y:S04]  /*341b0*/  LDL R26, [R1+0x68] ;  /* 0x00006800011a7983 */ /* 0x001ea80000100800 */
[----:B------:R-:W2:Y:S02]  /*341c0*/  LDL R27, [R1+0x6c] ;  /* 0x00006c00011b7983 */ /* 0x000ea40000100800 */
[C---:B--2---:R-:W-:Y:S11]  /*341d0*/  HMMA.16816.F32.BF16 R16, R20.reuse, R26, R16 ;  /* 0x0000001a1410723c */ /* 0x044ff60000041810 */
[----:B------:R-:W-:Y:S11]  /*341e0*/  @!UPT UIADD3 URZ, URZ, URZ, URZ ;  /* 0x0000003f3f3ff290 */ /* 0x000ff6000fffe03f */
[----:B------:R-:W-:Y:S02]  /*341f0*/  @!UPT UIADD3 URZ, URZ, URZ, URZ ;  /* 0x0000003f3f3ff290 */ /* 0x000fe4000fffe03f */
[----:B------:R-:W-:Y:S02]  /*34200*/  IMAD.MOV.U32 R4, RZ, RZ, R19 ;  /* 0x000000ffff047224 */ /* 0x000fe400078e0013 */
[----:B------:R-:W-:Y:S02]  /*34210*/  IMAD.MOV.U32 R5, RZ, RZ, R18 ;  /* 0x000000ffff057224 */ /* 0x000fe400078e0012 */
[----:B------:R-:W-:Y:S01]  /*34220*/  IMAD.MOV.U32 R8, RZ, RZ, R17 ;  /* 0x000000ffff087224 */ /* 0x000fe200078e0011 */
[----:B------:R-:W3:Y:S01]  /*34230*/  LDL.LU.64 R18, [R1+0x44b8] ;  /* 0x0044b80001127983 */ /* 0x000ee20000300a00 */
[----:B------:R-:W-:Y:S02]  /*34240*/  IMAD.MOV.U32 R9, RZ, RZ, R16 ;  /* 0x000000ffff097224 */ /* 0x000fe400078e0010 */
[----:B------:R-:W-:Y:S02]  /*34250*/  STL [R1+0x3fc8], R4 ;  /* 0x003fc80401007387 */ /* 0x000fe40000100800 */
[----:B------:R-:W-:Y:S01]  /*34260*/  STL [R1+0x3fc4], R5 ;  /* 0x003fc40501007387 */ /* 0x000fe20000100800 */
[----:B----4-:R0:W-:Y:S04]  /*34270*/  STL.64 [R1+0x44b0], R6 ;  /* 0x0044b00601007387 */ /* 0x0101e80000100a00 */
[----:B0-----:R-:W2:Y:S01]  /*34280*/  LDL.64 R6, [R1+0x58] ;  /* 0x0000580001067983 */ /* 0x001ea20000100a00 */
[----:B------:R0:W-:Y:S02]  /*34290*/  STL [R1+0x3d58], R8 ;  /* 0x003d580801007387 */ /* 0x0001e40000100800 */
[----:B------:R1:W-:Y:S02]  /*342a0*/  STL [R1+0x3d54], R9 ;  /* 0x003d540901007387 */ /* 0x0003e40000100800 */
[----:B------:R4:W-:Y:S01]  /*342b0*/  STL.64 [R1+0x4490], R10 ;  /* 0x0044900a01007387 */ /* 0x0009e20000100a00 */
[----:B0-----:R-:W2:Y:S01]  /*342c0*/  LDL.LU R8, [R1+0x8b0] ;  /* 0x0008b00001087983 */ /* 0x001ea20000300800 */
[----:B-1----:R-:W2:Y:S03]  /*342d0*/  LDL.LU R9, [R1+0x8b4] ;  /* 0x0008b40001097983 */ /* 0x002ea60000300800 */
[----:B----4-:R-:W2:Y:S01]  /*342e0*/  LDL.LU R10, [R1+0x8b8] ;  /* 0x0008b800010a7983 */ /* 0x010ea20000300800 */
[----:B------:R-:W2:Y:S02]  /*342f0*/  LDL.LU R11, [R1+0x8bc] ;  /* 0x0008bc00010b7983 */ /* 0x000ea40000300800 */
[C---:B--2---:R-:W-:Y:S01]  /*34300*/  HMMA.16816.F32.BF16 R8, R20.reuse, R6, R8 ;  /* 0x000000061408723c */ /* 0x044fe20000041808 */
[----:B------:R-:W-:Y:S11]  /*34310*/  IMAD.MOV.U32 R2, RZ, RZ, R6 ;  /* 0x000000ffff027224 */ /* 0x000ff600078e0006 */
[----:B------:R-:W-:Y:S11]  /*34320*/  @!UPT UIADD3 URZ, URZ, URZ, URZ ;  /* 0x0000003f3f3ff290 */ /* 0x000ff6000fffe03f */
[----:B------:R-:W-:Y:S01]  /*34330*/  STL.64 [R1+0x8b0], R8 ;  /* 0x0008b00801007387 */ /* 0x000fe20000100a00 */
[----:B------:R3:W-:Y:S02]  /*34340*/  STL.64 [R1+0x8b8], R10 ;  /* 0x0008b80a01007387 */ /* 0x0007e40000100a00 */
[----:B------:R-:W2:Y:S02]  /*34350*/  LDL.LU R4, [R1+0x890] ;  /* 0x0008900001047983 */ /* 0x000ea40000300800 */
[----:B------:R-:W2:Y:S02]  /*34360*/  LDL.LU R5, [R1+0x894] ;  /* 0x0008940001057983 */ /* 0x000ea40000300800 */
[----:B------:R-:W-:Y:S01]  /*34370*/  IMAD.MOV.U32 R0, RZ, RZ, R7 ;  /* 0x000000ffff007224 */ /* 0x000fe200078e0007 */
[----:B------:R-:W2:Y:S01]  /*34380*/  LDL.LU R6, [R1+0x898] ;  /* 0x0008980001067983 */ /* 0x000ea20000300800 */
[----:B------:R-:W2:Y:S01]  /*34390*/  LDL.LU R7, [R1+0x89c] ;  /* 0x00089c0001077983 */ /* 0x000ea20000300800 */
[----:B---3--:R-:W-:Y:S11]  /*343a0*/  HMMA.16816.F32.BF16 R8, R20, R18, R12 ;  /* 0x000000121408723c */ /* 0x008ff6000004180c */
[----:B------:R-:W-:Y:S11]  /*343b0*/  @!UPT UIADD3 URZ, URZ, URZ, URZ ;  /* 0x0000003f3f3ff290 */ /* 0x000ff6000fffe03f */
[----:B------:R-:W-:Y:S01]  /*343c0*/  @!UPT UIADD3 URZ, URZ, URZ, URZ ;  /* 0x0000003f3f3ff290 */ /* 0x000fe2000fffe03f */
[----:B------:R-:W-:Y:S01]  /*343d0*/  STL.64 [R1+0x8a0], R8 ;  /* 0x0008a00801007387 */ /* 0x000fe20000100a00 */
[----:B------:R0:W-:Y:S03]  /*343e0*/  STL.64 [R1+0x8a8], R10 ;  /* 0x0008a80a01007387 */ /* 0x0001e60000100a00 */
[----:B0-----:R-:W3:Y:S01]  /*343f0*/  LDL.64 R10, [R1+0x28] ;  /* 0x00002800010a7983 */ /* 0x001ee20000100a00 */
        /* <DEDUP_REMOVED lines=8> */
[----:B0-----:R-:W3:Y:S01]  /*34480*/  LDL.LU R12, [R1+0x880] ;  /* 0x00088000010c7983 */ /* 0x001ee20000300800 */
[----:B------:R-:W3:Y:S02]  /*34490*/  LDL.LU R13, [R1+0x884] ;  /* 0x00088400010d7983 */ /* 0x000ee40000300800 */
[----:B------:R-:W3:Y:S02]  /*344a0*/  LDL.LU R14, [R1+0x888] ;  /* 0x00088800010e7983 */ /* 0x000ee40000300800 */
[----:B------:R-:W3:Y:S01]  /*344b0*/  LDL.LU R15, [R1+0x88c] ;  /* 0x00088c00010f7983 */ /* 0x000ee20000300800 */
[----:B------:R-:W2:Y:S01]  /*344c0*/  LDL.LU R16, [R1+0x860] ;  /* 0x0008600001107983 */ /* 0x000ea20000300800 */
[----:B------:R-:W2:Y:S02]  /*344d0*/  LDL.LU R17, [R1+0x864] ;  /* 0x0008640001117983 */ /* 0x000ea40000300800 */
[----:B------:R-:W2:Y:S02]  /*344e0*/  LDL.LU R18, [R1+0x868] ;  /* 0x0008680001127983 */ /* 0x000ea40000300800 */
[----:B------:R-:W2:Y:S01]  /*344f0*/  LDL.LU R19, [R1+0x86c] ;  /* 0x00086c0001137983 */ /* 0x000ea20000300800 */
[----:B------:R-:W-:Y:S01]  /*34500*/  STL.64 [R1+0x43d8], R26 ;  /* 0x0043d81a01007387 */ /* 0x000fe20000100a00 */
[----:B------:R0:W-:Y:S03]  /*34510*/  STL.64 [R1+0x43d0], R24 ;  /* 0x0043d01801007387 */ /* 0x0001e60000100a00 */
[----:B0-----:R-:W4:Y:S01]  /*34520*/  LDL.LU R24, [R1+0x4e0] ;  /* 0x0004e00001187983 */ /* 0x001f220000300800 */
[----:B------:R-:W4:Y:S02]  /*34530*/  LDL.LU R25, [R1+0x4e4] ;  /* 0x0004e40001197983 */ /* 0x000f240000300800 */
[----:B------:R-:W2:Y:S02]  /*34540*/  LDL.LU R26, [R1+0x4e8] ;  /* 0x0004e800011a7983 */ /* 0x000ea40000300800 */
[----:B------:R-:W2:Y:S02]  /*34550*/  LDL.LU R27, [R1+0x4ec] ;  /* 0x0004ec00011b7983 */ /* 0x000ea40000300800 */
[----:B--2---:R0:W-:Y:S01]  /*34560*/  STL.64 [R1+0x43e8], R26 ;  /* 0x0043e81a01007387 */ /* 0x0041e20000100a00 */
[----:B----4-:R-:W-:Y:S03]  /*34570*/  STL.64 [R1+0x43e0], R24 ;  /* 0x0043e01801007387 */ /* 0x010fe60000100a00 */
[----:B0-----:R-:W2:Y:S04]  /*34580*/  LDL R26, [R1+0x98] ;  /* 0x00009800011a7983 */ /* 0x001ea80000100800 */
[----:B------:R-:W2:Y:S04]  /*34590*/  LDL R27, [R1+0x9c] ;  /* 0x00009c00011b7983 */ /* 0x000ea80000100800 */
[----:B--2---:R0:W-:Y:S04]  /*345a0*/  STL.64 [R1+0x43f8], R26 ;  /* 0x0043f81a01007387 */ /* 0x0041e80000100a00 */
[----:B0-----:R-:W2:Y:S02]  /*345b0*/  LDL.64 R26, [R1+0x38] ;  /* 0x00003800011a7983 */ /* 0x001ea40000100a00 */
[C---:B--2---:R-:W-:Y:S11]  /*345c0*/  HMMA.16816.F32.BF16 R4, R20.reuse, R26, R4 ;  /* 0x0000001a1404723c */ /* 0x044ff60000041804 */
[----:B------:R-:W-:Y:S11]  /*345d0*/  @!UPT UIADD3 URZ, URZ, URZ, URZ ;  /* 0x0000003f3f3ff290 */ /* 0x000ff6000fffe03f */
[----:B------:R-:W-:Y:S01]  /*345e0*/  @!UPT UIADD3 URZ, URZ, URZ, URZ ;  /* 0x0000003f3f3ff290 */ /* 0x000fe2000fffe03f */
[----:B------:R-:W-:Y:S01]  /*345f0*/  STL.64 [R1+0x890], R4 ;  /* 0x0008900401007387 */ /* 0x000fe20000100a00 */
[----:B------:R0:W-:Y:S03]  /*34600*/  STL.64 [R1+0x898], R6 ;  /* 0x0008980601007387 */ /* 0x0001e60000100a00 */
[----:B0-----:R-:W2:Y:S01]  /*34610*/  LDL.LU.64 R6, [R1+0x44b0] ;  /* 0x0044b00001067983 */ /* 0x001ea20000300a00 */
[----:B---3--:R-:W-:Y:S01]  /*34620*/  HMMA.16816.F32.BF16 R12, R20, R10, R12 ;  /* 0x0000000a140c723c */ /* 0x008fe2000004180c */
[----:B------:R-:W-:Y:S02]  /*34630*/  IMAD.MOV.U32 R5, RZ, RZ, R26 ;  /* 0x000000ffff057224 */ /* 0x000fe400078e001a */
[----:B------:R-:W-:Y:S02]  /*34640*/  IMAD.MOV.U32 R4, RZ, RZ, R27 ;  /* 0x000000ffff047224 */ /* 0x000fe400078e001b */
[----:B------:R-:W-:-:S02]  /*34650*/  IMAD.MOV.U32 R26, RZ, RZ, R29 ;  /* 0x000000ffff1a7224 */ /* 0x000fc400078e001d */
[----:B------:R-:W-:Y:S01]  /*34660*/  IMAD.MOV.U32 R27, RZ, RZ, R28 ;  /* 0x000000ffff1b7224 */ /* 0x000fe200078e001c */
[----:B--2---:R-:W-:Y:S01]  /*34670*/  STL.64 [R1+0x4458], R6 ;  /* 0x0044580601007387 */ /* 0x004fe20000100a00 */
[----:B------:R0:W-:Y:S03]  /*34680*/  STL.64 [R1+0x4450], R4 ;  /* 0x0044500401007387 */ /* 0x0001e60000100a00 */
[----:B0-----:R-:W2:Y:S01]  /*34690*/  LDL.LU R4, [R1+0x850] ;  /* 0x0008500001047983 */ /* 0x001ea20000300800 */
[----:B------:R-:W2:Y:S02]  /*346a0*/  LDL.LU R5, [R1+0x854] ;  /* 0x0008540001057983 */ /* 0x000ea40000300800 */
[----:B------:R-:W2:Y:S02]  /*346b0*/  LDL.LU R6, [R1+0x858] ;  /* 0x0008580001067983 */ /* 0x000ea40000300800 */
[----:B------:R-:W2:Y:S01]  /*346c0*/  LDL.LU R7, [R1+0x85c] ;  /* 0x00085c0001077983 */ /* 0x000ea20000300800 */
[----:B------:R-:W3:Y:S01]  /*346d0*/  LDL.LU R29, [R1+0x44a8] ;  /* 0x0044a800011d7983 */ /* 0x000ee20000300800 */
[----:B------:R0:W-:Y:S03]  /*346e0*/  STL.64 [R1+0x4410], R26 ;  /* 0x0044101a01007387 */ /* 0x0001e60000100a00 */
[----:B0-----:R-:W4:Y:S04]  /*346f0*/  LDL R26, [R1+0x18] ;  /* 0x00001800011a7983 */ /* 0x001f280000100800 */
[----:B------:R-:W4:Y:S01]  /*34700*/  LDL R27, [R1+0x1c] ;  /* 0x00001c00011b7983 */ /* 0x000f220000100800 */
[----:B------:R-:W-:Y:S02]  /*34710*/  STL.64 [R1+0x880], R12 ;  /* 0x0008800c01007387 */ /* 0x000fe40000100a00 */
[----:B------:R0:W-:Y:S02]  /*34720*/  STL.64 [R1+0x888], R14 ;  /* 0x0008880e01007387 */ /* 0x0001e40000100a00 */
[----:B0-----:R-:W4:Y:S01]  /*34730*/  LDL.LU.64 R14, [R1+0x44a0] ;  /* 0x0044a000010e7983 */ /* 0x001f220000300a00 */
[----:B------:R-:W4:Y:S02]  /*34740*/  LDL.LU.64 R12, [R1+0x4498] ;  /* 0x00449800010c7983 */ /* 0x000f240000300a00 */
[----:B------:R-:W-:-:S02]  /*34750*/  IMAD.MOV.U32 R3, RZ, RZ, R10 ;  /* 0x000000ffff037224 */ /* 0x000fc400078e000a */
[----:B------:R-:W-:Y:S02]  /*34760*/  IMAD.MOV.U32 R28, RZ, RZ, R11 ;  /* 0x000000ffff1c7224 */ /* 0x000fe400078e000b */
[----:B------:R-:W2:Y:S01]  /*34770*/  LDL.LU.64 R10, [R1+0x4490] ;  /* 0x00449000010a7983 */ /* 0x000ea20000300a00 */
[----:B----4-:R-:W-:Y:S03]  /*34780*/  HMMA.16816.F32.BF16 R24, R20, R26, R12 ;  /* 0x0000001a1418723c */ /* 0x010fe6000004180c */
[----:B------:R-:W4:Y:S01]  /*34790*/  LDL.LU.64 R14, [R1+0x4488] ;  /* 0x00448800010e7983 */ /* 0x000f220000300a00 */
[----:B------:R-:W2:Y:S11]  /*347a0*/  LDL.LU.64 R12, [R1+0x4480] ;  /* 0x00448000010c7983 */ /* 0x000eb60000300a00 */
[----:B------:R-:W-:Y:S08]  /*347b0*/  @!UPT UIADD3 URZ, URZ, URZ, URZ ;  /* 0x0000003f3f3ff290 */ /* 0x000ff0000fffe03f */
[----:B------:R-:W-:Y:S01]  /*347c0*/  STL.64 [R1+0x870], R24 ;  /* 0x0008701801007387 */ /* 0x000fe20000100a00 */
[----:B------:R4:W-:Y:S02]  /*347d0*/  STL.64 [R1+0x878], R26 ;  /* 0x0008781a01007387 */ /* 0x0009e40000100a00 */
[----:B----4-:R-:W-:Y:S02]  /*347e0*/  IMAD.MOV.U32 R26, RZ, RZ, R14 ;  /* 0x000000ffff1a7224 */ /* 0x010fe400078e000e */
[----:B------:R-:W-:Y:S01]  /*347f0*/  IMAD.MOV.U32 R27, RZ, RZ, R15 ;  /* 0x000000ffff1b7224 */ /* 0x000fe200078e000f */
[----:B------:R-:W2:Y:S01]  /*34800*/  LDL.LU R14, [R1+0x447c] ;  /* 0x00447c00010e7983 */ /* 0x000ea20000300800 */
[----:B------:R-:W2:Y:S03]  /*34810*/  LDL.LU R15, [R1+0x4478] ;  /* 0x00447800010f7983 */ /* 0x000ea60000300800 */
[----:B------:R0:W-:Y:S04]  /*34820*/  STL.64 [R1+0x4428], R26 ;  /* 0x0044281a01007387 */ /* 0x0001e80000100a00 */
[----:B0-----:R-:W4:Y:S01]  /*34830*/  LDL R26, [R1+0x8] ;  /* 0x00000800011a7983 */ /* 0x001f220000100800 */
[----:B---3--:R-:W-:-:S07]  /*34840*/  IMAD.MOV.U32 R27, RZ, RZ, R29 ;  /* 0x000000ffff1b7224 */ /* 0x008fce00078e001d */
[C---:B----4-:R-:W-:Y:S01]  /*34850*/  HMMA.16816.F32.BF16 R24, R20.reuse, R26, R16 ;  /* 0x0000001a1418723c */ /* 0x050fe20000041810 */
[----:B------:R-:W3:Y:S07]  /*34860*/  LDL.LU.64 R16, [R1+0x4470] ;  /* 0x0044700001107983 */ /* 0x000eee0000300a00 */
[----:B--2---:R-:W-:Y:S11]  /*34870*/  HMMA.16816.F32.BF16 R4, R20, R14, R4 ;  /* 0x0000000e1404723c */ /* 0x004ff60000041804 */
[----:B------:R-:W-:Y:S05]  /*34880*/  @!UPT UIADD3 URZ, URZ, URZ, URZ ;  /* 0x0000003f3f3ff290 */ /* 0x000fea000fffe03f */
[----:B------:R-:W-:Y:S01]  /*34890*/  IMAD.MOV.U32 R29, RZ, RZ, R27 ;  /* 0x000000ffff1d7224 */ /* 0x000fe200078e001b */
[----:B------:R-:W-:Y:S01]  /*348a0*/  STL.64 [R1+0x860], R24 ;  /* 0x0008601801007387 */ /* 0x000fe20000100a00 */
[----:B------:R-:W-:Y:S03]  /*348b0*/  STL [R1+0x868], R26 ;  /* 0x0008681a01007387 */ /* 0x000fe60000100800 */
[----:B------:R-:W-:Y:S02]  /*348c0*/  STL [R1+0x3b18], R29 ;  /* 0x003b181d01007387 */ /* 0x000fe40000100800 */
[----:B------:R0:W-:Y:S02]  /*348d0*/  STL.64 [R1+0x850], R4 ;  /* 0x0008500401007387 */ /* 0x0001e40000100a00 */
[----:B------:R1:W-:Y:S01]  /*348e0*/  STL.64 [R1+0x858], R6 ;  /* 0x0008580601007387 */ /* 0x0003e20000100a00 */
[----:B0-----:R-:W2:Y:S01]  /*348f0*/  LDL.LU R4, [R1+0x840] ;  /* 0x0008400001047983 */ /* 0x001ea20000300800 */
[----:B------:R-:W2:Y:S02]  /*34900*/  LDL.LU R5, [R1+0x844] ;  /* 0x0008440001057983 */ /* 0x000ea40000300800 */
[----:B-1----:R-:W2:Y:S02]  /*34910*/  LDL.LU R6, [R1+0x848] ;  /* 0x0008480001067983 */ /* 0x002ea40000300800 */
[----:B------:R-:W2:Y:S01]  /*34920*/  LDL.LU R7, [R1+0x84c] ;  /* 0x00084c0001077983 */ /* 0x000ea20000300800 */
[----:B------:R0:W-:Y:S02]  /*34930*/  STL.64 [R1+0x4348], R14 ;  /* 0x0043480e01007387 */ /* 0x0001e40000100a00 */
[----:B0-----:R-:W-:-:S02]  /*34940*/  IMAD.MOV.U32 R14, RZ, RZ, R13 ;  /* 0x000000ffff0e7224 */ /* 0x001fc400078e000d */
[----:B------:R-:W-:Y:S02]  /*34950*/  IMAD.MOV.U32 R15, RZ, RZ, R12 ;  /* 0x000000ffff0f7224 */ /* 0x000fe400078e000c */
[----:B---3--:R-:W-:Y:S02]  /*34960*/  IMAD.MOV.U32 R27, RZ, RZ, R16 ;  /* 0x000000ffff1b7224 */ /* 0x008fe400078e0010 */
[----:B------:R-:W-:Y:S01]  /*34970*/  IMAD.MOV.U32 R26, RZ, RZ, R17 ;  /* 0x000000ffff1a7224 */ /* 0x000fe200078e0011 */
[----:B------:R-:W3:Y:S01]  /*34980*/  LDL.LU R16, [R1+0x530] ;  /* 0x0005300001107983 */ /* 0x000ee20000300800 */
[----:B------:R-:W3:Y:S02]  /*34990*/  LDL.LU R17, [R1+0x534] ;  /* 0x0005340001117983 */ /* 0x000ee40000300800 */
[----:B------:R-:W3:Y:S02]  /*349a0*/  LDL.LU R18, [R1+0x538] ;  /* 0x0005380001127983 */ /* 0x000ee40000300800 */
[----:B------:R-:W3:Y:S01]  /*349b0*/  LDL.LU R19, [R1+0x53c] ;  /* 0x00053c0001137983 */ /* 0x000ee20000300800 */
[----:B------:R0:W-:Y:S01]  /*349c0*/  STL.64 [R1+0x43f0], R14 ;  /* 0x0043f00e01007387 */ /* 0x0001e20000100a00 */
[----:B------:R-:W4:Y:S02]  /*349d0*/  LDL.LU R12, [R1+0x4f0] ;  /* 0x0004f000010c7983 */ /* 0x000f240000300800 */
[----:B------:R-:W4:Y:S02]  /*349e0*/  LDL.LU R13, [R1+0x4f4] ;  /* 0x0004f400010d7983 */ /* 0x000f240000300800 */
[----:B0-----:R-:W-:-:S02]  /*349f0*/  IMAD.MOV.U32 R14, RZ, RZ, R11 ;  /* 0x000000ffff0e7224 */ /* 0x001fc400078e000b */
[----:B------:R-:W-:Y:S01]  /*34a00*/  IMAD.MOV.U32 R15, RZ, RZ, R10 ;  /* 0x000000ffff0f7224 */ /* 0x000fe200078e000a */
[----:B------:R-:W2:Y:S01]  /*34a10*/  LDL.LU R11, [R1+0x446c] ;  /* 0x00446c00010b7983 */ /* 0x000ea20000300800 */
[----:B------:R-:W2:Y:S03]  /*34a20*/  LDL.LU R10, [R1+0x4468] ;  /* 0x00446800010a7983 */ /* 0x000ea60000300800 */
[----:B------:R-:W-:Y:S04]  /*34a30*/  STL.64 [R1+0x4408], R14 ;  /* 0x0044080e01007387 */ /* 0x000fe80000100a00 */
[----:B----4-:R0:W-:Y:S04]  /*34a40*/  STL.64 [R1+0x4400], R12 ;  /* 0x0044000c01007387 */ /* 0x0101e80000100a00 */
[----:B0-----:R-:W4:Y:S01]  /*34a50*/  LDL.LU R12, [R1+0x500] ;  /* 0x00050000010c7983 */ /* 0x001f220000300800 */
[----:B------:R-:W4:Y:S02]  /*34a60*/  LDL.LU R13, [R1+0x504] ;  /* 0x00050400010d7983 */ /* 0x000f240000300800 */
[----:B------:R-:W2:Y:S02]  /*34a70*/  LDL.LU R14, [R1+0x508] ;  /* 0x00050800010e7983 */ /* 0x000ea40000300800 */
[----:B------:R-:W2:Y:S02]  /*34a80*/  LDL.LU R15, [R1+0x50c] ;  /* 0x00050c00010f7983 */ /* 0x000ea40000300800 */
[----:B--2---:R0:W-:Y:S01]  /*34a90*/  STL.64 [R1+0x4420], R14 ;  /* 0x0044200e01007387 */ /* 0x0041e20000100a00 */
[----:B----4-:R1:W-:Y:S02]  /*34aa0*/  STL.64 [R1+0x4418], R12 ;  /* 0x0044180c01007387 */ /* 0x0103e40000100a00 */
[----:B0-----:R-:W-:Y:S01]  /*34ab0*/  IMAD.MOV.U32 R14, RZ, RZ, R10 ;  /* 0x000000ffff0e7224 */ /* 0x001fe200078e000a */
[----:B-1----:R-:W2:Y:S01]  /*34ac0*/  LDL.LU R12, [R1+0x510] ;  /* 0x00051000010c7983 */ /* 0x002ea20000300800 */
[----:B------:R-:W2:Y:S02]  /*34ad0*/  LDL.LU R13, [R1+0x514] ;  /* 0x00051400010d7983 */ /* 0x000ea40000300800 */
[----:B------:R-:W4:Y:S02]  /*34ae0*/  LDL.LU R10, [R1+0x4464] ;  /* 0x00446400010a7983 */ /* 0x000f240000300800 */
[----:B------:R-:W-:-:S02]  /*34af0*/  IMAD.MOV.U32 R15, RZ, RZ, R11 ;  /* 0x000000ffff0f7224 */ /* 0x000fc400078e000b */
[----:B------:R-:W4:Y:S03]  /*34b00*/  LDL.LU R11, [R1+0x4460] ;  /* 0x00446000010b7983 */ /* 0x000f260000300800 */
[----:B------:R-:W-:Y:S01]  /*34b10*/  STL.64 [R1+0x4438], R14 ;  /* 0x0044380e01007387 */ /* 0x000fe20000100a00 */
[C---:B----4-:R-:W-:Y:S01]  /*34b20*/  HMMA.16816.F32.BF16 R4, R20.reuse, R10, R4 ;  /* 0x0000000a1404723c */ /* 0x050fe20000041804 */
[----:B--2---:R0:W-:Y:S04]  /*34b30*/  STL.64 [R1+0x4430], R12 ;  /* 0x0044300c01007387 */ /* 0x0041e80000100a00 */
[----:B0-----:R-:W2:Y:S01]  /*34b40*/  LDL.LU R12, [R1+0x520] ;  /* 0x00052000010c7983 */ /* 0x001ea20000300800 */
[----:B------:R-:W2:Y:S02]  /*34b50*/  LDL.LU R13, [R1+0x524] ;  /* 0x00052400010d7983 */ /* 0x000ea40000300800 */
[----:B------:R-:W2:Y:S02]  /*34b60*/  LDL.LU R14, [R1+0x528] ;  /* 0x00052800010e7983 */ /* 0x000ea40000300800 */
[----:B------:R-:W2:Y:S11]  /*34b70*/  LDL.LU R15, [R1+0x52c] ;  /* 0x00052c00010f7983 */ /* 0x000eb60000300800 */
[----:B------:R-:W-:Y:S02]  /*34b80*/  @!UPT UIADD3 URZ, URZ, URZ, URZ ;  /* 0x0000003f3f3ff290 */ /* 0x000fe4000fffe03f */
[----:B------:R-:W-:Y:S01]  /*34b90*/  STL.64 [R1+0x840], R4 ;  /* 0x0008400401007387 */ /* 0x000fe20000100a00 */
[----:B------:R0:W-:Y:S02]  /*34ba0*/  STL [R1+0x848], R6 ;  /* 0x0008480601007387 */ /* 0x0001e40000100800 */
[----:B------:R-:W-:Y:S02]  /*34bb0*/  IMAD.MOV.U32 R29, RZ, RZ, R7 ;  /* 0x000000ffff1d7224 */ /* 0x000fe400078e0007 */
[----:B0-----:R-:W3:Y:S01]  /*34bc0*/  LDL.LU.64 R6, [R1+0x4458] ;  /* 0x0044580001067983 */ /* 0x001ee20000300a00 */
[----:B------:R-:W4:Y:S02]  /*34bd0*/  LDL.LU.64 R4, [R1+0x4450] ;  /* 0x0044500001047983 */ /* 0x000f240000300a00 */
[----:B------:R0:W-:Y:S02]  /*34be0*/  STL.64 [R1+0x4330], R10 ;  /* 0x0043300a01007387 */ /* 0x0001e40000100a00 */
[----:B------:R-:W2:Y:S01]  /*34bf0*/  LDL.LU R8, [R1+0x4d0] ;  /* 0x0004d00001087983 */ /* 0x000ea20000300800 */
[----:B------:R-:W2:Y:S04]  /*34c00*/  LDL.LU R9, [R1+0x4d4] ;  /* 0x0004d40001097983 */ /* 0x000ea80000300800 */
[----:B0-----:R-:W2:Y:S01]  /*34c10*/  LDL.LU R10, [R1+0x4d8] ;  /* 0x0004d800010a7983 */ /* 0x001ea20000300800 */
[----:B------:R-:W2:Y:S02]  /*34c20*/  LDL.LU R11, [R1+0x4dc] ;  /* 0x0004dc00010b7983 */ /* 0x000ea40000300800 */
[----:B------:R-:W-:Y:S01]  /*34c30*/  STL [R1+0x3d5c], R29 ;  /* 0x003d5c1d01007387 */ /* 0x000fe20000100800 */
[----:B---3--:R-:W-:Y:S01]  /*34c40*/  HMMA.16816.F32.BF16 R20, R20, R6, R16 ;  /* 0x000000061414723c */ /* 0x008fe20000041810 */
[----:B------:R-:W2:Y:S01]  /*34c50*/  LDL.LU.64 R18, [R1+0x4448] ;  /* 0x0044480001127983 */ /* 0x000ea20000300a00 */
[----:B------:R-:W2:Y:S11]  /*34c60*/  LDL.LU.64 R16, [R1+0x4440] ;  /* 0x0044400001107983 */ /* 0x000eb60000300a00 */
[----:B------:R-:W-:Y:S10]  /*34c70*/  @!UPT UIADD3 URZ, URZ, URZ, URZ ;  /* 0x0000003f3f3ff290 */ /* 0x000ff4000fffe03f */
[----:B------:R-:W-:Y:S01]  /*34c80*/  STL.64 [R1+0x530], R20 ;  /* 0x0005301401007387 */ /* 0x000fe20000100a00 */
[----:B------:R0:W-:Y:S03]  /*34c90*/  STL.64 [R1+0x538], R22 ;  /* 0x0005381601007387 */ /* 0x0001e60000100a00 */
[----:B0-----:R-:W3:Y:S04]  /*34ca0*/  LDL R22, [R1+0x88] ;  /* 0x0000880001167983 */ /* 0x001ee80000100800 */
[----:B------:R-:W3:Y:S01]  /*34cb0*/  LDL R23, [R1+0x8c] ;  /* 0x00008c0001177983 */ /* 0x000ee20000100800 */
        /* <DEDUP_REMOVED lines=28> */
[----:B------:R-:W3:Y:S01]  /*34e80*/  LDL.LU.64 R24, [R1+0x43e0] ;  /* 0x0043e00001187983 */ /* 0x000ee20000300a00 */
[C---:B--2---:R-:W-:Y:S08]  /*34e90*/  HMMA.16816.F32.BF16 R12, R16.reuse, R14, R8 ;  /* 0x0000000e100c723c */ /* 0x044ff00000041808 */
[----:B---3--:R-:W-:Y:S01]  /*34ea0*/  HMMA.16816.F32.BF16 R20, R16, R22, R24 ;  /* 0x000000161014723c */ /* 0x008fe20000041818 */
[----:B------:R-:W2:Y:S01]  /*34eb0*/  LDL.LU.64 R26, [R1+0x43d8] ;  /* 0x0043d800011a7983 */ /* 0x000ea20000300a00 */
[----:B------:R-:W3:Y:S02]  /*34ec0*/  LDL.LU.64 R24, [R1+0x43d0] ;  /* 0x0043d00001187983 */ /* 0x000ee40000300a00 */
[----:B------:R-:W2:Y:S11]  /*34ed0*/  LDL.LU R8, [R1+0x7c0] ;  /* 0x0007c00001087983 */ /* 0x000eb60000300800 */
[----:B------:R-:W-:Y:S08]  /*34ee0*/  @!UPT UIADD3 URZ, URZ, URZ, URZ ;  /* 0x0000003f3f3ff290 */ /* 0x000ff0000fffe03f */
[----:B------:R-:W-:Y:S01]  /*34ef0*/  STL.64 [R1+0x4e0], R20 ;  /* 0x0004e01401007387 */ /* 0x000fe20000100a00 */
[----:B------:R-:W-:Y:S02]  /*34f00*/  STL.64 [R1+0x4e8], R22 ;  /* 0x0004e81601007387 */ /* 0x000fe40000100a00 */
[----:B------:R0:W-:Y:S02]  /*34f10*/  STL.64 [R1+0x4d0], R12 ;  /* 0x0004d00c01007387 */ /* 0x0001e40000100a00 */
[----:B------:R1:W-:Y:S01]  /*34f20*/  STL.64 [R1+0x4d8], R14 ;  /* 0x0004d80e01007387 */ /* 0x0003e20000100a00 */
[----:B------:R-:W2:Y:S01]  /*34f30*/  LDL.LU R9, [R1+0x7c4] ;  /* 0x0007c40001097983 */ /* 0x000ea20000300800 */
[----:B------:R-:W2:Y:S02]  /*34f40*/  LDL.LU R10, [R1+0x7c8] ;  /* 0x0007c800010a7983 */ /* 0x000ea40000300800 */
[----:B------:R-:W2:Y:S01]  /*34f50*/  LDL.LU R11, [R1+0x7cc] ;  /* 0x0007cc00010b7983 */ /* 0x000ea20000300800 */
[----:B0-----:R-:W2:Y:S01]  /*34f60*/  LDL.LU R12, [R1+0x7d0] ;  /* 0x0007d000010c7983 */ /* 0x001ea20000300800 */
[----:B------:R-:W2:Y:S02]  /*34f70*/  LDL.LU R13, [R1+0x7d4] ;  /* 0x0007d400010d7983 */ /* 0x000ea40000300800 */
[----:B-1----:R-:W2:Y:S02]  /*34f80*/  LDL.LU R14, [R1+0x7d8] ;  /* 0x0007d800010e7983 */ /* 0x002ea40000300800 */
[----:B------:R-:W2:Y:S02]  /*34f90*/  LDL.LU R15, [R1+0x7dc] ;  /* 0x0007dc00010f7983 */ /* 0x000ea40000300800 */
[----:B--2---:R0:W-:Y:S01]  /*34fa0*/  STL.64 [R1+0x4358], R14 ;  /* 0x0043580e01007387 */ /* 0x0041e20000100a00 */
[----:B------:R-:W-:Y:S03]  /*34fb0*/  STL.64 [R1+0x4350], R12 ;  /* 0x0043500c01007387 */ /* 0x000fe60000100a00 */
[----:B0-----:R-:W2:Y:S04]  /*34fc0*/  LDL.64 R14, [R1+0x18] ;  /* 0x00001800010e7983 */ /* 0x001ea80000100a00 */
[----:B--2---:R0:W-:Y:S02]  /*34fd0*/  STL.64 [R1+0x4368], R14 ;  /* 0x0043680e01007387 */ /* 0x0041e40000100a00 */
[----:B0-----:R-:W-:-:S02]  /*34fe0*/  IMAD.MOV.U32 R14, RZ, RZ, R3 ;  /* 0x000000ffff0e7224 */ /* 0x001fc400078e0003 */
[----:B------:R-:W-:Y:S01]  /*34ff0*/  IMAD.MOV.U32 R15, RZ, RZ, R28 ;  /* 0x000000ffff0f7224 */ /* 0x000fe200078e001c */
[----:B------:R-:W2:Y:S04]  /*35000*/  LDL.LU R3, [R1+0x43c8] ;  /* 0x0043c80001037983 */ /* 0x000ea80000300800 */
[----:B------:R-:W-:Y:S01]  /*35010*/  STL.64 [R1+0x4380], R14 ;  /* 0x0043800e01007387 */ /* 0x000fe20000100a00 */
[----:B------:R0:W-:Y:S02]  /*35020*/  STL.64 [R1+0x4340], R10 ;  /* 0x0043400a01007387 */ /* 0x0001e40000100a00 */
[----:B------:R1:W-:Y:S01]  /*35030*/  STL.64 [R1+0x4338], R8 ;  /* 0x0043380801007387 */ /* 0x0003e20000100a00 */
[----:B0-----:R-:W3:Y:S01]  /*35040*/  LDL.64 R10, [R1+0x8] ;  /* 0x00000800010a7983 */ /* 0x001ee20000100a00 */
[----:B----4-:R-:W-:-:S02]  /*35050*/  IMAD.MOV.U32 R14, RZ, RZ, R5 ;  /* 0x000000ffff0e7224 */ /* 0x010fc400078e0005 */
[----:B------:R-:W-:Y:S01]  /*35060*/  IMAD.MOV.U32 R15, RZ, RZ, R4 ;  /* 0x000000ffff0f7224 */ /* 0x000fe200078e0004 */
[----:B--2---:R-:W0:Y:S04]  /*35070*/  LDSM.16.MT88.4 R20, [R3+0xc180] ;  /* 0x00c180000314783b */ /* 0x004e280000004200 */
[----:B---3--:R2:W-:Y:S01]  /*35080*/  STL.64 [R1+0x4360], R10 ;  /* 0x0043600a01007387 */ /* 0x0085e20000100a00 */
[----:B-1----:R-:W3:Y:S02]  /*35090*/  LDL.LU R8, [R1+0x7e0] ;  /* 0x0007e00001087983 */ /* 0x002ee40000300800 */
[----:B------:R-:W3:Y:S01]  /*350a0*/  LDL.LU R9, [R1+0x7e4] ;  /* 0x0007e40001097983 */ /* 0x000ee20000300800 */
[----:B--2---:R-:W2:Y:S01]  /*350b0*/  LDL.LU R10, [R1+0x7e8] ;  /* 0x0007e800010a7983 */ /* 0x004ea20000300800 */
[----:B------:R-:W2:Y:S02]  /*350c0*/  LDL.LU R11, [R1+0x7ec] ;  /* 0x0007ec00010b7983 */ /* 0x000ea40000300800 */
[----:B------:R-:W4:Y:S02]  /*350d0*/  LDL.LU R4, [R1+0x830] ;  /* 0x0008300001047983 */ /* 0x000f240000300800 */
[----:B------:R-:W4:Y:S01]  /*350e0*/  LDL.LU R5, [R1+0x834] ;  /* 0x0008340001057983 */ /* 0x000f220000300800 */
[----:B------:R-:W4:Y:S01]  /*350f0*/  LDL.LU R6, [R1+0x838] ;  /* 0x0008380001067983 */ /* 0x000f220000300800 */
[----:B------:R-:W4:Y:S02]  /*35100*/  LDL.LU R7, [R1+0x83c] ;  /* 0x00083c0001077983 */ /* 0x000f240000300800 */
[----:B------:R-:W-:Y:S01]  /*35110*/  STL.64 [R1+0x4398], R14 ;  /* 0x0043980e01007387 */ /* 0x000fe20000100a00 */
[----:B--2---:R-:W-:Y:S01]  /*35120*/  STL.64 [R1+0x4378], R10 ;  /* 0x0043780a01007387 */ /* 0x004fe20000100a00 */
[----:B---3--:R1:W-:Y:S03]  /*35130*/  STL.64 [R1+0x4370], R8 ;  /* 0x0043700801007387 */ /* 0x0083e60000100a00 */
[----:B-1----:R-:W2:Y:S01]  /*35140*/  LDL.LU R8, [R1+0x7f0] ;  /* 0x0007f00001087983 */ /* 0x002ea20000300800 */
        /* <DEDUP_REMOVED lines=8> */
[----:B-1----:R-:W2:Y:S01]  /*351d0*/  LDL.LU R8, [R1+0x800] ;  /* 0x0008000001087983 */ /* 0x002ea20000300800 */
[----:B------:R-:W2:Y:S02]  /*351e0*/  LDL.LU R9, [R1+0x804] ;  /* 0x0008040001097983 */ /* 0x000ea40000300800 */
[----:B------:R-:W3:Y:S02]  /*351f0*/  LDL.LU R10, [R1+0x808] ;  /* 0x00080800010a7983 */ /* 0x000ee40000300800 */
[----:B------:R-:W3:Y:S02]  /*35200*/  LDL.LU R11, [R1+0x80c] ;  /* 0x00080c00010b7983 */ /* 0x000ee40000300800 */
        /* <DEDUP_REMOVED lines=10> */
[----:B------:R-:W2:Y:S02]  /*352b0*/  LDL.LU R10, [R1+0x828] ;  /* 0x00082800010a7983 */ /* 0x000ea40000300800 */
[----:B------:R-:W2:Y:S01]  /*352c0*/  LDL.LU R11, [R1+0x82c] ;  /* 0x00082c00010b7983 */ /* 0x000ea20000300800 */
[----:B0-----:R-:W-:Y:S01]  /*352d0*/  STL.64 [R1+0x4210], R22 ;  /* 0x0042101601007387 */ /* 0x001fe20000100a00 */
[----:B------:R4:W-:Y:S02]  /*352e0*/  STL.64 [R1+0x4208], R20 ;  /* 0x0042081401007387 */ /* 0x0009e40000100a00 */
[----:B----4-:R-:W-:Y:S01]  /*352f0*/  HMMA.16816.F32.BF16 R20, R16, R26, R4 ;  /* 0x0000001a1014723c */ /* 0x010fe20000041804 */
[----:B------:R-:W3:Y:S11]  /*35300*/  LDL.LU R4, [R1+0x7b0] ;  /* 0x0007b00001047983 */ /* 0x000ef60000300800 */
[----:B------:R-:W-:Y:S11]  /*35310*/  @!UPT UIADD3 URZ, URZ, URZ, URZ ;  /* 0x0000003f3f3ff290 */ /* 0x000ff6000fffe03f */
[----:B------:R-:W-:Y:S01]  /*35320*/  STL.64 [R1+0x830], R20 ;  /* 0x0008301401007387 */ /* 0x000fe20000100a00 */
[----:B------:R0:W-:Y:S02]  /*35330*/  STL.64 [R1+0x838], R22 ;  /* 0x0008381601007387 */ /* 0x0001e40000100a00 */
[----:B------:R-:W3:Y:S02]  /*35340*/  LDL.LU R5, [R1+0x7b4] ;  /* 0x0007b40001057983 */ /* 0x000ee40000300800 */
[----:B------:R-:W3:Y:S01]  /*35350*/  LDL.LU R6, [R1+0x7b8] ;  /* 0x0007b80001067983 */ /* 0x000ee20000300800 */
[----:B------:R-:W3:Y:S01]  /*35360*/  LDL.LU R7, [R1+0x7bc] ;  /* 0x0007bc0001077983 */ /* 0x000ee20000300800 */
[----:B------:R-:W4:Y:S02]  /*35370*/  LDL.LU R24, [R1+0x4c0] ;  /* 0x0004c00001187983 */ /* 0x000f240000300800 */
[----:B------:R-:W4:Y:S02]  /*35380*/  LDL.LU R25, [R1+0x4c4] ;  /* 0x0004c40001197983 */ /* 0x000f240000300800 */
[----:B------:R-:W4:Y:S01]  /*35390*/  LDL.LU R26, [R1+0x4c8] ;  /* 0x0004c800011a7983 */ /* 0x000f220000300800 */
[----:B------:R-:W4:Y:S04]  /*353a0*/  LDL.LU R27, [R1+0x4cc] ;  /* 0x0004cc00011b7983 */ /* 0x000f280000300800 */
[----:B0-----:R-:W2:Y:S04]  /*353b0*/  LDL.64 R22, [R1+0x98] ;  /* 0x0000980001167983 */ /* 0x001ea80000100a00 */
[----:B--2---:R0:W-:Y:S01]  /*353c0*/  STL.64 [R1+0x42f0], R22 ;  /* 0x0042f01601007387 */ /* 0x0041e20000100a00 */
[----:B------:R-:W2:Y:S02]  /*353d0*/  LDL.LU R20, [R1+0x490] ;  /* 0x0004900001147983 */ /* 0x000ea40000300800 */
[----:B------:R-:W2:Y:S01]  /*353e0*/  LDL.LU R21, [R1+0x494] ;  /* 0x0004940001157983 */ /* 0x000ea20000300800 */
[----:B0-----:R-:W2:Y:S01]  /*353f0*/  LDL.LU R22, [R1+0x498] ;  /* 0x0004980001167983 */ /* 0x001ea20000300800 */
[----:B------:R-:W2:Y:S02]  /*35400*/  LDL.LU R23, [R1+0x49c] ;  /* 0x00049c0001177983 */ /* 0x000ea40000300800 */
[----:B------:R-:W-:-:S02]  /*35410*/  IMAD.MOV.U32 R14, RZ, RZ, R2 ;  /* 0x000000ffff0e7224 */ /* 0x000fc400078e0002 */
[----:B------:R-:W-:-:S07]  /*35420*/  IMAD.MOV.U32 R15, RZ, RZ, R0 ;  /* 0x000000ffff0f7224 */ /* 0x000fce00078e0000 */
[C---:B------:R-:W-:Y:S01]  /*35430*/  HMMA.16816.F32.BF16 R12, R16.reuse, R14, R8 ;  /* 0x0000000e100c723c */ /* 0x040fe20000041808 */
[----:B--2---:R0:W-:Y:S01]  /*35440*/  STL.64 [R1+0x4300], R22 ;  /* 0x0043001601007387 */ /* 0x0041e20000100a00 */
[----:B------:R-:W-:Y:S03]  /*35450*/  STL.64 [R1+0x42f8], R20 ;  /* 0x0042f81401007387 */ /* 0x000fe60000100a00 */
[----:B0-----:R-:W2:Y:S04]  /*35460*/  LDL.64 R22, [R1+0xb8] ;  /* 0x0000b80001167983 */ /* 0x001ea80000100a00 */
[----:B--2---:R0:W-:Y:S04]  /*35470*/  STL.64 [R1+0x4308], R22 ;  /* 0x0043081601007387 */ /* 0x0041e80000100a00 */
[----:B0-----:R-:W2:Y:S01]  /*35480*/  LDL.64 R22, [R1+0xc8] ;  /* 0x0000c80001167983 */ /* 0x001ea20000100a00 */
[----:B------:R-:W2:Y:S02]  /*35490*/  LDL.LU.64 R10, [R1+0x43c0] ;  /* 0x0043c000010a7983 */ /* 0x000ea40000300a00 */
[----:B------:R-:W2:Y:S07]  /*354a0*/  LDL.LU.64 R8, [R1+0x43b8] ;  /* 0x0043b80001087983 */ /* 0x000eae0000300a00 */
[----:B------:R-:W-:Y:S01]  /*354b0*/  STL.64 [R1+0x820], R12 ;  /* 0x0008200c01007387 */ /* 0x000fe20000100a00 */
[----:B------:R0:W-:Y:S04]  /*354c0*/  STL.64 [R1+0x828], R14 ;  /* 0x0008280e01007387 */ /* 0x0001e80000100a00 */
        /* <DEDUP_REMOVED lines=39> */
[----:B------:R-:W2:Y:S02]  /*35740*/  LDL.LU.64 R10, [R1+0x4340] ;  /* 0x00434000010a7983 */ /* 0x000ea40000300a00 */
[----:B------:R-:W2:Y:S02]  /*35750*/  LDL.LU.64 R8, [R1+0x4338] ;  /* 0x0043380001087983 */ /* 0x000ea40000300a00 */
[C---:B--2---:R-:W-:Y:S11]  /*35760*/  HMMA.16816.F32.BF16 R8, R16.reuse, R14, R8 ;  /* 0x0000000e1008723c */ /* 0x044ff60000041808 */
[----:B------:R-:W-:Y:S11]  /*35770*/  @!UPT UIADD3 URZ, URZ, URZ, URZ ;  /* 0x0000003f3f3ff290 */ /* 0x000ff6000fffe03f */
[----:B------:R-:W-:Y:S01]  /*35780*/  @!UPT UIADD3 URZ, URZ, URZ, URZ ;  /* 0x0000003f3f3ff290 */ /* 0x000fe2000fffe03f */
[----:B------:R-:W-:Y:S01]  /*35790*/  STL.64 [R1+0x7c0], R8 ;  /* 0x0007c00801007387 */ /* 0x000fe20000100a00 */
[----:B------:R0:W-:Y:S03]  /*357a0*/  STL.64 [R1+0x7c8], R10 ;  /* 0x0007c80a01007387 */ /* 0x0001e60000100a00 */
[----:B0-----:R-:W3:Y:S01]  /*357b0*/  LDL.LU.64 R10, [R1+0x4330] ;  /* 0x00433000010a7983 */ /* 0x001ee20000300a00 */
        /* <DEDUP_REMOVED lines=9> */
[----:B------:R-:W-:Y:S01]  /*35850*/  STL.64 [R1+0x7b0], R4 ;  /* 0x0007b00401007387 */ /* 0x000fe20000100a00 */
[----:B------:R0:W-:Y:S03]  /*35860*/  STL.64 [R1+0x7b8], R6 ;  /* 0x0007b80601007387 */ /* 0x0001e60000100a00 */
[----:B0-----:R-:W4:Y:S01]  /*35870*/  LDL.LU.64 R6, [R1+0x4328] ;  /* 0x0043280001067983 */ /* 0x001f220000300a00 */
[----:B------:R0:W-:Y:S02]  /*35880*/  STL [R1+0x4224], R10 ;  /* 0x0042240a01007387 */ /* 0x0001e40000100800 */
[----:B------:R1:W-:Y:S02]  /*35890*/  STL [R1+0x4220], R11 ;  /* 0x0042200b01007387 */ /* 0x0003e40000100800 */
[----:B------:R-:W3:Y:S01]  /*358a0*/  LDL.LU R8, [R1+0x480] ;  /* 0x0004800001087983 */ /* 0x000ee20000300800 */
[----:B------:R-:W3:Y:S04]  /*358b0*/  LDL.LU R9, [R1+0x484] ;  /* 0x0004840001097983 */ /* 0x000ee80000300800 */
[----:B0-----:R-:W3:Y:S01]  /*358c0*/  LDL.LU R10, [R1+0x488] ;  /* 0x00048800010a7983 */ /* 0x001ee20000300800 */
[----:B-1----:R-:W3:Y:S01]  /*358d0*/  LDL.LU R11, [R1+0x48c] ;  /* 0x00048c00010b7983 */ /* 0x002ee20000300800 */
[----:B----4-:R-:W-:Y:S02]  /*358e0*/  HMMA.16816.F32.BF16 R16, R16, R6, R24 ;  /* 0x000000061010723c */ /* 0x010fe40000041818 */
[----:B------:R-:W2:Y:S01]  /*358f0*/  LDL.LU.64 R26, [R1+0x4320] ;  /* 0x00432000011a7983 */ /* 0x000ea20000300a00 */
[----:B------:R-:W2:Y:S02]  /*35900*/  LDL.LU.64 R24, [R1+0x4318] ;  /* 0x0043180001187983 */ /* 0x000ea40000300a00 */
[----:B------:R-:W-:-:S02]  /*35910*/  IMAD.MOV.U32 R2, RZ, RZ, R22 ;  /* 0x000000ffff027224 */ /* 0x000fc400078e0016 */
[----:B------:R-:W-:Y:S11]  /*35920*/  IMAD.MOV.U32 R0, RZ, RZ, R23 ;  /* 0x000000ffff007224 */ /* 0x000ff600078e0017 */
[----:B------:R-:W-:Y:S05]  /*35930*/  @!UPT UIADD3 URZ, URZ, URZ, URZ ;  /* 0x0000003f3f3ff290 */ /* 0x000fea000fffe03f */
[----:B------:R-:W-:Y:S01]  /*35940*/  STL.64 [R1+0x4c0], R16 ;  /* 0x0004c01001007387 */ /* 0x000fe20000100a00 */
[----:B------:R0:W-:Y:S03]  /*35950*/  STL.64 [R1+0x4c8], R18 ;  /* 0x0004c81201007387 */ /* 0x0001e60000100a00 */
[----:B0-----:R-:W4:Y:S01]  /*35960*/  LDL.64 R18, [R1+0xa8] ;  /* 0x0000a80001127983 */ /* 0x001f220000100a00 */
[----:B------:R0:W-:Y:S02]  /*35970*/  STL.64 [R1+0x4218], R6 ;  /* 0x0042180601007387 */ /* 0x0001e40000100a00 */
[----:B------:R-:W3:Y:S02]  /*35980*/  LDL.LU R4, [R1+0x4a0] ;  /* 0x0004a00001047983 */ /* 0x000ee40000300800 */
[----:B------:R-:W3:Y:S01]  /*35990*/  LDL.LU R5, [R1+0x4a4] ;  /* 0x0004a40001057983 */ /* 0x000ee20000300800 */
[----:B0-----:R-:W3:Y:S01]  /*359a0*/  LDL.LU R6, [R1+0x4a8] ;  /* 0x0004a80001067983 */ /* 0x001ee20000300800 */
[----:B------:R-:W3:Y:S01]  /*359b0*/  LDL.LU R7, [R1+0x4ac] ;  /* 0x0004ac0001077983 */ /* 0x000ee20000300800 */
[C---:B--2---:R-:W-:Y:S11]  /*359c0*/  HMMA.16816.F32.BF16 R12, R24.reuse, R22, R12 ;  /* 0x00000016180c723c */ /* 0x044ff6000004180c */
[----:B------:R-:W-:Y:S11]  /*359d0*/  @!UPT UIADD3 URZ, URZ, URZ, URZ ;  /* 0x0000003f3f3ff290 */ /* 0x000ff6000fffe03f */
[----:B------:R-:W-:Y:S01]  /*359e0*/  @!UPT UIADD3 URZ, URZ, URZ, URZ ;  /* 0x0000003f3f3ff290 */ /* 0x000fe2000fffe03f */
[----:B------:R0:W-:Y:S01]  /*359f0*/  STL.64 [R1+0x4b0], R12 ;  /* 0x0004b00c01007387 */ /* 0x0001e20000100a00 */
[----:B------:R-:W-:Y:S03]  /*35a00*/  STL.64 [R1+0x4b8], R14 ;  /* 0x0004b80e01007387 */ /* 0x000fe60000100a00 */
[----:B0-----:R-:W2:Y:S01]  /*35a10*/  LDL.LU.64 R12, [R1+0x4310] ;  /* 0x00431000010c7983 */ /* 0x001ea20000300a00 */
[----:B------:R-:W3:Y:S02]  /*35a20*/  LDL.LU.64 R22, [R1+0x4308] ;  /* 0x0043080001167983 */ /* 0x000ee40000300a00 */
[----:B------:R-:W-:Y:S02]  /*35a30*/  STL [R1+0x422c], R0 ;  /* 0x00422c0001007387 */ /* 0x000fe40000100800 */
[----:B------:R-:W-:Y:S01]  /*35a40*/  STL [R1+0x4228], R2 ;  /* 0x0042280201007387 */ /* 0x000fe20000100800 */
[C---:B---3--:R-:W-:Y:S11]  /*35a50*/  HMMA.16816.F32.BF16 R4, R24.reuse, R22, R4 ;  /* 0x000000161804723c */ /* 0x048ff60000041804 */
[----:B------:R-:W-:Y:S11]  /*35a60*/  @!UPT UIADD3 URZ, URZ, URZ, URZ ;  /* 0x0000003f3f3ff290 */ /* 0x000ff6000fffe03f */
[----:B------:R-:W-:Y:S01]  /*35a70*/  @!UPT UIADD3 URZ, URZ, URZ, URZ ;  /* 0x0000003f3f3ff290 */ /* 0x000fe2000fffe03f */
[----:B------:R0:W-:Y:S01]  /*35a80*/  STL.64 [R1+0x4a0], R4 ;  /* 0x0004a00401007387 */ /* 0x0001e20000100a00 */
[----:B------:R-:W-:Y:S02]  /*35a90*/  STL.64 [R1+0x4a8], R6 ;  /* 0x0004a80601007387 */ /* 0x000fe40000100a00 */
[----:B0-----:R-:W-:Y:S02]  /*35aa0*/  IMAD.MOV.U32 R5, RZ, RZ, R22 ;  /* 0x000000ffff057224 */ /* 0x001fe400078e0016 */
[----:B------:R-:W-:Y:S02]  /*35ab0*/  IMAD.MOV.U32 R4, RZ, RZ, R23 ;  /* 0x000000ffff047224 */ /* 0x000fe400078e0017 */
[----:B------:R-:W4:Y:S01]  /*35ac0*/  LDL.LU.64 R22, [R1+0x4300] ;  /* 0x0043000001167983 */ /* 0x000f220000300a00 */
[----:B------:R-:W4:Y:S02]  /*35ad0*/  LDL.LU.64 R20, [R1+0x42f8] ;  /* 0x0042f80001147983 */ /* 0x000f240000300a00 */
[----:B----4-:R-:W-:Y:S11]  /*35ae0*/  HMMA.16816.F32.BF16 R20, R24, R18, R20 ;  /* 0x000000121814723c */ /* 0x010ff60000041814 */
[----:B------:R-:W-:Y:S11]  /*35af0*/  @!UPT UIADD3 URZ, URZ, URZ, URZ ;  /* 0x0000003f3f3ff290 */ /* 0x000ff6000fffe03f */
[----:B------:R-:W-:Y:S01]  /*35b00*/  @!UPT UIADD3 URZ, URZ, URZ, URZ ;  /* 0x0000003f3f3ff290 */ /* 0x000fe2000fffe03f */
[----:B------:R-:W-:Y:S01]  /*35b10*/  STL.64 [R1+0x490], R20 ;  /* 0x0004901401007387 */ /* 0x000fe20000100a00 */
[----:B------:R0:W-:Y:S03]  /*35b20*/  STL.64 [R1+0x498], R22 ;  /* 0x0004981601007387 */ /* 0x0001e60000100a00 */
[----:B0-----:R-:W3:Y:S01]  /*35b30*/  LDL.LU.64 R22, [R1+0x42f0] ;  /* 0x0042f00001167983 */ /* 0x001ee20000300a00 */
[----:B------:R-:W-:Y:S02]  /*35b40*/  IMAD.MOV.U32 R7, RZ, RZ, R18 ;  /* 0x000000ffff077224 */ /* 0x000fe400078e0012 */
[----:B------:R-:W-:-:S05]  /*35b50*/  IMAD.MOV.U32 R6, RZ, RZ, R19 ;  /* 0x000000ffff067224 */ /* 0x000fca00078e0013 */
[----:B------:R-:W-:Y:S01]  /*35b60*/  STL.64 [R1+0x4238], R6 ;  /* 0x0042380601007387 */ /* 0x000fe20000100a00 */
[----:B------:R3:W-:Y:S02]  /*35b70*/  STL.64 [R1+0x4230], R4 ;  /* 0x0042300401007387 */ /* 0x0007e40000100a00 */
[----:B---3--:R-:W-:Y:S07]  /*35b80*/  HMMA.16816.F32.BF16 R4, R24, R22, R8 ;  /* 0x000000161804723c */ /* 0x008fee0000041808 */
[----:B------:R-:W-:-:S02]  /*35b90*/  IMAD.MOV.U32 R9, RZ, RZ, R22 ;  /* 0x000000ffff097224 */ /* 0x000fc400078e0016 */
[----:B------:R-:W-:Y:S11]  /*35ba0*/  IMAD.MOV.U32 R8, RZ, RZ, R23 ;  /* 0x000000ffff087224 */ /* 0x000ff600078e0017 */
[----:B------:R-:W-:Y:S03]  /*35bb0*/  @!UPT UIADD3 URZ, URZ, URZ, URZ ;  /* 0x0000003f3f3ff290 */ /* 0x000fe6000fffe03f */
[----:B------:R0:W-:Y:S01]  /*35bc0*/  STL.64 [R1+0x480], R4 ;  /* 0x0004800401007387 */ /* 0x0001e20000100a00 */
[----:B------:R1:W-:Y:S02]  /*35bd0*/  STL.64 [R1+0x488], R6 ;  /* 0x0004880601007387 */ /* 0x0003e40000100a00 */
[----:B------:R-:W-:Y:S01]  /*35be0*/  STL.64 [R1+0x42a8], R8 ;  /* 0x0042a80801007387 */ /* 0x000fe20000100a00 */
[----:B0-----:R-:W3:Y:S01]  /*35bf0*/  LDL.LU R4, [R1+0x730] ;  /* 0x0007300001047983 */ /* 0x001ee20000300800 */
[----:B------:R-:W3:Y:S02]  /*35c00*/  LDL.LU R5, [R1+0x734] ;  /* 0x0007340001057983 */ /* 0x000ee40000300800 */
[----:B-1----:R-:W4:Y:S02]  /*35c10*/  LDL.LU R6, [R1+0x738] ;  /* 0x0007380001067983 */ /* 0x002f240000300800 */
[----:B------:R-:W4:Y:S02]  /*35c20*/  LDL.LU R7, [R1+0x73c] ;  /* 0x00073c0001077983 */ /* 0x000f240000300800 */
[----:B----4-:R2:W-:Y:S01]  /*35c30*/  STL.64 [R1+0x4250], R6 ;  /* 0x0042500601007387 */ /* 0x0105e20000100a00 */
[----:B---3--:R0:W-:Y:S02]  /*35c40*/  STL.64 [R1+0x4248], R4 ;  /* 0x0042480401007387 */ /* 0x0081e40000100a00 */
[----:B--2---:R-:W-:-:S02]  /*35c50*/  IMAD.MOV.U32 R6, RZ, RZ, R13 ;  /* 0x000000ffff067224 */ /* 0x004fc400078e000d */
[----:B------:R-:W-:-:S05]  /*35c60*/  IMAD.MOV.U32 R7, RZ, RZ, R12 ;  /* 0x000000ffff077224 */ /* 0x000fca00078e000c */
[----:B------:R1:W-:Y:S01]  /*35c70*/  STL.64 [R1+0x4268], R6 ;  /* 0x0042680601007387 */ /* 0x0003e20000100a00 */
[----:B0-----:R-:W2:Y:S02]  /*35c80*/  LDL.LU R4, [R1+0x750] ;  /* 0x0007500001047983 */ /* 0x001ea40000300800 */
[----:B------:R-:W2:Y:S01]  /*35c90*/  LDL.LU R5, [R1+0x754] ;  /* 0x0007540001057983 */ /* 0x000ea20000300800 */
[----:B-1----:R-:W3:Y:S01]  /*35ca0*/  LDL.LU R6, [R1+0x758] ;  /* 0x0007580001067983 */ /* 0x002ee20000300800 */
[----:B------:R-:W3:Y:S02]  /*35cb0*/  LDL.LU R7, [R1+0x75c] ;  /* 0x00075c0001077983 */ /* 0x000ee40000300800 */
[----:B------:R-:W4:Y:S02]  /*35cc0*/  LDL.LU R12, [R1+0x760] ;  /* 0x00076000010c7983 */ /* 0x000f240000300800 */
[----:B------:R-:W4:Y:S01]  /*35cd0*/  LDL.LU R13, [R1+0x764] ;  /* 0x00076400010d7983 */ /* 0x000f220000300800 */
        /* <DEDUP_REMOVED lines=10> */
[----:B------:R-:W2:Y:S02]  /*35d80*/  LDL.64 R18, [R1+0x78] ;  /* 0x0000780001127983 */ /* 0x000ea40000100a00 */
[----:B--2---:R0:W-:Y:S04]  /*35d90*/  STL.64 [R1+0x42e8], R18 ;  /* 0x0042e81201007387 */ /* 0x0041e80000100a00 */
[----:B0-----:R-:W2:Y:S01]  /*35da0*/  LDL.64 R18, [R1+0x88] ;  /* 0x0000880001127983 */ /* 0x001ea20000100a00 */
[----:B------:R0:W-:Y:S02]  /*35db0*/  STL.64 [R1+0x42b8], R10 ;  /* 0x0042b80a01007387 */ /* 0x0001e40000100a00 */
[----:B------:R-:W-:Y:S01]  /*35dc0*/  STL.64 [R1+0x42b0], R8 ;  /* 0x0042b00801007387 */ /* 0x000fe20000100a00 */
        /* <DEDUP_REMOVED lines=8> */
[----:B------:R0:W-:Y:S02]  /*35e50*/  STL.64 [R1+0x4290], R14 ;  /* 0x0042900e01007387 */ /* 0x0001e40000100a00 */
[----:B----4-:R-:W-:Y:S01]  /*35e60*/  STL.64 [R1+0x4288], R12 ;  /* 0x0042880c01007387 */ /* 0x010fe20000100a00 */
[----:B0-----:R-:W4:Y:S04]  /*35e70*/  LDL.64 R14, [R1+0x38] ;  /* 0x00003800010e7983 */ /* 0x001f280000100a00 */
[----:B----4-:R0:W-:Y:S04]  /*35e80*/  STL.64 [R1+0x42a0], R14 ;  /* 0x0042a00e01007387 */ /* 0x0101e80000100a00 */
[----:B0-----:R-:W4:Y:S04]  /*35e90*/  LDL.64 R14, [R1+0x48] ;  /* 0x00004800010e7983 */ /* 0x001f280000100a00 */
[----:B----4-:R0:W-:Y:S01]  /*35ea0*/  STL.64 [R1+0x42c0], R14 ;  /* 0x0042c00e01007387 */ /* 0x0101e20000100a00 */
[----:B------:R-:W4:Y:S02]  /*35eb0*/  LDL.LU R12, [R1+0x790] ;  /* 0x00079000010c7983 */ /* 0x000f240000300800 */
[----:B------:R-:W4:Y:S01]  /*35ec0*/  LDL.LU R13, [R1+0x794] ;  /* 0x00079400010d7983 */ /* 0x000f220000300800 */
[----:B0-----:R-:W2:Y:S01]  /*35ed0*/  LDL.LU R14, [R1+0x798] ;  /* 0x00079800010e7983 */ /* 0x001ea20000300800 */
[----:B------:R-:W2:Y:S01]  /*35ee0*/  LDL.LU R15, [R1+0x79c] ;  /* 0x00079c00010f7983 */ /* 0x000ea20000300800 */
[----:B------:R-:W-:Y:S02]  /*35ef0*/  HMMA.16816.F32.BF16 R20, R24, R18, R20 ;  /* 0x000000121814723c */ /* 0x000fe40000041814 */
[----:B--2---:R-:W-:Y:S01]  /*35f00*/  STL.64 [R1+0x42d8], R14 ;  /* 0x0042d80e01007387 */ /* 0x004fe20000100a00 */
[----:B----4-:R0:W-:Y:S03]  /*35f10*/  STL.64 [R1+0x42d0], R12 ;  /* 0x0042d00c01007387 */ /* 0x0101e60000100a00 */
[----:B0-----:R-:W2:Y:S01]  /*35f20*/  LDL.LU R12, [R1+0x7a0] ;  /* 0x0007a000010c7983 */ /* 0x001ea20000300800 */
[----:B------:R-:W2:Y:S02]  /*35f30*/  LDL.LU R13, [R1+0x7a4] ;  /* 0x0007a400010d7983 */ /* 0x000ea40000300800 */
[----:B------:R-:W2:Y:S02]  /*35f40*/  LDL.LU R14, [R1+0x7a8] ;  /* 0x0007a800010e7983 */ /* 0x000ea40000300800 */
[----:B------:R-:W2:Y:S01]  /*35f50*/  LDL.LU R15, [R1+0x7ac] ;  /* 0x0007ac00010f7983 */ /* 0x000ea20000300800 */
[----:B---3--:R0:W-:Y:S01]  /*35f60*/  STL.64 [R1+0x4278], R6 ;  /* 0x0042780601007387 */ /* 0x0081e20000100a00 */
[----:B------:R1:W-:Y:S03]  /*35f70*/  STL.64 [R1+0x4270], R4 ;  /* 0x0042700401007387 */ /* 0x0003e60000100a00 */
[----:B0-----:R-:W3:Y:S04]  /*35f80*/  LDL.64 R6, [R1+0x28] ;  /* 0x0000280001067983 */ /* 0x001ee80000100a00 */
[----:B---3--:R0:W-:Y:S01]  /*35f90*/  STL.64 [R1+0x4298], R6 ;  /* 0x0042980601007387 */ /* 0x0081e20000100a00 */
[----:B-1----:R-:W3:Y:S02]  /*35fa0*/  LDL.LU R4, [R1+0x770] ;  /* 0x0007700001047983 */ /* 0x002ee40000300800 */
[----:B------:R-:W3:Y:S01]  /*35fb0*/  LDL.LU R5, [R1+0x774] ;  /* 0x0007740001057983 */ /* 0x000ee20000300800 */
[----:B0-----:R-:W3:Y:S01]  /*35fc0*/  LDL.LU R6, [R1+0x778] ;  /* 0x0007780001067983 */ /* 0x001ee20000300800 */
[----:B------:R-:W3:Y:S02]  /*35fd0*/  LDL.LU R7, [R1+0x77c] ;  /* 0x00077c0001077983 */ /* 0x000ee40000300800 */
[----:B------:R0:W-:Y:S02]  /*35fe0*/  STL.64 [R1+0x470], R20 ;  /* 0x0004701401007387 */ /* 0x0001e40000100a00 */
[----:B------:R-:W-:Y:S02]  /*35ff0*/  STL.64 [R1+0x478], R22 ;  /* 0x0004781601007387 */ /* 0x000fe40000100a00 */
[----:B0-----:R-:W-:-:S02]  /*36000*/  IMAD.MOV.U32 R21, RZ, RZ, R18 ;  /* 0x000000ffff157224 */ /* 0x001fc400078e0012 */
[----:B------:R-:W-:Y:S02]  /*36010*/  IMAD.MOV.U32 R20, RZ, RZ, R19 ;  /* 0x000000ffff147224 */ /* 0x000fe400078e0013 */
[----:B------:R-:W4:Y:S02]  /*36020*/  LDL.LU.64 R18, [R1+0x42e8] ;  /* 0x0042e80001127983 */ /* 0x000f240000300a00 */
[C---:B----4-:R-:W-:Y:S11]  /*36030*/  HMMA.16816.F32.BF16 R8, R24.reuse, R18, R8 ;  /* 0x000000121808723c */ /* 0x050ff60000041808 */
        /* <DEDUP_REMOVED lines=8> */
[----:B------:R-:W-:Y:S01]  /*360c0*/  STL.64 [R1+0x4260], R22 ;  /* 0x0042601601007387 */ /* 0x000fe20000100a00 */
[----:B------:R1:W-:Y:S03]  /*360d0*/  STL.64 [R1+0x4258], R20 ;  /* 0x0042581401007387 */ /* 0x0003e60000100a00 */
[----:B-1----:R-:W4:Y:S01]  /*360e0*/  LDL.LU R20, [R1+0x740] ;  /* 0x0007400001147983 */ /* 0x002f220000300800 */
[----:B------:R-:W4:Y:S02]  /*360f0*/  LDL.LU R21, [R1+0x744] ;  /* 0x0007440001157983 */ /* 0x000f240000300800 */
[----:B------:R-:W4:Y:S02]  /*36100*/  LDL.LU R22, [R1+0x748] ;  /* 0x0007480001167983 */ /* 0x000f240000300800 */
[----:B------:R-:W4:Y:S01]  /*36110*/  LDL.LU R23, [R1+0x74c] ;  /* 0x00074c0001177983 */ /* 0x000f220000300800 */
[----:B0-----:R-:W-:Y:S01]  /*36120*/  STL.64 [R1+0x40c8], R18 ;  /* 0x0040c81201007387 */ /* 0x001fe20000100a00 */
[----:B------:R0:W-:Y:S01]  /*36130*/  STL.64 [R1+0x40c0], R16 ;  /* 0x0040c01001007387 */ /* 0x0001e20000100a00 */
[----:B--2---:R-:W-:Y:S01]  /*36140*/  HMMA.16816.F32.BF16 R12, R24, R10, R12 ;  /* 0x0000000a180c723c */ /* 0x004fe2000004180c */
[----:B0-----:R-:W-:-:S02]  /*36150*/  IMAD.MOV.U32 R17, RZ, RZ, R10 ;  /* 0x000000ffff117224 */ /* 0x001fc400078e000a */
[----:B------:R-:W-:Y:S11]  /*36160*/  IMAD.MOV.U32 R16, RZ, RZ, R11 ;  /* 0x000000ffff107224 */ /* 0x000ff600078e000b */
[----:B------:R-:W-:Y:S09]  /*36170*/  @!UPT UIADD3 URZ, URZ, URZ, URZ ;  /* 0x0000003f3f3ff290 */ /* 0x000ff2000fffe03f */
[----:B------:R-:W-:Y:S01]  /*36180*/  STL.64 [R1+0x7a0], R12 ;  /* 0x0007a00c01007387 */ /* 0x000fe20000100a00 */
[----:B------:R0:W-:Y:S03]  /*36190*/  STL.64 [R1+0x7a8], R14 ;  /* 0x0007a80e01007387 */ /* 0x0001e60000100a00 */
[----:B0-----:R-:W2:Y:S01]  /*361a0*/  LDL.LU.64 R14, [R1+0x42d8] ;  /* 0x0042d800010e7983 */ /* 0x001ea20000300a00 */
[----:B------:R-:W2:Y:S02]  /*361b0*/  LDL.LU.64 R12, [R1+0x42d0] ;  /* 0x0042d000010c7983 */ /* 0x000ea40000300a00 */
[----:B------:R-:W2:Y:S02]  /*361c0*/  LDL.LU.64 R10, [R1+0x42c8] ;  /* 0x0042c800010a7983 */ /* 0x000ea40000300a00 */
[----:B------:R-:W-:Y:S02]  /*361d0*/  IMAD.MOV.U32 R18, RZ, RZ, R29 ;  /* 0x000000ffff127224 */ /* 0x000fe400078e001d */
[----:B------:R-:W-:Y:S01]  /*361e0*/  IMAD.MOV.U32 R19, RZ, RZ, R28 ;  /* 0x000000ffff137224 */ /* 0x000fe200078e001c */
        /* <DEDUP_REMOVED lines=42> */
[----:B0-----:R-:W4:Y:S01]  /*36490*/  LDL.LU.64 R6, [R1+0x4268] ;  /* 0x0042680001067983 */ /* 0x001f220000300a00 */
[----:B------:R0:W-:Y:S02]  /*364a0*/  STL.64 [R1+0x4100], R18 ;  /* 0x0041001201007387 */ /* 0x0001e40000100a00 */
[----:B0-----:R-:W-:Y:S02]  /*364b0*/  IMAD.MOV.U32 R18, RZ, RZ, R13 ;  /* 0x000000ffff127224 */ /* 0x001fe400078e000d */
[----:B------:R-:W-:Y:S01]  /*364c0*/  IMAD.MOV.U32 R19, RZ, RZ, R12 ;  /* 0x000000ffff137224 */ /* 0x000fe200078e000c */
[----:B----4-:R-:W-:Y:S01]  /*364d0*/  HMMA.16816.F32.BF16 R4, R24, R6, R20 ;  /* 0x000000061804723c */ /* 0x010fe20000041814 */
[----:B------:R-:W2:Y:S01]  /*364e0*/  LDL.LU.64 R22, [R1+0x4260] ;  /* 0x0042600001167983 */ /* 0x000ea20000300a00 */
[----:B------:R-:W4:Y:S11]  /*364f0*/  LDL.LU.64 R20, [R1+0x4258] ;  /* 0x0042580001147983 */ /* 0x000f360000300a00 */
[----:B------:R-:W-:Y:S10]  /*36500*/  @!UPT UIADD3 URZ, URZ, URZ, URZ ;  /* 0x0000003f3f3ff290 */ /* 0x000ff4000fffe03f */
[----:B------:R-:W-:Y:S01]  /*36510*/  STL.64 [R1+0x740], R4 ;  /* 0x0007400401007387 */ /* 0x000fe20000100a00 */
[----:B------:R0:W-:Y:S03]  /*36520*/  STL.64 [R1+0x748], R6 ;  /* 0x0007480601007387 */ /* 0x0001e60000100a00 */
[----:B0-----:R-:W3:Y:S01]  /*36530*/  LDL.LU.64 R6, [R1+0x4250] ;  /* 0x0042500001067983 */ /* 0x001ee20000300a00 */
[----:B------:R-:W3:Y:S02]  /*36540*/  LDL.LU.64 R4, [R1+0x4248] ;  /* 0x0042480001047983 */ /* 0x000ee40000300a00 */
[----:B------:R-:W2:Y:S02]  /*36550*/  LDL.LU R13, [R1+0x4244] ;  /* 0x00424400010d7983 */ /* 0x000ea40000300800 */
[----:B------:R-:W2:Y:S01]  /*36560*/  LDL.LU R12, [R1+0x4240] ;  /* 0x00424000010c7983 */ /* 0x000ea20000300800 */
[----:B------:R0:W-:Y:S02]  /*36570*/  STL.64 [R1+0x4118], R18 ;  /* 0x0041181201007387 */ /* 0x0001e40000100a00 */
[----:B0-----:R-:W-:-:S02]  /*36580*/  IMAD.MOV.U32 R18, RZ, RZ, R0 ;  /* 0x000000ffff127224 */ /* 0x001fc400078e0000 */
[----:B------:R-:W-:Y:S01]  /*36590*/  IMAD.MOV.U32 R19, RZ, RZ, R2 ;  /* 0x000000ffff137224 */ /* 0x000fe200078e0002 */
[----:B---3--:R-:W-:Y:S11]  /*365a0*/  HMMA.16816.F32.BF16 R4, R24, R14, R4 ;  /* 0x0000000e1804723c */ /* 0x008ff60000041804 */
[----:B------:R-:W-:Y:S11]  /*365b0*/  @!UPT UIADD3 URZ, URZ, URZ, URZ ;  /* 0x0000003f3f3ff290 */ /* 0x000ff6000fffe03f */
[----:B------:R-:W-:Y:S01]  /*365c0*/  @!UPT UIADD3 URZ, URZ, URZ, URZ ;  /* 0x0000003f3f3ff290 */ /* 0x000fe2000fffe03f */
[----:B------:R-:W-:Y:S01]  /*365d0*/  STL.64 [R1+0x730], R4 ;  /* 0x0007300401007387 */ /* 0x000fe20000100a00 */
[----:B------:R0:W-:Y:S03]  /*365e0*/  STL.64 [R1+0x738], R6 ;  /* 0x0007380601007387 */ /* 0x0001e60000100a00 */
[----:B0-----:R-:W3:Y:S01]  /*365f0*/  LDL.LU.64 R6, [R1+0x4238] ;  /* 0x0042380001067983 */ /* 0x001ee20000300a00 */
[----:B------:R-:W3:Y:S02]  /*36600*/  LDL.LU.64 R4, [R1+0x4230] ;  /* 0x0042300001047983 */ /* 0x000ee40000300a00 */
[----:B------:R-:W3:Y:S02]  /*36610*/  LDL.LU R0, [R1+0x422c] ;  /* 0x00422c0001007983 */ /* 0x000ee40000300800 */
[----:B------:R-:W3:Y:S01]  /*36620*/  LDL.LU R2, [R1+0x4228] ;  /* 0x0042280001027983 */ /* 0x000ee20000300800 */
[----:B------:R-:W-:Y:S01]  /*36630*/  STL.64 [R1+0x4130], R18 ;  /* 0x0041301201007387 */ /* 0x000fe20000100a00 */
[----:B------:R0:W-:Y:S02]  /*36640*/  STL.64 [R1+0x40e8], R14 ;  /* 0x0040e80e01007387 */ /* 0x0001e40000100a00 */
[----:B--2---:R1:W-:Y:S01]  /*36650*/  STL.64 [R1+0x40e0], R12 ;  /* 0x0040e00c01007387 */ /* 0x0043e20000100a00 */
[----:B0-----:R-:W2:Y:S01]  /*36660*/  LDL.64 R14, [R1+0x8] ;  /* 0x00000800010e7983 */ /* 0x001ea20000100a00 */
[----:B------:R-:W-:-:S02]  /*36670*/  IMAD.MOV.U32 R18, RZ, RZ, R10 ;  /* 0x000000ffff127224 */ /* 0x000fc400078e000a */
[----:B------:R-:W-:Y:S01]  /*36680*/  IMAD.MOV.U32 R19, RZ, RZ, R11 ;  /* 0x000000ffff137224 */ /* 0x000fe200078e000b */
[----:B--2---:R0:W-:Y:S01]  /*36690*/  STL.64 [R1+0x40f8], R14 ;  /* 0x0040f80e01007387 */ /* 0x0041e20000100a00 */
[----:B-1----:R-:W2:Y:S02]  /*366a0*/  LDL.LU R12, [R1+0x390] ;  /* 0x00039000010c7983 */ /* 0x002ea40000300800 */
[----:B------:R-:W2:Y:S01]  /*366b0*/  LDL.LU R13, [R1+0x394] ;  /* 0x00039400010d7983 */ /* 0x000ea20000300800 */
[----:B0-----:R-:W2:Y:S01]  /*366c0*/  LDL.LU R14, [R1+0x398] ;  /* 0x00039800010e7983 */ /* 0x001ea20000300800 */
[----:B------:R-:W2:Y:S02]  /*366d0*/  LDL.LU R15, [R1+0x39c] ;  /* 0x00039c00010f7983 */ /* 0x000ea40000300800 */
[----:B------:R-:W3:Y:S02]  /*366e0*/  LDL.LU R10, [R1+0x4224] ;  /* 0x00422400010a7983 */ /* 0x000ee40000300800 */
[----:B------:R-:W3:Y:S01]  /*366f0*/  LDL.LU R11, [R1+0x4220] ;  /* 0x00422000010b7983 */ /* 0x000ee20000300800 */
        /* <DEDUP_REMOVED lines=8> */
[----:B------:R-:W-:-:S05]  /*36780*/  IMAD.MOV.U32 R19, RZ, RZ, R28 ;  /* 0x000000ffff137224 */ /* 0x000fca00078e001c */
        /* <DEDUP_REMOVED lines=36> */
[----:B------:R-:W4:Y:S02]  /*369d0*/  LDL.LU R15, [R1+0x3ec] ;  /* 0x0003ec00010f7983 */ /* 0x000f240000300800 */
[----:B---3--:R-:W-:-:S02]  /*369e0*/  IMAD.MOV.U32 R18, RZ, RZ, R7 ;  /* 0x000000ffff127224 */ /* 0x008fc400078e0007 */
[----:B------:R-:W-:-:S05]  /*369f0*/  IMAD.MOV.U32 R19, RZ, RZ, R6 ;  /* 0x000000ffff137224 */ /* 0x000fca00078e0006 */
[----:B------:R-:W-:Y:S04]  /*36a00*/  STL.64 [R1+0x41d8], R18 ;  /* 0x0041d81201007387 */ /* 0x000fe80000100a00 */
[----:B----4-:R-:W-:Y:S01]  /*36a10*/  STL.64 [R1+0x4188], R14 ;  /* 0x0041880e01007387 */ /* 0x010fe20000100a00 */
[----:B--2---:R0:W-:Y:S03]  /*36a20*/  STL.64 [R1+0x4180], R12 ;  /* 0x0041800c01007387 */ /* 0x0041e60000100a00 */
[----:B0-----:R-:W2:Y:S01]  /*36a30*/  LDL.LU R12, [R1+0x3f0] ;  /* 0x0003f000010c7983 */ /* 0x001ea20000300800 */
[----:B------:R-:W2:Y:S02]  /*36a40*/  LDL.LU R13, [R1+0x3f4] ;  /* 0x0003f400010d7983 */ /* 0x000ea40000300800 */
[----:B------:R-:W3:Y:S02]  /*36a50*/  LDL.LU R14, [R1+0x3f8] ;  /* 0x0003f800010e7983 */ /* 0x000ee40000300800 */
[----:B------:R-:W3:Y:S02]  /*36a60*/  LDL.LU R15, [R1+0x3fc] ;  /* 0x0003fc00010f7983 */ /* 0x000ee40000300800 */
[----:B------:R-:W-:-:S02]  /*36a70*/  IMAD.MOV.U32 R18, RZ, RZ, R5 ;  /* 0x000000ffff127224 */ /* 0x000fc400078e0005 */
[----:B------:R-:W-:-:S05]  /*36a80*/  IMAD.MOV.U32 R19, RZ, RZ, R4 ;  /* 0x000000ffff137224 */ /* 0x000fca00078e0004 */
[----:B------:R-:W-:Y:S01]  /*36a90*/  STL.64 [R1+0x41f0], R18 ;  /* 0x0041f01201007387 */ /* 0x000fe20000100a00 */
[----:B------:R-:W4:Y:S02]  /*36aa0*/  LDL.LU R4, [R1+0x720] ;  /* 0x0007200001047983 */ /* 0x000f240000300800 */
[----:B------:R-:W4:Y:S02]  /*36ab0*/  LDL.LU R5, [R1+0x724] ;  /* 0x0007240001057983 */ /* 0x000f240000300800 */
[----:B------:R-:W4:Y:S01]  /*36ac0*/  LDL.LU R6, [R1+0x728] ;  /* 0x0007280001067983 */ /* 0x000f220000300800 */
[----:B------:R-:W4:Y:S04]  /*36ad0*/  LDL.LU R7, [R1+0x72c] ;  /* 0x00072c0001077983 */ /* 0x000f280000300800 */
[----:B---3--:R-:W-:Y:S01]  /*36ae0*/  STL.64 [R1+0x41a0], R14 ;  /* 0x0041a00e01007387 */ /* 0x008fe20000100a00 */
[----:B--2---:R0:W-:Y:S03]  /*36af0*/  STL.64 [R1+0x4198], R12 ;  /* 0x0041980c01007387 */ /* 0x0041e60000100a00 */
[----:B0-----:R-:W2:Y:S01]  /*36b00*/  LDL.LU R12, [R1+0x400] ;  /* 0x00040000010c7983 */ /* 0x001ea20000300800 */
[----:B------:R-:W2:Y:S02]  /*36b10*/  LDL.LU R13, [R1+0x404] ;  /* 0x00040400010d7983 */ /* 0x000ea40000300800 */
[----:B------:R-:W3:Y:S02]  /*36b20*/  LDL.LU R14, [R1+0x408] ;  /* 0x00040800010e7983 */ /* 0x000ee40000300800 */
[----:B------:R-:W3:Y:S01]  /*36b30*/  LDL.LU R15, [R1+0x40c] ;  /* 0x00040c00010f7983 */ /* 0x000ee20000300800 */
[----:B------:R-:W2:Y:S01]  /*36b40*/  LDL.LU R20, [R1+0x450] ;  /* 0x0004500001147983 */ /* 0x000ea20000300800 */
        /* <DEDUP_REMOVED lines=31> */
[----:B------:R0:W-:Y:S02]  /*36d40*/  STL.64 [R1+0x40f0], R10 ;  /* 0x0040f00a01007387 */ /* 0x0001e40000100a00 */
[----:B------:R-:W4:Y:S02]  /*36d50*/  LDL.LU R8, [R1+0x380] ;  /* 0x0003800001087983 */ /* 0x000f240000300800 */
[----:B------:R-:W4:Y:S01]  /*36d60*/  LDL.LU R9, [R1+0x384] ;  /* 0x0003840001097983 */ /* 0x000f220000300800 */
[----:B0-----:R-:W4:Y:S01]  /*36d70*/  LDL.LU R10, [R1+0x388] ;  /* 0x00038800010a7983 */ /* 0x001f220000300800 */
[----:B------:R-:W4:Y:S01]  /*36d80*/  LDL.LU R11, [R1+0x38c] ;  /* 0x00038c00010b7983 */ /* 0x000f220000300800 */
[----:B---3--:R-:W-:Y:S02]  /*36d90*/  HMMA.16816.F32.BF16 R24, R24, R6, R20 ;  /* 0x000000061818723c */ /* 0x008fe40000041814 */
[----:B------:R-:W2:Y:S01]  /*36da0*/  LDL.LU.64 R22, [R1+0x4210] ;  /* 0x0042100001167983 */ /* 0x000ea20000300a00 */
[----:B------:R-:W2:Y:S02]  /*36db0*/  LDL.LU.64 R20, [R1+0x4208] ;  /* 0x0042080001147983 */ /* 0x000ea40000300a00 */
[----:B------:R-:W-:-:S02]  /*36dc0*/  IMAD.MOV.U32 R18, RZ, RZ, R2 ;  /* 0x000000ffff127224 */ /* 0x000fc400078e0002 */
[----:B------:R-:W-:Y:S11]  /*36dd0*/  IMAD.MOV.U32 R19, RZ, RZ, R0 ;  /* 0x000000ffff137224 */ /* 0x000ff600078e0000 */
[----:B------:R-:W-:Y:S05]  /*36de0*/  @!UPT UIADD3 URZ, URZ, URZ, URZ ;  /* 0x0000003f3f3ff290 */ /* 0x000fea000fffe03f */
        /* <DEDUP_REMOVED lines=84> */
[----:B------:R-:W4:Y:S11]  /*37330*/  LDL.LU.64 R14, [R1+0x40f8] ;  /* 0x0040f800010e7983 */ /* 0x000f360000300a00 */
[----:B------:R-:W-:Y:S10]  /*37340*/  @!UPT UIADD3 URZ, URZ, URZ, URZ ;  /* 0x0000003f3f3ff290 */ /* 0x000ff4000fffe03f */
[----:B------:R0:W-:Y:S01]  /*37350*/  STL.64 [R1+0x390], R16 ;  /* 0x0003901001007387 */ /* 0x0001e20000100a00 */
[----:B------:R1:W-:Y:S03]  /*37360*/  STL.64 [R1+0x398], R18 ;  /* 0x0003981201007387 */ /* 0x0003e60000100a00 */
[----:B0-----:R-:W2:Y:S01]  /*37370*/  LDL.LU R16, [R1+0x360] ;  /* 0x0003600001107983 */ /* 0x001ea20000300800 */
[----:B------:R-:W2:Y:S02]  /*37380*/  LDL.LU R17, [R1+0x364] ;  /* 0x0003640001117983 */ /* 0x000ea40000300800 */
[----:B-1----:R-:W2:Y:S02]  /*37390*/  LDL.LU R18, [R1+0x368] ;  /* 0x0003680001127983 */ /* 0x002ea40000300800 */
[----:B------:R-:W2:Y:S01]  /*373a0*/  LDL.LU R19, [R1+0x36c] ;  /* 0x00036c0001137983 */ /* 0x000ea20000300800 */
[----:B----4-:R-:W-:Y:S01]  /*373b0*/  HMMA.16816.F32.BF16 R8, R20, R14, R8 ;  /* 0x0000000e1408723c */ /* 0x010fe20000041808 */
        /* <DEDUP_REMOVED lines=10> */
[----:B0-----:R-:W2:Y:S01]  /*37460*/  LDL.LU.64 R10, [R1+0x40f0] ;  /* 0x0040f000010a7983 */ /* 0x001ea20000300a00 */
[----:B------:R-:W3:Y:S02]  /*37470*/  LDL.LU.64 R14, [R1+0x40e8] ;  /* 0x0040e800010e7983 */ /* 0x000ee40000300a00 */
[----:B------:R-:W4:Y:S01]  /*37480*/  LDL.LU.64 R12, [R1+0x40e0] ;  /* 0x0040e000010c7983 */ /* 0x000f220000300a00 */
[C---:B---3--:R-:W-:Y:S01]  /*37490*/  HMMA.16816.F32.BF16 R24, R20.reuse, R14, R24 ;  /* 0x0000000e1418723c */ /* 0x048fe20000041818 */
[----:B------:R0:W-:Y:S01]  /*374a0*/  STL.64 [R1+0x4008], R14 ;  /* 0x0040080e01007387 */ /* 0x0001e20000100a00 */
[----:B----4-:R-:W-:Y:S11]  /*374b0*/  STL.64 [R1+0x4000], R12 ;  /* 0x0040000c01007387 */ /* 0x010ff60000100a00 */
[----:B------:R-:W-:Y:S10]  /*374c0*/  @!UPT UIADD3 URZ, URZ, URZ, URZ ;  /* 0x0000003f3f3ff290 */ /* 0x000ff4000fffe03f */
[----:B------:R-:W-:Y:S01]  /*374d0*/  STL.64 [R1+0x370], R24 ;  /* 0x0003701801007387 */ /* 0x000fe20000100a00 */
[----:B------:R-:W-:Y:S02]  /*374e0*/  STL.64 [R1+0x378], R26 ;  /* 0x0003781a01007387 */ /* 0x000fe40000100a00 */
[----:B0-----:R-:W3:Y:S02]  /*374f0*/  LDL.64 R14, [R1+0x98] ;  /* 0x00009800010e7983 */ /* 0x001ee40000100a00 */
[----:B------:R-:W0:Y:S01]  /*37500*/  LDSM.16.MT88.4 R24, [R3+0xc280] ;  /* 0x00c280000318783b */ /* 0x000e220000004200 */
[----:B---3--:R1:W-:Y:S04]  /*37510*/  STL.64 [R1+0x40a0], R14 ;  /* 0x0040a00e01007387 */ /* 0x0083e80000100a00 */
[----:B-1----:R-:W3:Y:S01]  /*37520*/  LDL.64 R14, [R1+0xb8] ;  /* 0x0000b800010e7983 */ /* 0x002ee20000100a00 */
[C---:B--2---:R-:W-:Y:S03]  /*37530*/  HMMA.16816.F32.BF16 R16, R20.reuse, R10, R16 ;  /* 0x0000000a1410723c */ /* 0x044fe60000041810 */
[----:B---3--:R1:W-:Y:S04]  /*37540*/  STL.64 [R1+0x40a8], R14 ;  /* 0x0040a80e01007387 */ /* 0x0083e80000100a00 */
[----:B-1----:R-:W2:Y:S01]  /*37550*/  LDL.64 R14, [R1+0xc8] ;  /* 0x0000c800010e7983 */ /* 0x002ea20000100a00 */
[----:B0-----:R-:W-:Y:S02]  /*37560*/  STL.64 [R1+0x3fb8], R26 ;  /* 0x003fb81a01007387 */ /* 0x001fe40000100a00 */
[----:B------:R0:W-:Y:S02]  /*37570*/  STL.64 [R1+0x3fb0], R24 ;  /* 0x003fb01801007387 */ /* 0x0001e40000100a00 */
[----:B0-----:R-:W3:Y:S01]  /*37580*/  LDL.LU R24, [R1+0x340] ;  /* 0x0003400001187983 */ /* 0x001ee20000300800 */
[----:B------:R-:W3:Y:S02]  /*37590*/  LDL.LU R25, [R1+0x344] ;  /* 0x0003440001197983 */ /* 0x000ee40000300800 */
[----:B------:R-:W4:Y:S02]  /*375a0*/  LDL.LU R26, [R1+0x348] ;  /* 0x00034800011a7983 */ /* 0x000f240000300800 */
[----:B------:R-:W4:Y:S02]  /*375b0*/  LDL.LU R27, [R1+0x34c] ;  /* 0x00034c00011b7983 */ /* 0x000f240000300800 */
[----:B----4-:R-:W-:Y:S01]  /*375c0*/  STL.64 [R1+0x40b8], R26 ;  /* 0x0040b81a01007387 */ /* 0x010fe20000100a00 */
[----:B---3--:R0:W-:Y:S03]  /*375d0*/  STL.64 [R1+0x40b0], R24 ;  /* 0x0040b01801007387 */ /* 0x0081e60000100a00 */
[----:B0-----:R-:W3:Y:S01]  /*375e0*/  LDL.LU R24, [R1+0x350] ;  /* 0x0003500001187983 */ /* 0x001ee20000300800 */
[----:B------:R-:W3:Y:S02]  /*375f0*/  LDL.LU R25, [R1+0x354] ;  /* 0x0003540001197983 */ /* 0x000ee40000300800 */
[----:B------:R-:W3:Y:S02]  /*37600*/  LDL.LU R26, [R1+0x358] ;  /* 0x00035800011a7983 */ /* 0x000ee40000300800 */
[----:B------:R-:W3:Y:S01]  /*37610*/  LDL.LU R27, [R1+0x35c] ;  /* 0x00035c00011b7983 */ /* 0x000ee20000300800 */
[----:B------:R-:W-:Y:S01]  /*37620*/  STL.64 [R1+0x710], R16 ;  /* 0x0007101001007387 */ /* 0x000fe20000100a00 */
[----:B------:R0:W-:Y:S03]  /*37630*/  STL.64 [R1+0x718], R18 ;  /* 0x0007181201007387 */ /* 0x0001e60000100a00 */
[----:B0-----:R-:W4:Y:S01]  /*37640*/  LDL.LU.64 R18, [R1+0x40d8] ;  /* 0x0040d80001127983 */ /* 0x001f220000300a00 */
[----:B------:R-:W4:Y:S02]  /*37650*/  LDL.LU.64 R16, [R1+0x40d0] ;  /* 0x0040d00001107983 */ /* 0x000f240000300a00 */
[----:B------:R0:W-:Y:S02]  /*37660*/  STL.64 [R1+0x3ff8], R10 ;  /* 0x003ff80a01007387 */ /* 0x0001e40000100a00 */
[----:B------:R-:W2:Y:S01]  /*37670*/  LDL.LU R8, [R1+0x320] ;  /* 0x0003200001087983 */ /* 0x000ea20000300800 */
[----:B------:R-:W2:Y:S04]  /*37680*/  LDL.LU R9, [R1+0x324] ;  /* 0x0003240001097983 */ /* 0x000ea80000300800 */
[----:B0-----:R-:W3:Y:S01]  /*37690*/  LDL.LU R10, [R1+0x328] ;  /* 0x00032800010a7983 */ /* 0x001ee20000300800 */
[----:B------:R-:W3:Y:S01]  /*376a0*/  LDL.LU R11, [R1+0x32c] ;  /* 0x00032c00010b7983 */ /* 0x000ee20000300800 */
[----:B----4-:R-:W-:Y:S02]  /*376b0*/  HMMA.16816.F32.BF16 R20, R20, R6, R16 ;  /* 0x000000061414723c */ /* 0x010fe40000041810 */
[----:B------:R-:W3:Y:S01]  /*376c0*/  LDL.LU.64 R18, [R1+0x40c8] ;  /* 0x0040c80001127983 */ /* 0x000ee20000300a00 */
[----:B------:R-:W3:Y:S02]  /*376d0*/  LDL.LU.64 R16, [R1+0x40c0] ;  /* 0x0040c00001107983 */ /* 0x000ee40000300a00 */
[----:B--2---:R-:W-:-:S02]  /*376e0*/  IMAD.MOV.U32 R2, RZ, RZ, R14 ;  /* 0x000000ffff027224 */ /* 0x004fc400078e000e */
[----:B------:R-:W-:Y:S11]  /*376f0*/  IMAD.MOV.U32 R0, RZ, RZ, R15 ;  /* 0x000000ffff007224 */ /* 0x000ff600078e000f */
[----:B------:R-:W-:Y:S05]  /*37700*/  @!UPT UIADD3 URZ, URZ, URZ, URZ ;  /* 0x0000003f3f3ff290 */ /* 0x000fea000fffe03f */
[----:B------:R-:W-:Y:S01]  /*37710*/  STL.64 [R1+0x360], R20 ;  /* 0x0003601401007387 */ /* 0x000fe20000100a00 */
[----:B------:R0:W-:Y:S03]  /*37720*/  STL.64 [R1+0x368], R22 ;  /* 0x0003681601007387 */ /* 0x0001e60000100a00 */
[----:B0-----:R-:W2:Y:S01]  /*37730*/  LDL.64 R22, [R1+0xa8] ;  /* 0x0000a80001167983 */ /* 0x001ea20000100a00 */
[----:B------:R-:W-:Y:S02]  /*37740*/  STL [R1+0x3fd0], R6 ;  /* 0x003fd00601007387 */ /* 0x000fe40000100800 */
[----:B------:R-:W-:Y:S01]  /*37750*/  STL [R1+0x3fcc], R7 ;  /* 0x003fcc0701007387 */ /* 0x000fe20000100800 */
        /* <DEDUP_REMOVED lines=17> */
[----:B------:R-:W3:Y:S01]  /*37870*/  LDL.LU.64 R14, [R1+0x40a0] ;  /* 0x0040a000010e7983 */ /* 0x000ee20000300a00 */
[----:B------:R0:W-:Y:S02]  /*37880*/  STL [R1+0x3fe0], R24 ;  /* 0x003fe01801007387 */ /* 0x0001e40000100800 */
[----:B------:R1:W-:Y:S01]  /*37890*/  STL [R1+0x3fdc], R25 ;  /* 0x003fdc1901007387 */ /* 0x0003e20000100800 */
[----:B0-----:R-:W2:Y:S01]  /*378a0*/  LDL.LU R24, [R1+0x330] ;  /* 0x0003300001187983 */ /* 0x001ea20000300800 */
[----:B-1----:R-:W2:Y:S02]  /*378b0*/  LDL.LU R25, [R1+0x334] ;  /* 0x0003340001197983 */ /* 0x002ea40000300800 */
[----:B------:R-:W2:Y:S02]  /*378c0*/  LDL.LU R26, [R1+0x338] ;  /* 0x00033800011a7983 */ /* 0x000ea40000300800 */
[----:B------:R-:W2:Y:S01]  /*378d0*/  LDL.LU R27, [R1+0x33c] ;  /* 0x00033c00011b7983 */ /* 0x000ea20000300800 */
[C---:B---3--:R-:W-:Y:S08]  /*378e0*/  HMMA.16816.F32.BF16 R8, R16.reuse, R14, R8 ;  /* 0x0000000e1008723c */ /* 0x048ff00000041808 */
[----:B--2---:R-:W-:Y:S01]  /*378f0*/  HMMA.16816.F32.BF16 R24, R16, R22, R24 ;  /* 0x000000161018723c */ /* 0x004fe20000041818 */
[----:B------:R-:W-:-:S02]  /*37900*/  IMAD.MOV.U32 R28, RZ, RZ, R14 ;  /* 0x000000ffff1c7224 */ /* 0x000fc400078e000e */
[----:B------:R-:W-:Y:S02]  /*37910*/  IMAD.MOV.U32 R29, RZ, RZ, R15 ;  /* 0x000000ffff1d7224 */ /* 0x000fe400078e000f */
[----:B------:R-:W-:Y:S02]  /*37920*/  IMAD.MOV.U32 R14, RZ, RZ, R5 ;  /* 0x000000ffff0e7224 */ /* 0x000fe400078e0005 */
[----:B------:R-:W-:Y:S11]  /*37930*/  IMAD.MOV.U32 R15, RZ, RZ, R4 ;  /* 0x000000ffff0f7224 */ /* 0x000ff600078e0004 */
[----:B------:R-:W-:Y:S05]  /*37940*/  @!UPT UIADD3 URZ, URZ, URZ, URZ ;  /* 0x0000003f3f3ff290 */ /* 0x000fea000fffe03f */
[----:B------:R-:W-:Y:S01]  /*37950*/  STL.64 [R1+0x330], R24 ;  /* 0x0003301801007387 */ /* 0x000fe20000100a00 */
[----:B------:R0:W-:Y:S02]  /*37960*/  STL.64 [R1+0x338], R26 ;  /* 0x0003381a01007387 */ /* 0x0001e40000100a00 */
[----:B0-----:R-:W-:Y:S02]  /*37970*/  IMAD.MOV.U32 R26, RZ, RZ, R23 ;  /* 0x000000ffff1a7224 */ /* 0x001fe400078e0017 */
[----:B------:R-:W-:-:S03]  /*37980*/  IMAD.MOV.U32 R27, RZ, RZ, R22 ;  /* 0x000000ffff1b7224 */ /* 0x000fc600078e0016 */
[----:B------:R-:W-:Y:S02]  /*37990*/  STL [R1+0x3fe8], R26 ;  /* 0x003fe81a01007387 */ /* 0x000fe40000100800 */
[----:B------:R-:W-:Y:S02]  /*379a0*/  STL [R1+0x3fe4], R27 ;  /* 0x003fe41b01007387 */ /* 0x000fe40000100800 */
[----:B------:R0:W-:Y:S02]  /*379b0*/  STL.64 [R1+0x320], R8 ;  /* 0x0003200801007387 */ /* 0x0001e40000100a00 */
[----:B------:R1:W-:Y:S01]  /*379c0*/  STL.64 [R1+0x328], R10 ;  /* 0x0003280a01007387 */ /* 0x0003e20000100a00 */
[----:B------:R2:W-:Y:S04]  /*379d0*/  STL.64 [R1+0x4020], R14 ;  /* 0x0040200e01007387 */ /* 0x0005e80000100a00 */
[----:B0-----:R-:W3:Y:S01]  /*379e0*/  LDL.LU R8, [R1+0x6a0] ;  /* 0x0006a00001087983 */ /* 0x001ee20000300800 */
[----:B------:R-:W3:Y:S02]  /*379f0*/  LDL.LU R9, [R1+0x6a4] ;  /* 0x0006a40001097983 */ /* 0x000ee40000300800 */
[----:B-1----:R-:W4:Y:S02]  /*37a00*/  LDL.LU R10, [R1+0x6a8] ;  /* 0x0006a800010a7983 */ /* 0x002f240000300800 */
[----:B------:R-:W4:Y:S01]  /*37a10*/  LDL.LU R11, [R1+0x6ac] ;  /* 0x0006ac00010b7983 */ /* 0x000f220000300800 */
[----:B--2---:R-:W2:Y:S04]  /*37a20*/  LDL.64 R14, [R1+0x18] ;  /* 0x00001800010e7983 */ /* 0x004ea80000100a00 */
[----:B--2---:R0:W-:Y:S04]  /*37a30*/  STL.64 [R1+0x4038], R14 ;  /* 0x0040380e01007387 */ /* 0x0041e80000100a00 */
[----:B0-----:R-:W2:Y:S04]  /*37a40*/  LDL.64 R14, [R1+0x28] ;  /* 0x00002800010e7983 */ /* 0x001ea80000100a00 */
[----:B--2---:R-:W-:Y:S01]  /*37a50*/  STL.64 [R1+0x4050], R14 ;  /* 0x0040500e01007387 */ /* 0x004fe20000100a00 */
[----:B----4-:R-:W-:Y:S02]  /*37a60*/  STL.64 [R1+0x4018], R10 ;  /* 0x0040180a01007387 */ /* 0x010fe40000100a00 */
[----:B---3--:R0:W-:Y:S02]  /*37a70*/  STL.64 [R1+0x4010], R8 ;  /* 0x0040100801007387 */ /* 0x0081e40000100a00 */
        /* <DEDUP_REMOVED lines=12> */
[----:B------:R-:W2:Y:S04]  /*37b40*/  LDL.64 R22, [R1+0x68] ;  /* 0x0000680001167983 */ /* 0x000ea80000100a00 */
[----:B--2---:R0:W-:Y:S04]  /*37b50*/  STL.64 [R1+0x4080], R22 ;  /* 0x0040801601007387 */ /* 0x0041e80000100a00 */
[----:B0-----:R-:W2:Y:S04]  /*37b60*/  LDL.64 R22, [R1+0x78] ;  /* 0x0000780001167983 */ /* 0x001ea80000100a00 */
[----:B--2---:R0:W-:Y:S04]  /*37b70*/  STL.64 [R1+0x4098], R22 ;  /* 0x0040981601007387 */ /* 0x0041e80000100a00 */
[----:B0-----:R-:W2:Y:S01]  /*37b80*/  LDL.64 R22, [R1+0x88] ;  /* 0x0000880001167983 */ /* 0x001ea20000100a00 */
        /* <DEDUP_REMOVED lines=9> */
[----:B------:R-:W2:Y:S03]  /*37c20*/  LDL.LU R27, [R1+0x2fc] ;  /* 0x0002fc00011b7983 */ /* 0x000ea60000300800 */
[----:B--2---:R-:W-:Y:S01]  /*37c30*/  STL.64 [R1+0x4090], R26 ;  /* 0x0040901a01007387 */ /* 0x004fe20000100a00 */
[----:B----4-:R0:W-:Y:S03]  /*37c40*/  STL.64 [R1+0x4088], R24 ;  /* 0x0040881801007387 */ /* 0x0101e60000100a00 */
[----:B0-----:R-:W2:Y:S01]  /*37c50*/  LDL.LU R24, [R1+0x300] ;  /* 0x0003000001187983 */ /* 0x001ea20000300800 */
[----:B------:R-:W2:Y:S02]  /*37c60*/  LDL.LU R25, [R1+0x304] ;  /* 0x0003040001197983 */ /* 0x000ea40000300800 */
[----:B------:R-:W2:Y:S02]  /*37c70*/  LDL.LU R26, [R1+0x308] ;  /* 0x00030800011a7983 */ /* 0x000ea40000300800 */
[----:B------:R-:W2:Y:S01]  /*37c80*/  LDL.LU R27, [R1+0x30c] ;  /* 0x00030c00011b7983 */ /* 0x000ea20000300800 */
[----:B------:R-:W4:Y:S01]  /*37c90*/  LDL.64 R14, [R1+0x38] ;  /* 0x00003800010e7983 */ /* 0x000f220000100a00 */
[----:B------:R-:W-:Y:S03]  /*37ca0*/  HMMA.16816.F32.BF16 R4, R16, R22, R4 ;  /* 0x000000161004723c */ /* 0x000fe60000041804 */
[----:B----4-:R0:W-:Y:S01]  /*37cb0*/  STL.64 [R1+0x4068], R14 ;  /* 0x0040680e01007387 */ /* 0x0101e20000100a00 */
[----:B------:R-:W4:Y:S02]  /*37cc0*/  LDL.LU R12, [R1+0x6f0] ;  /* 0x0006f000010c7983 */ /* 0x000f240000300800 */
[----:B------:R-:W4:Y:S01]  /*37cd0*/  LDL.LU R13, [R1+0x6f4] ;  /* 0x0006f400010d7983 */ /* 0x000f220000300800 */
[----:B0-----:R-:W4:Y:S01]  /*37ce0*/  LDL.LU R14, [R1+0x6f8] ;  /* 0x0006f800010e7983 */ /* 0x001f220000300800 */
[----:B------:R-:W4:Y:S02]  /*37cf0*/  LDL.LU R15, [R1+0x6fc] ;  /* 0x0006fc00010f7983 */ /* 0x000f240000300800 */
        /* <DEDUP_REMOVED lines=12> */
[----:B------:R-:W-:Y:S01]  /*37dc0*/  STL [R1+0x3ff0], R29 ;  /* 0x003ff01d01007387 */ /* 0x000fe20000100800 */
[----:B------:R-:W-:Y:S02]  /*37dd0*/  STL [R1+0x3fec], R28 ;  /* 0x003fec1c01007387 */ /* 0x000fe40000100800 */
        /* <DEDUP_REMOVED lines=9> */
[----:B------:R-:W-:Y:S01]  /*37e70*/  STL.64 [R1+0x300], R24 ;  /* 0x0003001801007387 */ /* 0x000fe20000100a00 */
[----:B------:R0:W-:Y:S03]  /*37e80*/  STL.64 [R1+0x308], R26 ;  /* 0x0003081a01007387 */ /* 0x0001e60000100a00 */
[----:B0-----:R-:W3:Y:S01]  /*37e90*/  LDL.LU.64 R26, [R1+0x4090] ;  /* 0x00409000011a7983 */ /* 0x001ee20000300a00 */
[----:B------:R-:W3:Y:S02]  /*37ea0*/  LDL.LU.64 R24, [R1+0x4088] ;  /* 0x0040880001187983 */ /* 0x000ee40000300a00 */
[----:B------:R-:W3:Y:S02]  /*37eb0*/  LDL.LU.64 R22, [R1+0x4080] ;  /* 0x0040800001167983 */ /* 0x000ee40000300a00 */
[----:B---3--:R-:W-:Y:S01]  /*37ec0*/  HMMA.16816.F32.BF16 R24, R16, R22, R24 ;  /* 0x000000161018723c */ /* 0x008fe20000041818 */
[----:B------:R-:W-:-:S02]  /*37ed0*/  IMAD.MOV.U32 R0, RZ, RZ, R22 ;  /* 0x000000ffff007224 */ /* 0x000fc400078e0016 */
[----:B------:R-:W-:Y:S02]  /*37ee0*/  IMAD.MOV.U32 R2, RZ, RZ, R23 ;  /* 0x000000ffff027224 */ /* 0x000fe400078e0017 */
[----:B------:R-:W0:Y:S11]  /*37ef0*/  LDSM.16.MT88.4 R20, [R3+0xc300] ;  /* 0x00c300000314783b */ /* 0x000e360000004200 */
[----:B------:R-:W-:Y:S07]  /*37f00*/  @!UPT UIADD3 URZ, URZ, URZ, URZ ;  /* 0x0000003f3f3ff290 */ /* 0x000fee000fffe03f */
[----:B------:R-:W-:Y:S01]  /*37f10*/  STL.64 [R1+0x2f0], R24 ;  /* 0x0002f01801007387 */ /* 0x000fe20000100a00 */
[----:B------:R1:W-:Y:S03]  /*37f20*/  STL.64 [R1+0x2f8], R26 ;  /* 0x0002f81a01007387 */ /* 0x0003e60000100a00 */
[----:B-1----:R-:W3:Y:S04]  /*37f30*/  LDL.LU.64 R26, [R1+0x4078] ;  /* 0x00407800011a7983 */ /* 0x002ee80000300a00 */
[----:B0-----:R-:W-:Y:S01]  /*37f40*/  STL.64 [R1+0x3e70], R22 ;  /* 0x003e701601007387 */ /* 0x001fe20000100a00 */
[----:B------:R0:W-:Y:S03]  /*37f50*/  STL.64 [R1+0x3e68], R20 ;  /* 0x003e681401007387 */ /* 0x0001e60000100a00 */
[----:B0-----:R-:W3:Y:S01]  /*37f60*/  LDL.LU R20, [R1+0x700] ;  /* 0x0007000001147983 */ /* 0x001ee20000300800 */
[----:B------:R-:W3:Y:S02]  /*37f70*/  LDL.LU R21, [R1+0x704] ;  /* 0x0007040001157983 */ /* 0x000ee40000300800 */
[----:B------:R-:W3:Y:S02]  /*37f80*/  LDL.LU R22, [R1+0x708] ;  /* 0x0007080001167983 */ /* 0x000ee40000300800 */
[----:B------:R-:W3:Y:S02]  /*37f90*/  LDL.LU R23, [R1+0x70c] ;  /* 0x00070c0001177983 */ /* 0x000ee40000300800 */
[C---:B---3--:R-:W-:Y:S11]  /*37fa0*/  HMMA.16816.F32.BF16 R20, R16.reuse, R26, R20 ;  /* 0x0000001a1014723c */ /* 0x048ff60000041814 */
[----:B------:R-:W-:Y:S11]  /*37fb0*/  @!UPT UIADD3 URZ, URZ, URZ, URZ ;  /* 0x0000003f3f3ff290 */ /* 0x000ff6000fffe03f */
[----:B------:R-:W-:Y:S01]  /*37fc0*/  @!UPT UIADD3 URZ, URZ, URZ, URZ ;  /* 0x0000003f3f3ff290 */ /* 0x000fe2000fffe03f */
[----:B------:R0:W-:Y:S01]  /*37fd0*/  STL.64 [R1+0x700], R20 ;  /* 0x0007001401007387 */ /* 0x0001e20000100a00 */
[----:B------:R1:W-:Y:S02]  /*37fe0*/  STL.64 [R1+0x708], R22 ;  /* 0x0007081601007387 */ /* 0x0003e40000100a00 */
[----:B0-----:R-:W-:Y:S02]  /*37ff0*/  IMAD.MOV.U32 R21, RZ, RZ, R26 ;  /* 0x000000ffff157224 */ /* 0x001fe400078e001a */
[----:B------:R-:W-:Y:S02]  /*38000*/  IMAD.MOV.U32 R20, RZ, RZ, R27 ;  /* 0x000000ffff147224 */ /* 0x000fe400078e001b */
[----:B------:R-:W4:Y:S02]  /*38010*/  LDL.LU.64 R26, [R1+0x4070] ;  /* 0x00407000011a7983 */ /* 0x000f240000300a00 */
[----:B----4-:R-:W-:Y:S01]  /*38020*/  HMMA.16816.F32.BF16 R12, R16, R26, R12 ;  /* 0x0000001a100c723c */ /* 0x010fe2000004180c */
[----:B-1----:R-:W-:-:S02]  /*38030*/  IMAD.MOV.U32 R23, RZ, RZ, R26 ;  /* 0x000000ffff177224 */ /* 0x002fc400078e001a */
        /* <DEDUP_REMOVED lines=12> */
[----:B0-----:R-:W-:Y:S02]  /*38100*/  IMAD.MOV.U32 R24, RZ, RZ, R14 ;  /* 0x000000ffff187224 */ /* 0x001fe400078e000e */
[----:B------:R-:W-:Y:S02]  /*38110*/  IMAD.MOV.U32 R25, RZ, RZ, R15 ;  /* 0x000000ffff197224 */ /* 0x000fe400078e000f */
[----:B------:R-:W2:Y:S02]  /*38120*/  LDL.LU.64 R14, [R1+0x4050] ;  /* 0x00405000010e7983 */ /* 0x000ea40000300a00 */
[----:B--2---:R-:W-:Y:S01]  /*38130*/  HMMA.16816.F32.BF16 R8, R16, R14, R8 ;  /* 0x0000000e1008723c */ /* 0x004fe20000041808 */
[----:B-1----:R-:W-:-:S02]  /*38140*/  IMAD.MOV.U32 R26, RZ, RZ, R14 ;  /* 0x000000ffff1a7224 */ /* 0x002fc400078e000e */
        /* <DEDUP_REMOVED lines=29> */
[----:B0-----:R-:W2:Y:S01]  /*38320*/  LDL.LU.64 R10, [R1+0x3ff8] ;  /* 0x003ff800010a7983 */ /* 0x001ea20000300a00 */
[----:B------:R-:W-:Y:S02]  /*38330*/  STL.64 [R1+0x3e88], R14 ;  /* 0x003e880e01007387 */ /* 0x000fe40000100a00 */
[----:B---3--:R0:W-:Y:S02]  /*38340*/  STL.64 [R1+0x3e80], R12 ;  /* 0x003e800c01007387 */ /* 0x0081e40000100a00 */
[----:B0-----:R-:W2:Y:S01]  /*38350*/  LDL.LU R12, [R1+0x690] ;  /* 0x00069000010c7983 */ /* 0x001ea20000300800 */
[----:B------:R-:W2:Y:S02]  /*38360*/  LDL.LU R13, [R1+0x694] ;  /* 0x00069400010d7983 */ /* 0x000ea40000300800 */
[----:B------:R-:W2:Y:S02]  /*38370*/  LDL.LU R14, [R1+0x698] ;  /* 0x00069800010e7983 */ /* 0x000ea40000300800 */
[----:B------:R-:W2:Y:S02]  /*38380*/  LDL.LU R15, [R1+0x69c] ;  /* 0x00069c00010f7983 */ /* 0x000ea40000300800 */
[----:B--2---:R-:W-:Y:S11]  /*38390*/  HMMA.16816.F32.BF16 R12, R16, R10, R12 ;  /* 0x0000000a100c723c */ /* 0x004ff6000004180c */
[----:B------:R-:W-:Y:S11]  /*383a0*/  @!UPT UIADD3 URZ, URZ, URZ, URZ ;  /* 0x0000003f3f3ff290 */ /* 0x000ff6000fffe03f */
[----:B------:R-:W-:Y:S01]  /*383b0*/  @!UPT UIADD3 URZ, URZ, URZ, URZ ;  /* 0x0000003f3f3ff290 */ /* 0x000fe2000fffe03f */
[----:B------:R-:W-:Y:S01]  /*383c0*/  STL.64 [R1+0x690], R12 ;  /* 0x0006900c01007387 */ /* 0x000fe20000100a00 */
[----:B------:R0:W-:Y:S03]  /*383d0*/  STL.64 [R1+0x698], R14 ;  /* 0x0006980e01007387 */ /* 0x0001e60000100a00 */
[----:B0-----:R-:W2:Y:S04]  /*383e0*/  LDL.LU.64 R14, [R1+0x8] ;  /* 0x00000800010e7983 */ /* 0x001ea80000300a00 */
[----:B--2---:R-:W-:Y:S01]  /*383f0*/  STL.64 [R1+0x3ea0], R14 ;  /* 0x003ea00e01007387 */ /* 0x004fe20000100a00 */
[----:B------:R0:W-:Y:S02]  /*38400*/  STL.64 [R1+0x3e78], R10 ;  /* 0x003e780a01007387 */ /* 0x0001e40000100a00 */
[----:B------:R-:W2:Y:S02]  /*38410*/  LDL.LU R8, [R1+0x5b0] ;  /* 0x0005b00001087983 */ /* 0x000ea40000300800 */
[----:B------:R-:W2:Y:S01]  /*38420*/  LDL.LU R9, [R1+0x5b4] ;  /* 0x0005b40001097983 */ /* 0x000ea20000300800 */
[----:B0-----:R-:W3:Y:S01]  /*38430*/  LDL.LU R10, [R1+0x5b8] ;  /* 0x0005b800010a7983 */ /* 0x001ee20000300800 */
[----:B------:R-:W3:Y:S02]  /*38440*/  LDL.LU R11, [R1+0x5bc] ;  /* 0x0005bc00010b7983 */ /* 0x000ee40000300800 */
[----:B------:R-:W-:-:S02]  /*38450*/  IMAD.MOV.U32 R14, RZ, RZ, R29 ;  /* 0x000000ffff0e7224 */ /* 0x000fc400078e001d */
[----:B------:R-:W-:Y:S01]  /*38460*/  IMAD.MOV.U32 R15, RZ, RZ, R28 ;  /* 0x000000ffff0f7224 */ /* 0x000fe200078e001c */
[----:B------:R-:W4:Y:S01]  /*38470*/  LDL.LU R29, [R1+0x3ff0] ;  /* 0x003ff000011d7983 */ /* 0x000f220000300800 */
[----:B------:R-:W4:Y:S03]  /*38480*/  LDL.LU R28, [R1+0x3fec] ;  /* 0x003fec00011c7983 */ /* 0x000f260000300800 */
[----:B------:R0:W-:Y:S02]  /*38490*/  STL.64 [R1+0x3eb8], R14 ;  /* 0x003eb80e01007387 */ /* 0x0001e40000100a00 */
[----:B0-----:R-:W-:Y:S02]  /*384a0*/  IMAD.MOV.U32 R14, RZ, RZ, R26 ;  /* 0x000000ffff0e7224 */ /* 0x001fe400078e001a */
[----:B------:R-:W-:Y:S01]  /*384b0*/  IMAD.MOV.U32 R15, RZ, RZ, R27 ;  /* 0x000000ffff0f7224 */ /* 0x000fe200078e001b */
[----:B------:R-:W4:Y:S01]  /*384c0*/  LDL.LU R26, [R1+0x3fe8] ;  /* 0x003fe800011a7983 */ /* 0x000f220000300800 */
[----:B------:R-:W4:Y:S03]  /*384d0*/  LDL.LU R27, [R1+0x3fe4] ;  /* 0x003fe400011b7983 */ /* 0x000f260000300800 */
        /* <DEDUP_REMOVED lines=49> */
[----:B------:R-:W2:Y:S01]  /*387f0*/  LDL.LU R6, [R1+0x3fd0] ;  /* 0x003fd00001067983 */ /* 0x000ea20000300800 */
[----:B------:R-:W2:Y:S03]  /*38800*/  LDL.LU R7, [R1+0x3fcc] ;  /* 0x003fcc0001077983 */ /* 0x000ea60000300800 */
[----:B------:R0:W-:Y:S01]  /*38810*/  STL.64 [R1+0x3f48], R14 ;  /* 0x003f480e01007387 */ /* 0x0001e20000100a00 */
[----:B----4-:R-:W-:Y:S02]  /*38820*/  IMAD.MOV.U32 R22, RZ, RZ, R27 ;  /* 0x000000ffff167224 */ /* 0x010fe400078e001b */
[----:B------:R-:W-:Y:S02]  /*38830*/  IMAD.MOV.U32 R23, RZ, RZ, R26 ;  /* 0x000000ffff177224 */ /* 0x000fe400078e001a */
[----:B0-----:R-:W-:-:S02]  /*38840*/  IMAD.MOV.U32 R14, RZ, RZ, R4 ;  /* 0x000000ffff0e7224 */ /* 0x001fc400078e0004 */
[----:B------:R-:W-:Y:S01]  /*38850*/  IMAD.MOV.U32 R15, RZ, RZ, R5 ;  /* 0x000000ffff0f7224 */ /* 0x000fe200078e0005 */
[----:B------:R-:W4:Y:S01]  /*38860*/  LDL.LU R4, [R1+0x3fc8] ;  /* 0x003fc80001047983 */ /* 0x000f220000300800 */
[----:B------:R-:W4:Y:S03]  /*38870*/  LDL.LU R5, [R1+0x3fc4] ;  /* 0x003fc40001057983 */ /* 0x000f260000300800 */
        /* <DEDUP_REMOVED lines=9> */
[----:B------:R-:W2:Y:S01]  /*38910*/  LDL.LU R28, [R1+0x3fc0] ;  /* 0x003fc000011c7983 */ /* 0x000ea20000300800 */
[----:B------:R0:W-:Y:S02]  /*38920*/  STL.64 [R1+0x3f78], R14 ;  /* 0x003f780e01007387 */ /* 0x0001e40000100a00 */
[----:B------:R1:W-:Y:S02]  /*38930*/  STL.64 [R1+0x3f80], R22 ;  /* 0x003f801601007387 */ /* 0x0003e40000100a00 */
[----:B------:R-:W2:Y:S01]  /*38940*/  LDL.LU R12, [R1+0x660] ;  /* 0x00066000010c7983 */ /* 0x000ea20000300800 */
[----:B------:R-:W2:Y:S04]  /*38950*/  LDL.LU R13, [R1+0x664] ;  /* 0x00066400010d7983 */ /* 0x000ea80000300800 */
[----:B0-----:R-:W2:Y:S01]  /*38960*/  LDL.LU R14, [R1+0x668] ;  /* 0x00066800010e7983 */ /* 0x001ea20000300800 */
[----:B------:R-:W2:Y:S02]  /*38970*/  LDL.LU R15, [R1+0x66c] ;  /* 0x00066c00010f7983 */ /* 0x000ea40000300800 */
[----:B-1----:R-:W-:-:S02]  /*38980*/  IMAD.MOV.U32 R22, RZ, RZ, R25 ;  /* 0x000000ffff167224 */ /* 0x002fc400078e0019 */
[----:B------:R-:W-:Y:S01]  /*38990*/  IMAD.MOV.U32 R23, RZ, RZ, R24 ;  /* 0x000000ffff177224 */ /* 0x000fe200078e0018 */
[----:B--2---:R-:W-:Y:S01]  /*389a0*/  STL.64 [R1+0x3f90], R14 ;  /* 0x003f900e01007387 */ /* 0x004fe20000100a00 */
[----:B------:R0:W-:Y:S03]  /*389b0*/  STL.64 [R1+0x3f88], R12 ;  /* 0x003f880c01007387 */ /* 0x0001e60000100a00 */
[----:B------:R-:W-:Y:S01]  /*389c0*/  STL.64 [R1+0x3f98], R22 ;  /* 0x003f981601007387 */ /* 0x000fe20000100a00 */
        /* <DEDUP_REMOVED lines=37> */
[----:B------:R-:W2:Y:S02]  /*38c20*/  LDL.LU R10, [R1+0x658] ;  /* 0x00065800010a7983 */ /* 0x000ea40000300800 */
[----:B------:R-:W2:Y:S01]  /*38c30*/  LDL.LU R11, [R1+0x65c] ;  /* 0x00065c00010b7983 */ /* 0x000ea20000300800 */
[----:B------:R-:W3:Y:S01]  /*38c40*/  LDL.LU.64 R26, [R1+0x3fb8] ;  /* 0x003fb800011a7983 */ /* 0x000ee20000300a00 */
[----:B------:R-:W3:Y:S11]  /*38c50*/  LDL.LU.64 R24, [R1+0x3fb0] ;  /* 0x003fb00001187983 */ /* 0x000ef60000300a00 */
[----:B------:R-:W-:Y:S02]  /*38c60*/  STL.64 [R1+0x2e0], R16 ;  /* 0x0002e01001007387 */ /* 0x000fe40000100a00 */
[----:B------:R-:W-:Y:S02]  /*38c70*/  STL.64 [R1+0x2e8], R18 ;  /* 0x0002e81201007387 */ /* 0x000fe40000100a00 */
[----:B------:R-:W0:Y:S01]  /*38c80*/  LDSM.16.MT88.4 R16, [R3+0xc380] ;  /* 0x00c380000310783b */ /* 0x000e220000004200 */
[----:B------:R-:W-:-:S02]  /*38c90*/  IMAD.MOV.U32 R22, RZ, RZ, R2 ;  /* 0x000000ffff167224 */ /* 0x000fc400078e0002 */
[----:B------:R-:W-:Y:S01]  /*38ca0*/  IMAD.MOV.U32 R23, RZ, RZ, R0 ;  /* 0x000000ffff177224 */ /* 0x000fe200078e0000 */
[----:B------:R-:W-:Y:S04]  /*38cb0*/  STL [R1+0x3d60], R3 ;  /* 0x003d600301007387 */ /* 0x000fe80000100800 */
[----:B0-----:R-:W-:Y:S01]  /*38cc0*/  STL.64 [R1+0x3d30], R18 ;  /* 0x003d301201007387 */ /* 0x001fe20000100a00 */
[----:B------:R0:W-:Y:S03]  /*38cd0*/  STL.64 [R1+0x3d28], R16 ;  /* 0x003d281001007387 */ /* 0x0001e60000100a00 */
[----:B0-----:R-:W2:Y:S01]  /*38ce0*/  LDL.LU R16, [R1+0x5a0] ;  /* 0x0005a00001107983 */ /* 0x001ea20000300800 */
[----:B------:R-:W2:Y:S02]  /*38cf0*/  LDL.LU R17, [R1+0x5a4] ;  /* 0x0005a40001117983 */ /* 0x000ea40000300800 */
[----:B------:R-:W2:Y:S02]  /*38d00*/  LDL.LU R18, [R1+0x5a8] ;  /* 0x0005a80001127983 */ /* 0x000ea40000300800 */
[----:B------:R-:W2:Y:S01]  /*38d10*/  LDL.LU R19, [R1+0x5ac] ;  /* 0x0005ac0001137983 */ /* 0x000ea20000300800 */
        /* <DEDUP_REMOVED lines=104> */
[----:B0-----:R-:W3:Y:S01]  /*393a0*/  LDL.LU R12, [R1+0x2b0] ;  /* 0x0002b000010c7983 */ /* 0x001ee20000300800 */
[----:B------:R-:W3:Y:S02]  /*393b0*/  LDL.LU R13, [R1+0x2b4] ;  /* 0x0002b400010d7983 */ /* 0x000ee40000300800 */
[----:B------:R-:W3:Y:S02]  /*393c0*/  LDL.LU R14, [R1+0x2b8] ;  /* 0x0002b800010e7983 */ /* 0x000ee40000300800 */
[----:B------:R-:W3:Y:S01]  /*393d0*/  LDL.LU R15, [R1+0x2bc] ;  /* 0x0002bc00010f7983 */ /* 0x000ee20000300800 */
[C---:B--2---:R-:W-:Y:S08]  /*393e0*/  HMMA.16816.F32.BF16 R16, R24.reuse, R10, R16 ;  /* 0x0000000a1810723c */ /* 0x044ff00000041810 */
[----:B------:R-:W-:Y:S01]  /*393f0*/  HMMA.16816.F32.BF16 R24, R24, R6, R20 ;  /* 0x000000061818723c */ /* 0x000fe20000041814 */
[----:B---3--:R0:W-:Y:S01]  /*39400*/  STL.64 [R1+0x3e60], R14 ;  /* 0x003e600e01007387 */ /* 0x0081e20000100a00 */
[----:B------:R-:W-:Y:S03]  /*39410*/  STL.64 [R1+0x3e58], R12 ;  /* 0x003e580c01007387 */ /* 0x000fe60000100a00 */
[----:B0-----:R-:W2:Y:S10]  /*39420*/  LDL.LU.64 R14, [R1+0xc8] ;  /* 0x0000c800010e7983 */ /* 0x001eb40000300a00 */
[----:B------:R0:W-:Y:S02]  /*39430*/  STL.64 [R1+0x5a0], R16 ;  /* 0x0005a01001007387 */ /* 0x0001e40000100a00 */
[----:B------:R1:W-:Y:S01]  /*39440*/  STL.64 [R1+0x5a8], R18 ;  /* 0x0005a81201007387 */ /* 0x0003e20000100a00 */
[----:B0-----:R-:W3:Y:S01]  /*39450*/  LDL.LU R16, [R1+0x2a0] ;  /* 0x0002a00001107983 */ /* 0x001ee20000300800 */
[----:B------:R-:W3:Y:S02]  /*39460*/  LDL.LU R17, [R1+0x2a4] ;  /* 0x0002a40001117983 */ /* 0x000ee40000300800 */
[----:B-1----:R-:W3:Y:S02]  /*39470*/  LDL.LU R18, [R1+0x2a8] ;  /* 0x0002a80001127983 */ /* 0x002ee40000300800 */
[----:B------:R-:W3:Y:S01]  /*39480*/  LDL.LU R19, [R1+0x2ac] ;  /* 0x0002ac0001137983 */ /* 0x000ee20000300800 */
[----:B------:R-:W-:Y:S01]  /*39490*/  STL [R1+0x3d78], R10 ;  /* 0x003d780a01007387 */ /* 0x000fe20000100800 */
[----:B------:R0:W-:Y:S03]  /*394a0*/  STL [R1+0x3d64], R11 ;  /* 0x003d640b01007387 */ /* 0x0001e60000100800 */
[----:B0-----:R-:W3:Y:S01]  /*394b0*/  LDL.LU.64 R10, [R1+0xa8] ;  /* 0x0000a800010a7983 */ /* 0x001ee20000300a00 */
[----:B------:R-:W2:Y:S02]  /*394c0*/  LDL.LU.64 R22, [R1+0x3e70] ;  /* 0x003e700001167983 */ /* 0x000ea40000300a00 */
[----:B------:R-:W2:Y:S02]  /*394d0*/  LDL.LU.64 R20, [R1+0x3e68] ;  /* 0x003e680001147983 */ /* 0x000ea40000300a00 */
[----:B------:R-:W-:Y:S01]  /*394e0*/  STL.64 [R1+0x3d40], R6 ;  /* 0x003d400601007387 */ /* 0x000fe20000100a00 */
[----:B----4-:R0:W-:Y:S04]  /*394f0*/  STL.64 [R1+0x3d38], R4 ;  /* 0x003d380401007387 */ /* 0x0101e80000100a00 */
[----:B0-----:R-:W2:Y:S01]  /*39500*/  LDL.LU R4, [R1+0x2c0] ;  /* 0x0002c00001047983 */ /* 0x001ea20000300800 */
[----:B------:R-:W2:Y:S02]  /*39510*/  LDL.LU R5, [R1+0x2c4] ;  /* 0x0002c40001057983 */ /* 0x000ea40000300800 */
[----:B------:R-:W2:Y:S02]  /*39520*/  LDL.LU R6, [R1+0x2c8] ;  /* 0x0002c80001067983 */ /* 0x000ea40000300800 */
[----:B------:R-:W2:Y:S01]  /*39530*/  LDL.LU R7, [R1+0x2cc] ;  /* 0x0002cc0001077983 */ /* 0x000ea20000300800 */
[----:B------:R-:W-:Y:S01]  /*39540*/  STL [R1+0x34bc], R24 ;  /* 0x0034bc1801007387 */ /* 0x000fe20000100800 */
[----:B------:R-:W-:Y:S02]  /*39550*/  STL [R1+0x34b8], R25 ;  /* 0x0034b81901007387 */ /* 0x000fe40000100800 */
[----:B------:R-:W-:Y:S02]  /*39560*/  STL [R1+0x34b4], R26 ;  /* 0x0034b41a01007387 */ /* 0x000fe40000100800 */
[----:B------:R0:W-:Y:S02]  /*39570*/  STL [R1+0x34b0], R27 ;  /* 0x0034b01b01007387 */ /* 0x0001e40000100800 */
[----:B0-----:R-:W4:Y:S01]  /*39580*/  LDL.LU.64 R26, [R1+0xb8] ;  /* 0x0000b800011a7983 */ /* 0x001f220000300a00 */
[----:B--2---:R-:W-:Y:S11]  /*39590*/  HMMA.16816.F32.BF16 R4, R20, R14, R4 ;  /* 0x0000000e1404723c */ /* 0x004ff60000041804 */
[----:B------:R-:W-:Y:S11]  /*395a0*/  @!UPT UIADD3 URZ, URZ, URZ, URZ ;  /* 0x0000003f3f3ff290 */ /* 0x000ff6000fffe03f */
[----:B------:R-:W-:Y:S01]  /*395b0*/  @!UPT UIADD3 URZ, URZ, URZ, URZ ;  /* 0x0000003f3f3ff290 */ /* 0x000fe2000fffe03f */
[----:B------:R0:W-:Y:S01]  /*395c0*/  STL.64 [R1+0x2c0], R4 ;  /* 0x0002c00401007387 */ /* 0x0001e20000100a00 */
[----:B------:R4:W-:Y:S02]  /*395d0*/  STL.64 [R1+0x2c8], R6 ;  /* 0x0002c80601007387 */ /* 0x0009e40000100a00 */
[----:B0-----:R-:W-:Y:S02]  /*395e0*/  IMAD.MOV.U32 R5, RZ, RZ, R14 ;  /* 0x000000ffff057224 */ /* 0x001fe400078e000e */
[----:B------:R-:W-:Y:S02]  /*395f0*/  IMAD.MOV.U32 R4, RZ, RZ, R15 ;  /* 0x000000ffff047224 */ /* 0x000fe400078e000f */
[----:B------:R-:W2:Y:S01]  /*39600*/  LDL.LU.64 R14, [R1+0x3e60] ;  /* 0x003e6000010e7983 */ /* 0x000ea20000300a00 */
[----:B------:R-:W2:Y:S02]  /*39610*/  LDL.LU.64 R12, [R1+0x3e58] ;  /* 0x003e5800010c7983 */ /* 0x000ea40000300a00 */
[----:B----4-:R-:W-:-:S02]  /*39620*/  IMAD.MOV.U32 R7, RZ, RZ, R26 ;  /* 0x000000ffff077224 */ /* 0x010fc400078e001a */
[----:B------:R-:W-:Y:S01]  /*39630*/  IMAD.MOV.U32 R6, RZ, RZ, R27 ;  /* 0x000000ffff067224 */ /* 0x000fe200078e001b */
        /* <DEDUP_REMOVED lines=8> */
[----:B------:R-:W-:Y:S02]  /*396c0*/  STL.64 [R1+0x3d70], R6 ;  /* 0x003d700601007387 */ /* 0x000fe40000100a00 */
[----:B------:R-:W-:Y:S01]  /*396d0*/  STL.64 [R1+0x3d68], R4 ;  /* 0x003d680401007387 */ /* 0x000fe20000100a00 */
[----:B------:R-:W-:Y:S01]  /*396e0*/  STL.64 [R1+0x34c8], R26 ;  /* 0x0034c81a01007387 */ /* 0x000fe20000100a00 */
[----:B------:R0:W-:Y:S03]  /*396f0*/  STL.64 [R1+0x34c0], R24 ;  /* 0x0034c01801007387 */ /* 0x0001e60000100a00 */
[----:B0-----:R-:W4:Y:S01]  /*39700*/  LDL.LU R24, [R1+0xd0] ;  /* 0x0000d00001187983 */ /* 0x001f220000300800 */
[----:B---3--:R-:W-:Y:S01]  /*39710*/  HMMA.16816.F32.BF16 R4, R20, R10, R16 ;  /* 0x0000000a1404723c */ /* 0x008fe20000041810 */
[----:B------:R-:W-:-:S06]  /*39720*/  IMAD.MOV.U32 R27, RZ, RZ, R28 ;  /* 0x000000ffff1b7224 */ /* 0x000fcc00078e001c */
[----:B------:R-:W-:Y:S02]  /*39730*/  IMAD.MOV.U32 R16, RZ, RZ, R11 ;  /* 0x000000ffff107224 */ /* 0x000fe400078e000b */
[----:B------:R-:W-:Y:S02]  /*39740*/  IMAD.MOV.U32 R17, RZ, RZ, R10 ;  /* 0x000000ffff117224 */ /* 0x000fe400078e000a */
[----:B--2---:R-:W-:Y:S02]  /*39750*/  IMAD.MOV.U32 R25, RZ, RZ, R12 ;  /* 0x000000ffff197224 */ /* 0x004fe400078e000c */
[----:B------:R-:W-:Y:S01]  /*39760*/  IMAD.MOV.U32 R26, RZ, RZ, R13 ;  /* 0x000000ffff1a7224 */ /* 0x000fe200078e000d */
[----:B------:R-:W2:Y:S01]  /*39770*/  LDL.LU R12, [R1+0x3e4c] ;  /* 0x003e4c00010c7983 */ /* 0x000ea20000300800 */
[----:B------:R-:W3:Y:S03]  /*39780*/  LDL.LU R13, [R1+0x3e48] ;  /* 0x003e4800010d7983 */ /* 0x000ee60000300800 */
[----:B------:R-:W-:Y:S04]  /*39790*/  STL.64 [R1+0x3be0], R26 ;  /* 0x003be01a01007387 */ /* 0x000fe80000100a00 */
[----:B----4-:R0:W-:Y:S01]  /*397a0*/  STL.64 [R1+0x3bd8], R24 ;  /* 0x003bd81801007387 */ /* 0x0101e20000100a00 */
[----:B------:R-:W-:Y:S02]  /*397b0*/  STL.64 [R1+0x2a0], R4 ;  /* 0x0002a00401007387 */ /* 0x000fe40000100a00 */
[----:B------:R-:W-:Y:S02]  /*397c0*/  STL.64 [R1+0x2a8], R6 ;  /* 0x0002a80601007387 */ /* 0x000fe40000100a00 */
[----:B------:R-:W-:Y:S01]  /*397d0*/  STL [R1+0x3d80], R16 ;  /* 0x003d801001007387 */ /* 0x000fe20000100800 */
[----:B------:R-:W-:Y:S04]  /*397e0*/  STL [R1+0x3d7c], R17 ;  /* 0x003d7c1101007387 */ /* 0x000fe80000100800 */
[----:B0-----:R-:W4:Y:S01]  /*397f0*/  LDL.LU R24, [R1+0xf0] ;  /* 0x0000f00001187983 */ /* 0x001f220000300800 */
[----:B------:R-:W4:Y:S02]  /*39800*/  LDL.LU R25, [R1+0xf4] ;  /* 0x0000f40001197983 */ /* 0x000f240000300800 */
[----:B--2---:R-:W-:-:S02]  /*39810*/  IMAD.MOV.U32 R27, RZ, RZ, R12 ;  /* 0x000000ffff1b7224 */ /* 0x004fc400078e000c */
[----:B---3--:R-:W-:-:S05]  /*39820*/  IMAD.MOV.U32 R26, RZ, RZ, R13 ;  /* 0x000000ffff1a7224 */ /* 0x008fca00078e000d */
[----:B------:R0:W-:Y:S02]  /*39830*/  STL.64 [R1+0x3bf0], R26 ;  /* 0x003bf01a01007387 */ /* 0x0001e40000100a00 */
[----:B0-----:R-:W-:Y:S02]  /*39840*/  IMAD.MOV.U32 R26, RZ, RZ, R2 ;  /* 0x000000ffff1a7224 */ /* 0x001fe400078e0002 */
[----:B------:R-:W-:Y:S01]  /*39850*/  IMAD.MOV.U32 R27, RZ, RZ, R0 ;  /* 0x000000ffff1b7224 */ /* 0x000fe200078e0000 */
[----:B----4-:R-:W-:Y:S04]  /*39860*/  STL.64 [R1+0x3be8], R24 ;  /* 0x003be81801007387 */ /* 0x010fe80000100a00 */
[----:B------:R-:W-:Y:S02]  /*39870*/  STL.64 [R1+0x3e30], R26 ;  /* 0x003e301a01007387 */ /* 0x000fe40000100a00 */
[----:B------:R-:W2:Y:S02]  /*39880*/  LDL.LU R4, [R1+0x1f0] ;  /* 0x0001f00001047983 */ /* 0x000ea40000300800 */
[----:B------:R-:W2:Y:S01]  /*39890*/  LDL.LU R5, [R1+0x1f4] ;  /* 0x0001f40001057983 */ /* 0x000ea20000300800 */
[----:B------:R-:W3:Y:S01]  /*398a0*/  LDL.LU R6, [R1+0x1f8] ;  /* 0x0001f80001067983 */ /* 0x000ee20000300800 */
[----:B------:R-:W3:Y:S03]  /*398b0*/  LDL.LU R7, [R1+0x1fc] ;  /* 0x0001fc0001077983 */ /* 0x000ee60000300800 */
        /* <DEDUP_REMOVED lines=22> */
[----:B--2---:R0:W-:Y:S01]  /*39a20*/  STL.64 [R1+0x3e40], R26 ;  /* 0x003e401a01007387 */ /* 0x0041e20000100a00 */
[----:B------:R-:W-:Y:S03]  /*39a30*/  STL.64 [R1+0x3e38], R24 ;  /* 0x003e381801007387 */ /* 0x000fe60000100a00 */
[----:B0-----:R-:W2:Y:S01]  /*39a40*/  LDL.LU.64 R26, [R1+0x98] ;  /* 0x00009800011a7983 */ /* 0x001ea20000300a00 */
[----:B------:R0:W-:Y:S02]  /*39a50*/  STL.64 [R1+0x3e18], R10 ;  /* 0x003e180a01007387 */ /* 0x0001e40000100a00 */
[----:B------:R-:W-:Y:S01]  /*39a60*/  STL.64 [R1+0x3e10], R8 ;  /* 0x003e100801007387 */ /* 0x000fe20000100a00 */
[----:B0-----:R-:W2:Y:S04]  /*39a70*/  LDL.LU.64 R10, [R1+0x78] ;  /* 0x00007800010a7983 */ /* 0x001ea80000300a00 */
[----:B--2---:R0:W-:Y:S04]  /*39a80*/  STL.64 [R1+0x3e28], R10 ;  /* 0x003e280a01007387 */ /* 0x0041e80000100a00 */
[----:B0-----:R-:W2:Y:S01]  /*39a90*/  LDL.LU.64 R10, [R1+0x88] ;  /* 0x00008800010a7983 */ /* 0x001ea20000300a00 */
[----:B------:R0:W-:Y:S02]  /*39aa0*/  STL.64 [R1+0x3de0], R14 ;  /* 0x003de00e01007387 */ /* 0x0001e40000100a00 */
[----:B----4-:R-:W-:Y:S01]  /*39ab0*/  STL.64 [R1+0x3dd8], R12 ;  /* 0x003dd80c01007387 */ /* 0x010fe20000100a00 */
[----:B0-----:R-:W4:Y:S04]  /*39ac0*/  LDL.LU.64 R14, [R1+0x48] ;  /* 0x00004800010e7983 */ /* 0x001f280000300a00 */
[----:B----4-:R0:W-:Y:S04]  /*39ad0*/  STL.64 [R1+0x3df0], R14 ;  /* 0x003df00e01007387 */ /* 0x0101e80000100a00 */
[----:B0-----:R-:W4:Y:S04]  /*39ae0*/  LDL.LU.64 R14, [R1+0x58] ;  /* 0x00005800010e7983 */ /* 0x001f280000300a00 */
[----:B----4-:R0:W-:Y:S04]  /*39af0*/  STL.64 [R1+0x3e08], R14 ;  /* 0x003e080e01007387 */ /* 0x0101e80000100a00 */
[----:B0-----:R-:W4:Y:S04]  /*39b00*/  LDL.LU.64 R14, [R1+0x68] ;  /* 0x00006800010e7983 */ /* 0x001f280000300a00 */
[----:B----4-:R0:W-:Y:S01]  /*39b10*/  STL.64 [R1+0x3e20], R14 ;  /* 0x003e200e01007387 */ /* 0x0101e20000100a00 */
[----:B------:R-:W4:Y:S02]  /*39b20*/  LDL.LU R12, [R1+0x270] ;  /* 0x00027000010c7983 */ /* 0x000f240000300800 */
[----:B------:R-:W4:Y:S01]  /*39b30*/  LDL.LU R13, [R1+0x274] ;  /* 0x00027400010d7983 */ /* 0x000f220000300800 */
[----:B0-----:R-:W4:Y:S01]  /*39b40*/  LDL.LU R14, [R1+0x278] ;  /* 0x00027800010e7983 */ /* 0x001f220000300800 */
[----:B------:R-:W4:Y:S02]  /*39b50*/  LDL.LU R15, [R1+0x27c] ;  /* 0x00027c00010f7983 */ /* 0x000f240000300800 */
[----:B---3--:R0:W-:Y:S02]  /*39b60*/  STL.64 [R1+0x3da0], R6 ;  /* 0x003da00601007387 */ /* 0x0081e40000100a00 */
[----:B------:R-:W-:Y:S01]  /*39b70*/  STL.64 [R1+0x3d98], R4 ;  /* 0x003d980401007387 */ /* 0x000fe20000100a00 */
[----:B0-----:R-:W3:Y:S04]  /*39b80*/  LDL.LU.64 R6, [R1+0x18] ;  /* 0x0000180001067983 */ /* 0x001ee80000300a00 */
[----:B---3--:R0:W-:Y:S04]  /*39b90*/  STL.64 [R1+0x3db8], R6 ;  /* 0x003db80601007387 */ /* 0x0081e80000100a00 */
[----:B0-----:R-:W3:Y:S04]  /*39ba0*/  LDL.LU.64 R6, [R1+0x28] ;  /* 0x0000280001067983 */ /* 0x001ee80000300a00 */
[----:B---3--:R0:W-:Y:S04]  /*39bb0*/  STL.64 [R1+0x3dc8], R6 ;  /* 0x003dc80601007387 */ /* 0x0081e80000100a00 */
[----:B0-----:R-:W3:Y:S01]  /*39bc0*/  LDL.LU.64 R6, [R1+0x38] ;  /* 0x0000380001067983 */ /* 0x001ee20000300a00 */
[----:B------:R-:W-:Y:S03]  /*39bd0*/  HMMA.16816.F32.BF16 R16, R20, R26, R16 ;  /* 0x0000001a1410723c */ /* 0x000fe60000041810 */
[----:B---3--:R0:W-:Y:S01]  /*39be0*/  STL.64 [R1+0x3de8], R6 ;  /* 0x003de80601007387 */ /* 0x0081e20000100a00 */
[----:B------:R-:W3:Y:S02]  /*39bf0*/  LDL.LU R4, [R1+0x240] ;  /* 0x0002400001047983 */ /* 0x000ee40000300800 */
[----:B------:R-:W3:Y:S01]  /*39c00*/  LDL.LU R5, [R1+0x244] ;  /* 0x0002440001057983 */ /* 0x000ee20000300800 */
[----:B0-----:R-:W2:Y:S01]  /*39c10*/  LDL.LU R6, [R1+0x248] ;  /* 0x0002480001067983 */ /* 0x001ea20000300800 */
[----:B------:R-:W2:Y:S03]  /*39c20*/  LDL.LU R7, [R1+0x24c] ;  /* 0x00024c0001077983 */ /* 0x000ea60000300800 */
[----:B--2---:R-:W-:Y:S01]  /*39c30*/  STL.64 [R1+0x3e00], R6 ;  /* 0x003e000601007387 */ /* 0x004fe20000100a00 */
[----:B---3--:R0:W-:Y:S03]  /*39c40*/  STL.64 [R1+0x3df8], R4 ;  /* 0x003df80401007387 */ /* 0x0081e60000100a00 */
[----:B0-----:R-:W2:Y:S01]  /*39c50*/  LDL.LU R4, [R1+0x250] ;  /* 0x0002500001047983 */ /* 0x001ea20000300800 */
[----:B------:R-:W2:Y:S02]  /*39c60*/  LDL.LU R5, [R1+0x254] ;  /* 0x0002540001057983 */ /* 0x000ea40000300800 */
[----:B------:R-:W2:Y:S02]  /*39c70*/  LDL.LU R6, [R1+0x258] ;  /* 0x0002580001067983 */ /* 0x000ea40000300800 */
[----:B------:R-:W2:Y:S03]  /*39c80*/  LDL.LU R7, [R1+0x25c] ;  /* 0x00025c0001077983 */ /* 0x000ea60000300800 */
[----:B------:R-:W-:Y:S01]  /*39c90*/  STL.64 [R1+0x290], R16 ;  /* 0x0002901001007387 */ /* 0x000fe20000100a00 */
[----:B------:R0:W-:Y:S02]  /*39ca0*/  STL.64 [R1+0x298], R18 ;  /* 0x0002981201007387 */ /* 0x0001e40000100a00 */
[----:B0-----:R-:W-:-:S02]  /*39cb0*/  IMAD.MOV.U32 R19, RZ, RZ, R26 ;  /* 0x000000ffff137224 */ /* 0x001fc400078e001a */
[----:B------:R-:W-:Y:S02]  /*39cc0*/  IMAD.MOV.U32 R18, RZ, RZ, R27 ;  /* 0x000000ffff127224 */ /* 0x000fe400078e001b */
[----:B------:R-:W3:Y:S01]  /*39cd0*/  LDL.LU.64 R26, [R1+0x3e40] ;  /* 0x003e4000011a7983 */ /* 0x000ee20000300a00 */
[----:B------:R-:W3:Y:S02]  /*39ce0*/  LDL.LU.64 R24, [R1+0x3e38] ;  /* 0x003e380001187983 */ /* 0x000ee40000300a00 */
[----:B------:R-:W-:Y:S02]  /*39cf0*/  STL [R1+0x3d84], R19 ;  /* 0x003d841301007387 */ /* 0x000fe40000100800 */
[----:B------:R0:W-:Y:S01]  /*39d00*/  STL [R1+0x3dc0], R18 ;  /* 0x003dc01201007387 */ /* 0x0001e20000100800 */
[----:B------:R-:W2:Y:S01]  /*39d10*/  LDL.LU R16, [R1+0x220] ;  /* 0x0002200001107983 */ /* 0x000ea20000300800 */
[----:B------:R-:W2:Y:S03]  /*39d20*/  LDL.LU R17, [R1+0x224] ;  /* 0x0002240001117983 */ /* 0x000ea60000300800 */
[----:B0-----:R-:W2:Y:S01]  /*39d30*/  LDL.LU R18, [R1+0x228] ;  /* 0x0002280001127983 */ /* 0x001ea20000300800 */
[----:B------:R-:W2:Y:S01]  /*39d40*/  LDL.LU R19, [R1+0x22c] ;  /* 0x00022c0001137983 */ /* 0x000ea20000300800 */
        /* <DEDUP_REMOVED lines=8> */
[----:B------:R-:W4:Y:S02]  /*39dd0*/  LDL.LU.64 R10, [R1+0x3e28] ;  /* 0x003e2800010a7983 */ /* 0x000f240000300a00 */
[----:B----4-:R-:W-:Y:S01]  /*39de0*/  HMMA.16816.F32.BF16 R12, R20, R10, R12 ;  /* 0x0000000a140c723c */ /* 0x010fe2000004180c */
[----:B---3--:R-:W-:Y:S01]  /*39df0*/  STL.64 [R1+0x3db0], R26 ;  /* 0x003db01a01007387 */ /* 0x008fe20000100a00 */
[----:B------:R0:W-:Y:S02]  /*39e00*/  STL.64 [R1+0x3da8], R24 ;  /* 0x003da81801007387 */ /* 0x0001e40000100a00 */
[----:B------:R-:W-:-:S02]  /*39e10*/  IMAD.MOV.U32 R2, RZ, RZ, R10 ;  /* 0x000000ffff027224 */ /* 0x000fc400078e000a */
[----:B------:R-:W-:Y:S01]  /*39e20*/  IMAD.MOV.U32 R28, RZ, RZ, R11 ;  /* 0x000000ffff1c7224 */ /* 0x000fe200078e000b */
[----:B0-----:R-:W3:Y:S01]  /*39e30*/  LDL.LU R24, [R1+0x210] ;  /* 0x0002100001187983 */ /* 0x001ee20000300800 */
[----:B------:R-:W3:Y:S02]  /*39e40*/  LDL.LU R25, [R1+0x214] ;  /* 0x0002140001197983 */ /* 0x000ee40000300800 */
[----:B------:R-:W3:Y:S02]  /*39e50*/  LDL.LU R26, [R1+0x218] ;  /* 0x00021800011a7983 */ /* 0x000ee40000300800 */
[----:B------:R-:W3:Y:S11]  /*39e60*/  LDL.LU R27, [R1+0x21c] ;  /* 0x00021c00011b7983 */ /* 0x000ef60000300800 */
[----:B------:R-:W-:Y:S01]  /*39e70*/  STL.64 [R1+0x270], R12 ;  /* 0x0002700c01007387 */ /* 0x000fe20000100a00 */
[----:B------:R0:W-:Y:S03]  /*39e80*/  STL.64 [R1+0x278], R14 ;  /* 0x0002780e01007387 */ /* 0x0001e60000100a00 */
[----:B0-----:R-:W4:Y:S01]  /*39e90*/  LDL.LU.64 R14, [R1+0x3e20] ;  /* 0x003e2000010e7983 */ /* 0x001f220000300a00 */
[----:B------:R-:W4:Y:S02]  /*39ea0*/  LDL.LU.64 R10, [R1+0x3e18] ;  /* 0x003e1800010a7983 */ /* 0x000f240000300a00 */
[----:B------:R-:W4:Y:S02]  /*39eb0*/  LDL.LU.64 R8, [R1+0x3e10] ;  /* 0x003e100001087983 */ /* 0x000f240000300a00 */
        /* <DEDUP_REMOVED lines=34> */
[C---:B----4-:R-:W-:Y:S01]  /*3a0e0*/  HMMA.16816.F32.BF16 R16, R20.reuse, R6, R16 ;  /* 0x000000061410723c */ /* 0x050fe20000041810 */
[----:B------:R-:W-:Y:S11]  /*3a0f0*/  IMAD.MOV.U32 R10, RZ, RZ, R7 ;  /* 0x000000ffff0a7224 */ /* 0x000ff600078e0007 */
[----:B------:R-:W-:Y:S11]  /*3a100*/  @!UPT UIADD3 URZ, URZ, URZ, URZ ;  /* 0x0000003f3f3ff290 */ /* 0x000ff6000fffe03f */
[----:B------:R0:W-:Y:S01]  /*3a110*/  STL.64 [R1+0x220], R16 ;  /* 0x0002201001007387 */ /* 0x0001e20000100a00 */
[----:B------:R1:W-:Y:S02]  /*3a120*/  STL.64 [R1+0x228], R18 ;  /* 0x0002281201007387 */ /* 0x0003e40000100a00 */
[----:B0-----:R-:W-:Y:S01]  /*3a130*/  IMAD.MOV.U32 R17, RZ, RZ, R6 ;  /* 0x000000ffff117224 */ /* 0x001fe200078e0006 */
[----:B-1----:R-:W4:Y:S01]  /*3a140*/  LDL.LU R18, [R1+0x3dc0] ;  /* 0x003dc00001127983 */ /* 0x002f220000300800 */
[----:B------:R-:W3:Y:S02]  /*3a150*/  LDL.LU.64 R6, [R1+0x3db8] ;  /* 0x003db80001067983 */ /* 0x000ee40000300a00 */
[C---:B---3--:R-:W-:Y:S01]  /*3a160*/  HMMA.16816.F32.BF16 R24, R20.reuse, R6, R24 ;  /* 0x000000061418723c */ /* 0x048fe20000041818 */
[----:B------:R-:W-:Y:S02]  /*3a170*/  IMAD.MOV.U32 R19, RZ, RZ, R6 ;  /* 0x000000ffff137224 */ /* 0x000fe400078e0006 */
[----:B------:R-:W-:Y:S11]  /*3a180*/  IMAD.MOV.U32 R16, RZ, RZ, R7 ;  /* 0x000000ffff107224 */ /* 0x000ff600078e0007 */
[----:B------:R-:W-:Y:S09]  /*3a190*/  @!UPT UIADD3 URZ, URZ, URZ, URZ ;  /* 0x0000003f3f3ff290 */ /* 0x000ff2000fffe03f */
[----:B------:R-:W-:Y:S01]  /*3a1a0*/  STL.64 [R1+0x210], R24 ;  /* 0x0002101801007387 */ /* 0x000fe20000100a00 */
[----:B------:R0:W-:Y:S03]  /*3a1b0*/  STL.64 [R1+0x218], R26 ;  /* 0x0002181a01007387 */ /* 0x0001e60000100a00 */
[----:B0-----:R-:W3:Y:S01]  /*3a1c0*/  LDL.LU.64 R26, [R1+0x3db0] ;  /* 0x003db000011a7983 */ /* 0x001ee20000300a00 */
        /* <DEDUP_REMOVED lines=84> */
[----:B----4-:R-:W-:-:S05]  /*3a710*/  IMAD.MOV.U32 R27, RZ, RZ, R18 ;  /* 0x000000ffff1b7224 */ /* 0x010fca00078e0012 */
        /* <DEDUP_REMOVED lines=28> */
[----:B------:R-:W-:Y:S01]  /*3a8e0*/  IMAD.MOV.U32 R27, RZ, RZ, R4 ;  /* 0x000000ffff1b7224 */ /* 0x000fe200078e0004 */
[----:B------:R-:W4:Y:S01]  /*3a8f0*/  LDL.LU R19, [R1+0x1dc] ;  /* 0x0001dc0001137983 */ /* 0x000f220000300800 */
[----:B------:R-:W-:-:S02]  /*3a900*/  IMAD.MOV.U32 R26, RZ, RZ, R5 ;  /* 0x000000ffff1a7224 */ /* 0x000fc400078e0005 */
[----:B------:R-:W4:Y:S02]  /*3a910*/  LDL.LU R4, [R1+0x1e0] ;  /* 0x0001e00001047983 */ /* 0x000f240000300800 */
[----:B------:R-:W4:Y:S01]  /*3a920*/  LDL.LU R5, [R1+0x1e4] ;  /* 0x0001e40001057983 */ /* 0x000f220000300800 */
[----:B------:R-:W4:Y:S01]  /*3a930*/  LDL.LU R6, [R1+0x1e8] ;  /* 0x0001e80001067983 */ /* 0x000f220000300800 */
[----:B------:R-:W4:Y:S03]  /*3a940*/  LDL.LU R7, [R1+0x1ec] ;  /* 0x0001ec0001077983 */ /* 0x000f260000300800 */
        /* <DEDUP_REMOVED lines=34> */
[----:B------:R-:W4:Y:S01]  /*3ab70*/  LDL.LU.64 R4, [R1+0x3d38] ;  /* 0x003d380001047983 */ /* 0x000f220000300a00 */
[----:B---3--:R-:W-:Y:S02]  /*3ab80*/  HMMA.16816.F32.BF16 R20, R20, R6, R16 ;  /* 0x000000061414723c */ /* 0x008fe40000041810 */
[----:B------:R-:W2:Y:S01]  /*3ab90*/  LDL.LU.64 R18, [R1+0x3d30] ;  /* 0x003d300001127983 */ /* 0x000ea20000300a00 */
[----:B------:R-:W2:Y:S11]  /*3aba0*/  LDL.LU.64 R16, [R1+0x3d28] ;  /* 0x003d280001107983 */ /* 0x000eb60000300a00 */
[----:B------:R-:W-:Y:S09]  /*3abb0*/  @!UPT UIADD3 URZ, URZ, URZ, URZ ;  /* 0x0000003f3f3ff290 */ /* 0x000ff2000fffe03f */
[----:B------:R0:W-:Y:S01]  /*3abc0*/  STL.64 [R1+0x1d0], R20 ;  /* 0x0001d01401007387 */ /* 0x0001e20000100a00 */
[----:B------:R-:W-:Y:S03]  /*3abd0*/  STL.64 [R1+0x1d8], R22 ;  /* 0x0001d81601007387 */ /* 0x000fe60000100a00 */
[----:B0-----:R-:W3:Y:S01]  /*3abe0*/  LDL.LU R20, [R1+0xe0] ;  /* 0x0000e00001147983 */ /* 0x001ee20000300800 */
[----:B------:R-:W-:Y:S02]  /*3abf0*/  IMAD.MOV.U32 R21, RZ, RZ, R28 ;  /* 0x000000ffff157224 */ /* 0x000fe400078e001c */
        /* <DEDUP_REMOVED lines=90> */
[----:B0-----:R-:W2:Y:S01]  /*3b1a0*/  LDL.LU.64 R26, [R1+0x3bf0] ;  /* 0x003bf000011a7983 */ /* 0x001ea20000300a00 */
[----:B------:R-:W2:Y:S02]  /*3b1b0*/  LDL.LU.64 R24, [R1+0x3be8] ;  /* 0x003be80001187983 */ /* 0x000ea40000300a00 */
[----:B------:R-:W-:Y:S02]  /*3b1c0*/  IMAD.MOV.U32 R22, RZ, RZ, R2 ;  /* 0x000000ffff167224 */ /* 0x000fe400078e0002 */
[----:B------:R-:W-:Y:S01]  /*3b1d0*/  IMAD.MOV.U32 R23, RZ, RZ, R0 ;  /* 0x000000ffff177224 */ /* 0x000fe200078e0000 */
[C---:B--2---:R-:W-:Y:S01]  /*3b1e0*/  HMMA.16816.F32.BF16 R12, R16.reuse, R14, R24 ;  /* 0x0000000e100c723c */ /* 0x044fe20000041818 */
[----:B------:R-:W2:Y:S01]  /*3b1f0*/  LDL.LU.64 R26, [R1+0x3be0] ;  /* 0x003be000011a7983 */ /* 0x000ea20000300a00 */
[----:B------:R-:W2:Y:S06]  /*3b200*/  LDL.LU.64 R24, [R1+0x3bd8] ;  /* 0x003bd80001187983 */ /* 0x000eac0000300a00 */
[C---:B---3--:R-:W-:Y:S11]  /*3b210*/  HMMA.16816.F32.BF16 R20, R16.reuse, R10, R20 ;  /* 0x0000000a1014723c */ /* 0x048ff60000041814 */
[----:B------:R-:W-:Y:S04]  /*3b220*/  @!UPT UIADD3 URZ, URZ, URZ, URZ ;  /* 0x0000003f3f3ff290 */ /* 0x000fe8000fffe03f */
[----:B------:R-:W-:Y:S01]  /*3b230*/  STL.64 [R1+0xf0], R12 ;  /* 0x0000f00c01007387 */ /* 0x000fe20000100a00 */
[----:B------:R2:W-:Y:S07]  /*3b240*/  STL.64 [R1+0xf8], R14 ;  /* 0x0000f80e01007387 */ /* 0x0005ee0000100a00 */
[----:B------:R-:W-:Y:S02]  /*3b250*/  STL.64 [R1+0xe0], R20 ;  /* 0x0000e01401007387 */ /* 0x000fe40000100a00 */
[----:B------:R-:W-:Y:S02]  /*3b260*/  STL.64 [R1+0xe8], R22 ;  /* 0x0000e81601007387 */ /* 0x000fe40000100a00 */
[----:B------:R-:W0:Y:S01]  /*3b270*/  LDSM.16.M88.4 R20, [R28+0x20080] ;  /* 0x020080001c14783b */ /* 0x000e220000000200 */
[----:B--2---:R-:W-:Y:S03]  /*3b280*/  HMMA.16816.F32.BF16 R12, R16, R6, R24 ;  /* 0x00000006100c723c */ /* 0x004fe60000041818 */
[----:B------:R-:W-:Y:S04]  /*3b290*/  LDSM.16.M88.4 R24, [R28+0x28080] ;  /* 0x028080001c18783b */ /* 0x000fe80000000200 */
[----:B------:R-:W-:Y:S11]  /*3b2a0*/  LDSM.16.MT88.4 R16, [R3+0x10000] ;  /* 0x010000000310783b */ /* 0x000ff60000004200 */
[----:B------:R-:W-:Y:S05]  /*3b2b0*/  @!UPT UIADD3 URZ, URZ, URZ, URZ ;  /* 0x0000003f3f3ff290 */ /* 0x000fea000fffe03f */
[----:B------:R-:W-:Y:S01]  /*3b2c0*/  STL.64 [R1+0xd0], R12 ;  /* 0x0000d00c01007387 */ /* 0x000fe20000100a00 */
[----:B------:R-:W-:Y:S02]  /*3b2d0*/  IMAD.MOV.U32 R2, RZ, RZ, R14 ;  /* 0x000000ffff027224 */ /* 0x000fe400078e000e */
[----:B------:R-:W-:Y:S02]  /*3b2e0*/  IMAD.MOV.U32 R0, RZ, RZ, R15 ;  /* 0x000000ffff007224 */ /* 0x000fe400078e000f */
[----:B------:R-:W1:Y:S04]  /*3b2f0*/  LDSM.16.M88.4 R12, [R28+0x22080] ;  /* 0x022080001c0c783b */ /* 0x000e680000000200 */
[----:B------:R-:W-:Y:S01]  /*3b300*/  STL [R1+0x338c], R0 ;  /* 0x00338c0001007387 */ /* 0x000fe20000100800 */
[----:B------:R2:W-:Y:S02]  /*3b310*/  STL [R1+0x3388], R2 ;  /* 0x0033880201007387 */ /* 0x0005e40000100800 */
[----:B0-----:R-:W-:Y:S02]  /*3b320*/  STL.64 [R1+0xc0], R20 ;  /* 0x0000c01401007387 */ /* 0x001fe40000100a00 */
[----:B------:R-:W-:Y:S02]  /*3b330*/  STL.64 [R1+0xc8], R22 ;  /* 0x0000c81601007387 */ /* 0x000fe40000100a00 */
[----:B------:R-:W-:Y:S04]  /*3b340*/  LDSM.16.M88.4 R20, [R28+0x26080] ;  /* 0x026080001c14783b */ /* 0x000fe80000000200 */
[----:B-1----:R-:W-:Y:S01]  /*3b350*/  STL.64 [R1+0xb0], R12 ;  /* 0x0000b00c01007387 */ /* 0x002fe20000100a00 */
[----:B--2---:R-:W-:-:S02]  /*3b360*/  IMAD.MOV.U32 R2, RZ, RZ, R12 ;  /* 0x000000ffff027224 */ /* 0x004fc400078e000c */
        /* <DEDUP_REMOVED lines=8> */
[----:B------:R-:W1:Y:S02]  /*3b3f0*/  LDSM.16.M88.4 R20, [R28+0x2c080] ;  /* 0x02c080001c14783b */ /* 0x000e640000000200 */
[----:B0-----:R-:W-:Y:S02]  /*3b400*/  STL.64 [R1+0x70], R12 ;  /* 0x0000700c01007387 */ /* 0x001fe40000100a00 */
        /* <DEDUP_REMOVED lines=9> */
[----:B------:R-:W0:Y:S02]  /*3b4a0*/  LDSM.16.M88.4 R12, [R28+0x30080] ;  /* 0x030080001c0c783b */ /* 0x000e240000000200 */
[----:B0-----:R-:W-:Y:S02]  /*3b4b0*/  STL.64 [R1+0x40], R12 ;  /* 0x0000400c01007387 */ /* 0x001fe40000100a00 */
        /* <DEDUP_REMOVED lines=8> */
[----:B-1----:R-:W-:Y:S01]  /*3b540*/  STL.64 [R1+0x10], R20 ;  /* 0x0000101401007387 */ /* 0x002fe20000100a00 */
[----:B------:R-:W-:Y:S02]  /*3b550*/  STL.64 [R1+0x18], R22 ;  /* 0x0000181601007387 */ /* 0x000fe40000100a00 */
[----:B------:R-:W-:Y:S02]  /*3b560*/  LDSM.16.MT88.4 R20, [R3+0x10080] ;  /* 0x010080000314783b */ /* 0x000fe40000004200 */
[----:B0-----:R-:W-:Y:S02]  /*3b570*/  STL.64 [R1], R12 ;  /* 0x0000000c01007387 */ /* 0x001fe40000100a00 */
[----:B------:R-:W-:-:S02]  /*3b580*/  IMAD.MOV.U32 R27, RZ, RZ, R12 ;  /* 0x000000ffff1b7224 */ /* 0x000fc400078e000c */
[----:B------:R-:W-:Y:S02]  /*3b590*/  STL.64 [R1+0x8], R14 ;  /* 0x0000080e01007387 */ /* 0x000fe40000100a00 */
[----:B------:R-:W-:Y:S02]  /*3b5a0*/  IMAD.MOV.U32 R26, RZ, RZ, R13 ;  /* 0x000000ffff1a7224 */ /* 0x000fe400078e000d */
[----:B------:R-:W0:Y:S04]  /*3b5b0*/  LDSM.16.M88.4 R12, [R28+0x3a080] ;  /* 0x03a080001c0c783b */ /* 0x000e280000000200 */
[----:B------:R-:W-:Y:S01]  /*3b5c0*/  STL.64 [R1+0x3b48], R26 ;  /* 0x003b481a01007387 */ /* 0x000fe20000100a00 */
[----:B------:R-:W-:Y:S03]  /*3b5d0*/  STL.64 [R1+0x3b40], R24 ;  /* 0x003b401801007387 */ /* 0x000fe60000100a00 */
[----:B0-----:R-:W-:Y:S01]  /*3b5e0*/  STL [R1+0x31dc], R14 ;  /* 0x0031dc0e01007387 */ /* 0x001fe20000100800 */
[----:B------:R-:W-:Y:S02]  /*3b5f0*/  STL [R1+0x31d8], R15 ;  /* 0x0031d80f01007387 */ /* 0x000fe40000100800 */
[----:B------:R0:W-:Y:S02]  /*3b600*/  STL.64 [R1+0x3ae8], R12 ;  /* 0x003ae80c01007387 */ /* 0x0001e40000100a00 */
[----:B0-----:R-:W2:Y:S01]  /*3b610*/  LDL.64 R12, [R1+0x50] ;  /* 0x00005000010c7983 */ /* 0x001ea20000100a00 */
[----:B----4-:R-:W-:-:S02]  /*3b620*/  IMAD.MOV.U32 R14, RZ, RZ, R5 ;  /* 0x000000ffff0e7224 */ /* 0x010fc400078e0005 */
[----:B------:R-:W-:Y:S01]  /*3b630*/  IMAD.MOV.U32 R15, RZ, RZ, R4 ;  /* 0x000000ffff0f7224 */ /* 0x000fe200078e0004 */
[----:B--2---:R0:W-:Y:S02]  /*3b640*/  STL.64 [R1+0x3b20], R12 ;  /* 0x003b200c01007387 */ /* 0x0041e40000100a00 */
[----:B0-----:R-:W-:Y:S02]  /*3b650*/  IMAD.MOV.U32 R12, RZ, RZ, R9 ;  /* 0x000000ffff0c7224 */ /* 0x001fe400078e0009 */
[----:B------:R-:W-:Y:S01]  /*3b660*/  IMAD.MOV.U32 R13, RZ, RZ, R8 ;  /* 0x000000ffff0d7224 */ /* 0x000fe200078e0008 */
[----:B------:R-:W2:Y:S01]  /*3b670*/  LDL.LU R9, [R1+0x3bd4] ;  /* 0x003bd40001097983 */ /* 0x000ea20000300800 */
[----:B------:R-:W3:Y:S02]  /*3b680*/  LDL.LU R8, [R1+0x3bd0] ;  /* 0x003bd00001087983 */ /* 0x000ee40000300800 */
[----:B------:R-:W4:Y:S02]  /*3b690*/  LDL.LU R5, [R1+0x3bcc] ;  /* 0x003bcc0001057983 */ /* 0x000f240000300800 */
[----:B------:R-:W2:Y:S01]  /*3b6a0*/  LDL.LU R4, [R1+0x3bc8] ;  /* 0x003bc80001047983 */ /* 0x000ea20000300800 */
[----:B------:R-:W-:Y:S01]  /*3b6b0*/  STL.64 [R1+0x3b30], R14 ;  /* 0x003b300e01007387 */ /* 0x000fe20000100a00 */
[----:B------:R0:W-:Y:S03]  /*3b6c0*/  STL.64 [R1+0x3b28], R12 ;  /* 0x003b280c01007387 */ /* 0x0001e60000100a00 */
[----:B0-----:R-:W3:Y:S01]  /*3b6d0*/  LDL.64 R12, [R1+0x70] ;  /* 0x00007000010c7983 */ /* 0x001ee20000100a00 */
[----:B----4-:R-:W-:-:S02]  /*3b6e0*/  IMAD.MOV.U32 R14, RZ, RZ, R5 ;  /* 0x000000ffff0e7224 */ /* 0x010fc400078e0005 */
[----:B--2---:R-:W-:Y:S01]  /*3b6f0*/  IMAD.MOV.U32 R15, RZ, RZ, R4 ;  /* 0x000000ffff0f7224 */ /* 0x004fe200078e0004 */
[----:B---3--:R0:W-:Y:S02]  /*3b700*/  STL.64 [R1+0x3b38], R12 ;  /* 0x003b380c01007387 */ /* 0x0081e40000100a00 */
        /* <DEDUP_REMOVED lines=8> */
[----:B0-----:R-:W2:Y:S01]  /*3b790*/  LDL.LU R12, [R1+0x560] ;  /* 0x00056000010c7983 */ /* 0x001ea20000300800 */
[----:B------:R-:W2:Y:S02]  /*3b7a0*/  LDL.LU R13, [R1+0x564] ;  /* 0x00056400010d7983 */ /* 0x000ea40000300800 */
[----:B------:R-:W2:Y:S02]  /*3b7b0*/  LDL.LU R14, [R1+0x568] ;  /* 0x00056800010e7983 */ /* 0x000ea40000300800 */
[----:B------:R-:W2:Y:S02]  /*3b7c0*/  LDL.LU R15, [R1+0x56c] ;  /* 0x00056c00010f7983 */ /* 0x000ea40000300800 */
[----:B--2---:R-:W-:Y:S01]  /*3b7d0*/  STL.64 [R1+0x3b68], R14 ;  /* 0x003b680e01007387 */ /* 0x004fe20000100a00 */
[----:B------:R0:W-:Y:S03]  /*3b7e0*/  STL.64 [R1+0x3b60], R12 ;  /* 0x003b600c01007387 */ /* 0x0001e60000100a00 */
[----:B0-----:R-:W2:Y:S04]  /*3b7f0*/  LDL.64 R12, [R1+0xa0] ;  /* 0x0000a000010c7983 */ /* 0x001ea80000100a00 */
[----:B--2---:R0:W-:Y:S02]  /*3b800*/  STL.64 [R1+0x3b78], R12 ;  /* 0x003b780c01007387 */ /* 0x0041e40000100a00 */
[----:B0-----:R-:W-:-:S02]  /*3b810*/  IMAD.MOV.U32 R12, RZ, RZ, R2 ;  /* 0x000000ffff0c7224 */ /* 0x001fc400078e0002 */
[----:B------:R-:W-:-:S05]  /*3b820*/  IMAD.MOV.U32 R13, RZ, RZ, R0 ;  /* 0x000000ffff0d7224 */ /* 0x000fca00078e0000 */
[----:B------:R0:W-:Y:S01]  /*3b830*/  STL.64 [R1+0x3b90], R12 ;  /* 0x003b900c01007387 */ /* 0x0001e20000100a00 */
[----:B------:R-:W2:Y:S02]  /*3b840*/  LDL.64 R24, [R1+0x90] ;  /* 0x0000900001187983 */ /* 0x000ea40000100a00 */
[----:B---3--:R-:W-:Y:S02]  /*3b850*/  IMAD.MOV.U32 R26, RZ, RZ, R8 ;  /* 0x000000ffff1a7224 */ /* 0x008fe400078e0008 */
[----:B------:R-:W-:Y:S01]  /*3b860*/  IMAD.MOV.U32 R27, RZ, RZ, R9 ;  /* 0x000000ffff1b7224 */ /* 0x000fe200078e0009 */
[----:B0-----:R-:W3:Y:S04]  /*3b870*/  LDL.64 R12, [R1+0xc0] ;  /* 0x0000c000010c7983 */ /* 0x001ee80000100a00 */
[----:B--2---:R0:W-:Y:S02]  /*3b880*/  STL.64 [R1+0x3b70], R24 ;  /* 0x003b701801007387 */ /* 0x0041e40000100a00 */
[----:B0-----:R-:W-:-:S02]  /*3b890*/  IMAD.MOV.U32 R24, RZ, RZ, R4 ;  /* 0x000000ffff187224 */ /* 0x001fc400078e0004 */
[----:B----4-:R-:W-:Y:S01]  /*3b8a0*/  IMAD.MOV.U32 R25, RZ, RZ, R5 ;  /* 0x000000ffff197224 */ /* 0x010fe200078e0005 */
[----:B------:R-:W2:Y:S01]  /*3b8b0*/  LDL.LU R4, [R1+0x3bb4] ;  /* 0x003bb40001047983 */ /* 0x000ea20000300800 */
[----:B------:R-:W4:Y:S02]  /*3b8c0*/  LDL.LU R5, [R1+0x3bb0] ;  /* 0x003bb00001057983 */ /* 0x000f240000300800 */
[----:B------:R-:W2:Y:S02]  /*3b8d0*/  LDL.LU R8, [R1+0x3bac] ;  /* 0x003bac0001087983 */ /* 0x000ea40000300800 */
[----:B------:R-:W2:Y:S01]  /*3b8e0*/  LDL.LU R9, [R1+0x3ba8] ;  /* 0x003ba80001097983 */ /* 0x000ea20000300800 */
[----:B------:R-:W-:Y:S01]  /*3b8f0*/  STL.64 [R1+0x3b88], R26 ;  /* 0x003b881a01007387 */ /* 0x000fe20000100a00 */
[----:B------:R0:W-:Y:S03]  /*3b900*/  STL.64 [R1+0x3b80], R24 ;  /* 0x003b801801007387 */ /* 0x0001e60000100a00 */
[----:B0-----:R-:W2:Y:S01]  /*3b910*/  LDL.LU R24, [R1+0x580] ;  /* 0x0005800001187983 */ /* 0x001ea20000300800 */
[----:B------:R-:W2:Y:S02]  /*3b920*/  LDL.LU R25, [R1+0x584] ;  /* 0x0005840001197983 */ /* 0x000ea40000300800 */
[----:B------:R-:W2:Y:S02]  /*3b930*/  LDL.LU R26, [R1+0x588] ;  /* 0x00058800011a7983 */ /* 0x000ea40000300800 */
[----:B------:R-:W2:Y:S02]  /*3b940*/  LDL.LU R27, [R1+0x58c] ;  /* 0x00058c00011b7983 */ /* 0x000ea40000300800 */
[----:B---3--:R-:W-:-:S02]  /*3b950*/  IMAD.MOV.U32 R2, RZ, RZ, R12 ;  /* 0x000000ffff027224 */ /* 0x008fc400078e000c */
[----:B------:R-:W-:Y:S01]  /*3b960*/  IMAD.MOV.U32 R0, RZ, RZ, R13 ;  /* 0x000000ffff007224 */ /* 0x000fe200078e000d */
[----:B--2---:R-:W-:Y:S01]  /*3b970*/  STL.64 [R1+0x3ba0], R26 ;  /* 0x003ba01a01007387 */ /* 0x004fe20000100a00 */
[----:B------:R0:W-:Y:S02]  /*3b980*/  STL.64 [R1+0x3b98], R24 ;  /* 0x003b981801007387 */ /* 0x0001e40000100a00 */
[----:B0-----:R-:W-:Y:S02]  /*3b990*/  IMAD.MOV.U32 R24, RZ, RZ, R9 ;  /* 0x000000ffff187224 */ /* 0x001fe400078e0009 */
[----:B------:R-:W-:Y:S02]  /*3b9a0*/  IMAD.MOV.U32 R25, RZ, RZ, R8 ;  /* 0x000000ffff197224 */ /* 0x000fe400078e0008 */
[----:B----4-:R-:W-:Y:S01]  /*3b9b0*/  IMAD.MOV.U32 R26, RZ, RZ, R5 ;  /* 0x000000ffff1a7224 */ /* 0x010fe200078e0005 */
[----:B------:R-:W0:Y:S01]  /*3b9c0*/  LDSM.16.M88.4 R8, [R28+0x3c080] ;  /* 0x03c080001c08783b */ /* 0x000e220000000200 */
[----:B------:R-:W-:-:S02]  /*3b9d0*/  IMAD.MOV.U32 R27, RZ, RZ, R4 ;  /* 0x000000ffff1b7224 */ /* 0x000fc400078e0004 */
[----:B------:R-:W1:Y:S05]  /*3b9e0*/  LDSM.16.M88.4 R4, [R28+0x3e080] ;  /* 0x03e080001c04783b */ /* 0x000e6a0000000200 */
[C---:B------:R-:W-:Y:S01]  /*3b9f0*/  HMMA.16816.F32.BF16 R24, R16.reuse, R12, R24 ;  /* 0x0000000c1018723c */ /* 0x040fe20000041818 */
[----:B0-----:R-:W-:Y:S01]  /*3ba00*/  STL [R1+0x33c0], R10 ;  /* 0x0033c00a01007387 */ /* 0x001fe20000100800 */
[----:B------:R-:W-:Y:S02]  /*3ba10*/  STL [R1+0x33bc], R11 ;  /* 0x0033bc0b01007387 */ /* 0x000fe40000100800 */
[----:B-1----:R-:W-:Y:S02]  /*3ba20*/  STL [R1+0x322c], R6 ;  /* 0x00322c0601007387 */ /* 0x002fe40000100800 */
[----:B------:R-:W-:Y:S01]  /*3ba30*/  STL [R1+0x3228], R7 ;  /* 0x0032280701007387 */ /* 0x000fe20000100800 */
[----:B------:R-:W-:Y:S01]  /*3ba40*/  STL [R1+0x15b4], R28 ;  /* 0x0015b41c01007387 */ /* 0x000fe20000100800 */
[----:B------:R0:W-:Y:S02]  /*3ba50*/  STL [R1+0x3a70], R20 ;  /* 0x003a701401007387 */ /* 0x0001e40000100800 */
[----:B------:R1:W-:Y:S02]  /*3ba60*/  STL [R1+0x3a6c], R21 ;  /* 0x003a6c1501007387 */ /* 0x0003e40000100800 */
[----:B------:R2:W-:Y:S01]  /*3ba70*/  STL [R1+0x3a68], R22 ;  /* 0x003a681601007387 */ /* 0x0005e20000100800 */
[----:B------:R3:W-:Y:S04]  /*3ba80*/  STL [R1+0x3a64], R23 ;  /* 0x003a641701007387 */ /* 0x0007e80000100800 */
[----:B0-----:R-:W4:Y:S01]  /*3ba90*/  LDL.LU R20, [R1+0x540] ;  /* 0x0005400001147983 */ /* 0x001f220000300800 */
[----:B-1----:R-:W4:Y:S02]  /*3baa0*/  LDL.LU R21, [R1+0x544] ;  /* 0x0005440001157983 */ /* 0x002f240000300800 */
[----:B--2---:R-:W4:Y:S02]  /*3bab0*/  LDL.LU R22, [R1+0x548] ;  /* 0x0005480001167983 */ /* 0x004f240000300800 */
[----:B---3--:R-:W4:Y:S01]  /*3bac0*/  LDL.LU R23, [R1+0x54c] ;  /* 0x00054c0001177983 */ /* 0x008f220000300800 */
[----:B------:R-:W-:Y:S01]  /*3bad0*/  STL [R1+0x3a60], R3 ;  /* 0x003a600301007387 */ /* 0x000fe20000100800 */
[----:B------:R-:W-:Y:S02]  /*3bae0*/  STL.64 [R1+0x590], R24 ;  /* 0x0005901801007387 */ /* 0x000fe40000100a00 */
[----:B------:R0:W-:Y:S02]  /*3baf0*/  STL.64 [R1+0x598], R26 ;  /* 0x0005981a01007387 */ /* 0x0001e40000100a00 */
[----:B0-----:R-:W2:Y:S01]  /*3bb00*/  LDL.LU.64 R26, [R1+0x3ba0] ;  /* 0x003ba000011a7983 */ /* 0x001ea20000300a00 */
[----:B------:R-:W2:Y:S02]  /*3bb10*/  LDL.LU.64 R24, [R1+0x3b98] ;  /* 0x003b980001187983 */ /* 0x000ea40000300a00 */
[----:B------:R-:W2:Y:S02]  /*3bb20*/  LDL.LU.64 R12, [R1+0x3b90] ;  /* 0x003b9000010c7983 */ /* 0x000ea40000300a00 */
[----:B------:R-:W-:Y:S01]  /*3bb30*/  STL [R1+0x3a78], R0 ;  /* 0x003a780001007387 */ /* 0x000fe20000100800 */
        /* <DEDUP_REMOVED lines=9> */
[----:B------:R-:W-:Y:S02]  /*3bbd0*/  IMAD.MOV.U32 R11, RZ, RZ, R12 ;  /* 0x000000ffff0b7224 */ /* 0x000fe400078e000c */
[----:B------:R-:W-:Y:S11]  /*3bbe0*/  IMAD.MOV.U32 R10, RZ, RZ, R13 ;  /* 0x000000ffff0a7224 */ /* 0x000ff600078e000d */
[----:B------:R-:W-:Y:S09]  /*3bbf0*/  @!UPT UIADD3 URZ, URZ, URZ, URZ ;  /* 0x0000003f3f3ff290 */ /* 0x000ff2000fffe03f */
[----:B------:R0:W-:Y:S01]  /*3bc00*/  STL.64 [R1+0x570], R24 ;  /* 0x0005701801007387 */ /* 0x0001e20000100a00 */
[----:B------:R-:W-:Y:S03]  /*3bc10*/  STL.64 [R1+0x578], R26 ;  /* 0x0005781a01007387 */ /* 0x000fe60000100a00 */
[----:B0-----:R-:W2:Y:S01]  /*3bc20*/  LDL.LU.64 R24, [R1+0x3b70] ;  /* 0x003b700001187983 */ /* 0x001ea20000300a00 */
[----:B------:R-:W2:Y:S02]  /*3bc30*/  LDL.LU.64 R14, [R1+0x3b68] ;  /* 0x003b6800010e7983 */ /* 0x000ea40000300a00 */
[----:B------:R-:W2:Y:S02]  /*3bc40*/  LDL.LU.64 R12, [R1+0x3b60] ;  /* 0x003b6000010c7983 */ /* 0x000ea40000300a00 */
[----:B------:R-:W-:Y:S01]  /*3bc50*/  STL [R1+0x3a80], R10 ;  /* 0x003a800a01007387 */ /* 0x000fe20000100800 */
[----:B------:R-:W-:Y:S01]  /*3bc60*/  STL [R1+0x3a7c], R11 ;  /* 0x003a7c0b01007387 */ /* 0x000fe20000100800 */
[----:B------:R0:W-:Y:S03]  /*3bc70*/  STL.64 [R1+0x3b10], R8 ;  /* 0x003b100801007387 */ /* 0x0001e60000100a00 */
        /* <DEDUP_REMOVED lines=13> */
[----:B------:R-:W2:Y:S02]  /*3bd50*/  LDL.LU.64 R24, [R1+0x3b40] ;  /* 0x003b400001187983 */ /* 0x000ea40000300a00 */
[C---:B--2---:R-:W-:Y:S11]  /*3bd60*/  HMMA.16816.F32.BF16 R12, R16.reuse, R24, R12 ;  /* 0x00000018100c723c */ /* 0x044ff6000004180c */
[----:B------:R-:W-:Y:S11]  /*3bd70*/  @!UPT UIADD3 URZ, URZ, URZ, URZ ;  /* 0x0000003f3f3ff290 */ /* 0x000ff6000fffe03f */
[----:B------:R-:W-:Y:S01]  /*3bd80*/  @!UPT UIADD3 URZ, URZ, URZ, URZ ;  /* 0x0000003f3f3ff290 */ /* 0x000fe2000fffe03f */
[----:B------:R0:W-:Y:S01]  /*3bd90*/  STL [R1+0x550], R12 ;  /* 0x0005500c01007387 */ /* 0x0001e20000100800 */
[----:B------:R-:W-:Y:S02]  /*3bda0*/  IMAD.MOV.U32 R6, RZ, RZ, R13 ;  /* 0x000000ffff067224 */ /* 0x000fe400078e000d */
[----:B------:R-:W-:Y:S01]  /*3bdb0*/  STL [R1+0x55c], R15 ;  /* 0x00055c0f01007387 */ /* 0x000fe20000100800 */
[----:B0-----:R-:W4:Y:S01]  /*3bdc0*/  LDL.LU.64 R12, [R1+0x3b38] ;  /* 0x003b3800010c7983 */ /* 0x001f220000300a00 */
[----:B------:R-:W-:Y:S02]  /*3bdd0*/  IMAD.MOV.U32 R7, RZ, RZ, R14 ;  /* 0x000000ffff077224 */ /* 0x000fe400078e000e */
[----:B------:R-:W-:Y:S03]  /*3bde0*/  STL.64 [R1+0x3af0], R24 ;  /* 0x003af01801007387 */ /* 0x000fe60000100a00 */
[----:B------:R-:W-:Y:S01]  /*3bdf0*/  STL [R1+0x3394], R7 ;  /* 0x0033940701007387 */ /* 0x000fe20000100800 */
[----:B------:R-:W-:Y:S02]  /*3be00*/  STL [R1+0x3390], R6 ;  /* 0x0033900601007387 */ /* 0x000fe40000100800 */
[----:B------:R0:W-:Y:S02]  /*3be10*/  STL.64 [R1+0x3af8], R4 ;  /* 0x003af80401007387 */ /* 0x0001e40000100a00 */
[----:B0-----:R-:W2:Y:S01]  /*3be20*/  LDL.64 R4, [R1+0x60] ;  /* 0x0000600001047983 */ /* 0x001ea20000100a00 */
[C---:B----4-:R-:W-:Y:S11]  /*3be30*/  HMMA.16816.F32.BF16 R20, R16.reuse, R12, R20 ;  /* 0x0000000c1014723c */ /* 0x050ff60000041814 */
[----:B------:R-:W-:Y:S11]  /*3be40*/  @!UPT UIADD3 URZ, URZ, URZ, URZ ;  /* 0x0000003f3f3ff290 */ /* 0x000ff6000fffe03f */
[----:B------:R-:W-:Y:S01]  /*3be50*/  @!UPT UIADD3 URZ, URZ, URZ, URZ ;  /* 0x0000003f3f3ff290 */ /* 0x000fe2000fffe03f */
[----:B------:R-:W-:Y:S01]  /*3be60*/  STL.64 [R1+0x540], R20 ;  /* 0x0005401401007387 */ /* 0x000fe20000100a00 */
[----:B------:R0:W-:Y:S02]  /*3be70*/  STL.64 [R1+0x548], R22 ;  /* 0x0005481601007387 */ /* 0x0001e40000100a00 */
[----:B------:R-:W2:Y:S02]  /*3be80*/  LDL.LU.64 R14, [R1+0x3b30] ;  /* 0x003b3000010e7983 */ /* 0x000ea40000300a00 */
[----:B0-----:R-:W-:Y:S02]  /*3be90*/  IMAD.MOV.U32 R22, RZ, RZ, R12 ;  /* 0x000000ffff167224 */ /* 0x001fe400078e000c */
[----:B------:R-:W-:Y:S02]  /*3bea0*/  IMAD.MOV.U32 R23, RZ, RZ, R13 ;  /* 0x000000ffff177224 */ /* 0x000fe400078e000d */
[----:B------:R-:W2:Y:S02]  /*3beb0*/  LDL.LU.64 R12, [R1+0x3b28] ;  /* 0x003b2800010c7983 */ /* 0x000ea40000300a00 */
[C---:B--2---:R-:W-:Y:S11]  /*3bec0*/  HMMA.16816.F32.BF16 R12, R16.reuse, R4, R12 ;  /* 0x00000004100c723c */ /* 0x044ff6000004180c */
[----:B------:R-:W-:Y:S11]  /*3bed0*/  @!UPT UIADD3 URZ, URZ, URZ, URZ ;  /* 0x0000003f3f3ff290 */ /* 0x000ff6000fffe03f */
[----:B------:R-:W-:Y:S01]  /*3bee0*/  @!UPT UIADD3 URZ, URZ, URZ, URZ ;  /* 0x0000003f3f3ff290 */ /* 0x000fe2000fffe03f */
[----:B------:R0:W-:Y:S01]  /*3bef0*/  STL.64 [R1+0x8c0], R12 ;  /* 0x0008c00c01007387 */ /* 0x0001e20000100a00 */
[----:B------:R-:W-:Y:S03]  /*3bf00*/  STL.64 [R1+0x8c8], R14 ;  /* 0x0008c80e01007387 */ /* 0x000fe60000100a00 */
[----:B0-----:R-:W3:Y:S01]  /*3bf10*/  LDL.LU.64 R12, [R1+0x3b20] ;  /* 0x003b2000010c7983 */ /* 0x001ee20000300a00 */
[----:B------:R-:W-:Y:S02]  /*3bf20*/  IMAD.MOV.U32 R20, RZ, RZ, R4 ;  /* 0x000000ffff147224 */ /* 0x000fe400078e0004 */
[----:B------:R-:W-:Y:S02]  /*3bf30*/  IMAD.MOV.U32 R21, RZ, RZ, R5 ;  /* 0x000000ffff157224 */ /* 0x000fe400078e0005 */
[----:B------:R-:W-:Y:S03]  /*3bf40*/  STL.64 [R1+0x3a90], R22 ;  /* 0x003a901601007387 */ /* 0x000fe60000100a00 */
[----:B------:R0:W-:Y:S01]  /*3bf50*/  STL.64 [R1+0x3a88], R20 ;  /* 0x003a881401007387 */ /* 0x0001e20000100a00 */
[----:B---3--:R-:W-:Y:S11]  /*3bf60*/  HMMA.16816.F32.BF16 R4, R16, R12, R8 ;  /* 0x0000000c1004723c */ /* 0x008ff60000041808 */
[----:B------:R-:W-:Y:S11]  /*3bf70*/  @!UPT UIADD3 URZ, URZ, URZ, URZ ;  /* 0x0000003f3f3ff290 */ /* 0x000ff6000fffe03f */
[----:B------:R-:W-:Y:S01]  /*3bf80*/  @!UPT UIADD3 URZ, URZ, URZ, URZ ;  /* 0x0000003f3f3ff290 */ /* 0x000fe2000fffe03f */
[----:B------:R1:W-:Y:S01]  /*3bf90*/  STL.64 [R1+0x8b0], R4 ;  /* 0x0008b00401007387 */ /* 0x0003e20000100a00 */
[----:B------:R2:W-:Y:S02]  /*3bfa0*/  STL.64 [R1+0x8b8], R6 ;  /* 0x0008b80601007387 */ /* 0x0005e40000100a00 */
[----:B0-----:R-:W3:Y:S02]  /*3bfb0*/  LDL.LU R20, [R1+0x530] ;  /* 0x0005300001147983 */ /* 0x001ee40000300800 */
[----:B------:R-:W3:Y:S01]  /*3bfc0*/  LDL.LU R21, [R1+0x534] ;  /* 0x0005340001157983 */ /* 0x000ee20000300800 */
[----:B------:R-:W4:Y:S01]  /*3bfd0*/  LDL.LU R22, [R1+0x538] ;  /* 0x0005380001167983 */ /* 0x000f220000300800 */
[----:B------:R-:W4:Y:S02]  /*3bfe0*/  LDL.LU R23, [R1+0x53c] ;  /* 0x00053c0001177983 */ /* 0x000f240000300800 */
[----:B------:R-:W3:Y:S02]  /*3bff0*/  LDL.LU R8, [R1+0x8a0] ;  /* 0x0008a00001087983 */ /* 0x000ee40000300800 */
[----:B------:R-:W3:Y:S01]  /*3c000*/  LDL.LU R9, [R1+0x8a4] ;  /* 0x0008a40001097983 */ /* 0x000ee20000300800 */
[----:B------:R-:W3:Y:S01]  /*3c010*/  LDL.LU R10, [R1+0x8a8] ;  /* 0x0008a800010a7983 */ /* 0x000ee20000300800 */
[----:B------:R-:W3:Y:S03]  /*3c020*/  LDL.LU R11, [R1+0x8ac] ;  /* 0x0008ac00010b7983 */ /* 0x000ee60000300800 */
[----:B-1----:R-:W3:Y:S01]  /*3c030*/  LDL.LU R4, [R1+0x890] ;  /* 0x0008900001047983 */ /* 0x002ee20000300800 */
[----:B------:R-:W3:Y:S02]  /*3c040*/  LDL.LU R5, [R1+0x894] ;  /* 0x0008940001057983 */ /* 0x000ee40000300800 */
[----:B--2---:R-:W2:Y:S02]  /*3c050*/  LDL.LU R6, [R1+0x898] ;  /* 0x0008980001067983 */ /* 0x004ea40000300800 */
[----:B------:R-:W2:Y:S02]  /*3c060*/  LDL.LU R7, [R1+0x89c] ;  /* 0x00089c0001077983 */ /* 0x000ea40000300800 */
[----:B------:R-:W-:-:S02]  /*3c070*/  IMAD.MOV.U32 R0, RZ, RZ, R12 ;  /* 0x000000ffff007224 */ /* 0x000fc400078e000c */
[----:B------:R-:W-:Y:S01]  /*3c080*/  IMAD.MOV.U32 R2, RZ, RZ, R13 ;  /* 0x000000ffff027224 */ /* 0x000fe200078e000d */
[----:B--2---:R-:W-:Y:S01]  /*3c090*/  STL.64 [R1+0x3b08], R6 ;  /* 0x003b080601007387 */ /* 0x004fe20000100a00 */
[----:B---3--:R0:W-:Y:S02]  /*3c0a0*/  STL.64 [R1+0x3b00], R4 ;  /* 0x003b000401007387 */ /* 0x0081e40000100a00 */
[----:B------:R-:W2:Y:S02]  /*3c0b0*/  LDL.64 R24, [R1+0x30] ;  /* 0x0000300001187983 */ /* 0x000ea40000100a00 */
[----:B------:R-:W3:Y:S01]  /*3c0c0*/  LDL.64 R12, [R1+0x20] ;  /* 0x00002000010c7983 */ /* 0x000ee20000100a00 */
[----:B0-----:R-:W2:Y:S01]  /*3c0d0*/  LDL.64 R4, [R1+0x40] ;  /* 0x0000400001047983 */ /* 0x001ea20000100a00 */
[----:B----4-:R-:W-:Y:S02]  /*3c0e0*/  STL.64 [R1+0x3aa0], R22 ;  /* 0x003aa01601007387 */ /* 0x010fe40000100a00 */
[----:B------:R0:W-:Y:S02]  /*3c0f0*/  STL.64 [R1+0x3a98], R20 ;  /* 0x003a981401007387 */ /* 0x0001e40000100a00 */
[----:B0-----:R-:W4:Y:S01]  /*3c100*/  LDL.LU R20, [R1+0x840] ;  /* 0x0008400001147983 */ /* 0x001f220000300800 */
[----:B------:R-:W4:Y:S02]  /*3c110*/  LDL.LU R21, [R1+0x844] ;  /* 0x0008440001157983 */ /* 0x000f240000300800 */
[----:B------:R-:W2:Y:S02]  /*3c120*/  LDL.LU R22, [R1+0x848] ;  /* 0x0008480001167983 */ /* 0x000ea40000300800 */
[----:B------:R-:W-:-:S02]  /*3c130*/  IMAD.MOV.U32 R23, RZ, RZ, R29 ;  /* 0x000000ffff177224 */ /* 0x000fc400078e001d */
[----:B------:R-:W3:Y:S04]  /*3c140*/  LDL.LU R29, [R1+0x3b18] ;  /* 0x003b1800011d7983 */ /* 0x000ee80000300800 */
[----:B--2---:R-:W-:Y:S01]  /*3c150*/  STL.64 [R1+0x3ab0], R22 ;  /* 0x003ab01601007387 */ /* 0x004fe20000100a00 */
[----:B----4-:R0:W-:Y:S03]  /*3c160*/  STL.64 [R1+0x3aa8], R20 ;  /* 0x003aa81401007387 */ /* 0x0101e60000100a00 */
[----:B0-----:R-:W2:Y:S01]  /*3c170*/  LDL.LU R20, [R1+0x850] ;  /* 0x0008500001147983 */ /* 0x001ea20000300800 */
[----:B------:R-:W2:Y:S02]  /*3c180*/  LDL.LU R21, [R1+0x854] ;  /* 0x0008540001157983 */ /* 0x000ea40000300800 */
[----:B------:R-:W4:Y:S02]  /*3c190*/  LDL.LU R22, [R1+0x858] ;  /* 0x0008580001167983 */ /* 0x000f240000300800 */
[----:B------:R-:W4:Y:S01]  /*3c1a0*/  LDL.LU R23, [R1+0x85c] ;  /* 0x00085c0001177983 */ /* 0x000f220000300800 */
[----:B------:R-:W-:Y:S01]  /*3c1b0*/  HMMA.16816.F32.BF16 R8, R16, R4, R8 ;  /* 0x000000041008723c */ /* 0x000fe20000041808 */
[----:B----4-:R-:W-:Y:S01]  /*3c1c0*/  STL.64 [R1+0x3ac0], R22 ;  /* 0x003ac01601007387 */ /* 0x010fe20000100a00 */
[----:B--2---:R0:W-:Y:S02]  /*3c1d0*/  STL.64 [R1+0x3ab8], R20 ;  /* 0x003ab81401007387 */ /* 0x0041e40000100a00 */
[----:B0-----:R-:W-:-:S02]  /*3c1e0*/  IMAD.MOV.U32 R20, RZ, RZ, R27 ;  /* 0x000000ffff147224 */ /* 0x001fc400078e001b */
[----:B------:R-:W-:-:S05]  /*3c1f0*/  IMAD.MOV.U32 R21, RZ, RZ, R26 ;  /* 0x000000ffff157224 */ /* 0x000fca00078e001a */
[----:B------:R0:W-:Y:S04]  /*3c200*/  STL.64 [R1+0x3ad8], R20 ;  /* 0x003ad81401007387 */ /* 0x0001e80000100a00 */
[----:B0-----:R-:W2:Y:S04]  /*3c210*/  LDL.64 R20, [R1+0x10] ;  /* 0x0000100001147983 */ /* 0x001ea80000100a00 */
[----:B--2---:R0:W-:Y:S04]  /*3c220*/  STL.64 [R1+0x3ae0], R20 ;  /* 0x003ae01401007387 */ /* 0x0041e80000100a00 */
[----:B0-----:R-:W3:Y:S01]  /*3c230*/  LDL.LU R20, [R1+0x880] ;  /* 0x0008800001147983 */ /* 0x001ee20000300800 */
[----:B------:R-:W3:Y:S02]  /*3c240*/  LDL.LU R21, [R1+0x884] ;  /* 0x0008840001157983 */ /* 0x000ee40000300800 */
[----:B------:R-:W3:Y:S02]  /*3c250*/  LDL.LU R22, [R1+0x888] ;  /* 0x0008880001167983 */ /* 0x000ee40000300800 */
[----:B------:R-:W3:Y:S01]  /*3c260*/  LDL.LU R23, [R1+0x88c] ;  /* 0x00088c0001177983 */ /* 0x000ee20000300800 */
[----:B------:R0:W-:Y:S01]  /*3c270*/  STL.64 [R1+0x8a0], R8 ;  /* 0x0008a00801007387 */ /* 0x0001e20000100a00 */
[----:B------:R1:W-:Y:S03]  /*3c280*/  STL.64 [R1+0x8a8], R10 ;  /* 0x0008a80a01007387 */ /* 0x0003e60000100a00 */
[----:B0-----:R-:W2:Y:S01]  /*3c290*/  LDL.LU.64 R8, [R1+0x3b10] ;  /* 0x003b100001087983 */ /* 0x001ea20000300a00 */
[----:B-1----:R-:W-:-:S02]  /*3c2a0*/  IMAD.MOV.U32 R10, RZ, RZ, R4 ;  /* 0x000000ffff0a7224 */ /* 0x002fc400078e0004 */
[----:B------:R-:W-:Y:S02]  /*3c2b0*/  IMAD.MOV.U32 R11, RZ, RZ, R5 ;  /* 0x000000ffff0b7224 */ /* 0x000fe400078e0005 */
[----:B------:R-:W4:Y:S01]  /*3c2c0*/  LDL.LU.64 R6, [R1+0x3b08] ;  /* 0x003b080001067983 */ /* 0x000f220000300a00 */
[----:B------:R-:W4:Y:S02]  /*3c2d0*/  LDL.LU.64 R4, [R1+0x3b00] ;  /* 0x003b000001047983 */ /* 0x000f240000300a00 */
[----:B------:R-:W-:Y:S01]  /*3c2e0*/  STL.64 [R1+0x3ad0], R10 ;  /* 0x003ad00a01007387 */ /* 0x000fe20000100a00 */
[C---:B----4-:R-:W-:Y:S01]  /*3c2f0*/  HMMA.16816.F32.BF16 R4, R16.reuse, R24, R4 ;  /* 0x000000181004723c */ /* 0x050fe20000041804 */
[----:B--2---:R0:W-:Y:S04]  /*3c300*/  STL.64 [R1+0x3ac8], R8 ;  /* 0x003ac80801007387 */ /* 0x0041e80000100a00 */
[----:B0-----:R-:W2:Y:S01]  /*3c310*/  LDL.LU R8, [R1+0x860] ;  /* 0x0008600001087983 */ /* 0x001ea20000300800 */
[----:B------:R-:W2:Y:S02]  /*3c320*/  LDL.LU R9, [R1+0x864] ;  /* 0x0008640001097983 */ /* 0x000ea40000300800 */
[----:B------:R-:W2:Y:S11]  /*3c330*/  LDL.LU R10, [R1+0x868] ;  /* 0x00086800010a7983 */ /* 0x000eb60000300800 */
[----:B------:R-:W-:Y:S04]  /*3c340*/  @!UPT UIADD3 URZ, URZ, URZ, URZ ;  /* 0x0000003f3f3ff290 */ /* 0x000fe8000fffe03f */
[----:B------:R0:W-:Y:S01]  /*3c350*/  STL.64 [R1+0x890], R4 ;  /* 0x0008900401007387 */ /* 0x0001e20000100a00 */
[----:B------:R1:W-:Y:S03]  /*3c360*/  STL.64 [R1+0x898], R6 ;  /* 0x0008980601007387 */ /* 0x0003e60000100a00 */
[----:B0-----:R-:W4:Y:S01]  /*3c370*/  LDL.LU.64 R4, [R1+0x3af8] ;  /* 0x003af80001047983 */ /* 0x001f220000300a00 */
[----:B-1----:R-:W-:Y:S02]  /*3c380*/  IMAD.MOV.U32 R7, RZ, RZ, R24 ;  /* 0x000000ffff077224 */ /* 0x002fe400078e0018 */
[----:B------:R-:W-:Y:S02]  /*3c390*/  IMAD.MOV.U32 R6, RZ, RZ, R25 ;  /* 0x000000ffff067224 */ /* 0x000fe400078e0019 */
[----:B------:R-:W2:Y:S01]  /*3c3a0*/  LDL.LU.64 R24, [R1+0x3af0] ;  /* 0x003af00001187983 */ /* 0x000ea20000300a00 */
[----:B---3--:R-:W-:Y:S01]  /*3c3b0*/  HMMA.16816.F32.BF16 R20, R16, R12, R20 ;  /* 0x0000000c1014723c */ /* 0x008fe20000041814 */
[----:B------:R-:W-:-:S02]  /*3c3c0*/  IMAD.MOV.U32 R27, RZ, RZ, R12 ;  /* 0x000000ffff1b7224 */ /* 0x000fc400078e000c */
[----:B------:R-:W-:Y:S02]  /*3c3d0*/  IMAD.MOV.U32 R26, RZ, RZ, R13 ;  /* 0x000000ffff1a7224 */ /* 0x000fe400078e000d */
[----:B------:R-:W3:Y:S11]  /*3c3e0*/  LDL.LU.64 R12, [R1+0x3ae8] ;  /* 0x003ae800010c7983 */ /* 0x000ef60000300a00 */
[----:B------:R-:W-:Y:S07]  /*3c3f0*/  @!UPT UIADD3 URZ, URZ, URZ, URZ ;  /* 0x0000003f3f3ff290 */ /* 0x000fee000fffe03f */
[----:B------:R0:W-:Y:S01]  /*3c400*/  STL [R1+0x880], R20 ;  /* 0x0008801401007387 */ /* 0x0001e20000100800 */
[----:B------:R-:W-:-:S03]  /*3c410*/  IMAD.MOV.U32 R14, RZ, RZ, R21 ;  /* 0x000000ffff0e7224 */ /* 0x000fc600078e0015 */
[----:B0-----:R-:W3:Y:S01]  /*3c420*/  LDL.LU.64 R20, [R1+0x3ae0] ;  /* 0x003ae00001147983 */ /* 0x001ee20000300a00 */
[----:B------:R-:W-:Y:S03]  /*3c430*/  STL.64 [R1+0x3a20], R26 ;  /* 0x003a201a01007387 */ /* 0x000fe60000100a00 */
[----:B--2---:R0:W-:Y:S04]  /*3c440*/  STL.64 [R1+0x3a18], R24 ;  /* 0x003a181801007387 */ /* 0x0041e80000100a00 */
[----:B0-----:R-:W3:Y:S01]  /*3c450*/  LDL.LU R24, [R1+0x870] ;  /* 0x0008700001187983 */ /* 0x001ee20000300800 */
[----:B------:R-:W3:Y:S02]  /*3c460*/  LDL.LU R25, [R1+0x874] ;  /* 0x0008740001197983 */ /* 0x000ee40000300800 */
[----:B------:R-:W3:Y:S02]  /*3c470*/  LDL.LU R26, [R1+0x878] ;  /* 0x00087800011a7983 */ /* 0x000ee40000300800 */
[----:B------:R-:W3:Y:S02]  /*3c480*/  LDL.LU R27, [R1+0x87c] ;  /* 0x00087c00011b7983 */ /* 0x000ee40000300800 */
[----:B------:R-:W-:-:S02]  /*3c490*/  IMAD.MOV.U32 R11, RZ, RZ, R29 ;  /* 0x000000ffff0b7224 */ /* 0x000fc400078e001d */
[----:B------:R-:W-:Y:S02]  /*3c4a0*/  IMAD.MOV.U32 R29, RZ, RZ, R23 ;  /* 0x000000ffff1d7224 */ /* 0x000fe400078e0017 */
[----:B------:R-:W-:-:S03]  /*3c4b0*/  IMAD.MOV.U32 R15, RZ, RZ, R22 ;  /* 0x000000ffff0f7224 */ /* 0x000fc600078e0016 */
[----:B------:R-:W-:Y:S02]  /*3c4c0*/  STL [R1+0x31e8], R29 ;  /* 0x0031e81d01007387 */ /* 0x000fe40000100800 */
        /* <DEDUP_REMOVED lines=12> */
[----:B------:R-:W3:Y:S11]  /*3c590*/  LDL.LU.64 R8, [R1+0x3ac8] ;  /* 0x003ac80001087983 */ /* 0x000ef60000300a00 */
        /* <DEDUP_REMOVED lines=8> */
[----:B------:R0:W-:Y:S01]  /*3c620*/  STL [R1+0x850], R20 ;  /* 0x0008501401007387 */ /* 0x0001e20000100800 */
[----:B------:R-:W-:Y:S02]  /*3c630*/  IMAD.MOV.U32 R15, RZ, RZ, R22 ;  /* 0x000000ffff0f7224 */ /* 0x000fe400078e0016 */
[----:B------:R-:W-:Y:S02]  /*3c640*/  IMAD.MOV.U32 R14, RZ, RZ, R23 ;  /* 0x000000ffff0e7224 */ /* 0x000fe400078e0017 */
[----:B------:R-:W-:Y:S01]  /*3c650*/  IMAD.MOV.U32 R29, RZ, RZ, R21 ;  /* 0x000000ffff1d7224 */ /* 0x000fe200078e0015 */
[----:B------:R-:W3:Y:S04]  /*3c660*/  LDL.LU.64 R22, [R1+0x3ab0] ;  /* 0x003ab00001167983 */ /* 0x000ee80000300a00 */
[----:B0-----:R-:W3:Y:S01]  /*3c670*/  LDL.LU.64 R20, [R1+0x3aa8] ;  /* 0x003aa80001147983 */ /* 0x001ee20000300a00 */
[----:B------:R-:W-:Y:S02]  /*3c680*/  STL [R1+0x31f4], R14 ;  /* 0x0031f40e01007387 */ /* 0x000fe40000100800 */
[----:B------:R-:W-:Y:S02]  /*3c690*/  STL [R1+0x31f0], R15 ;  /* 0x0031f00f01007387 */ /* 0x000fe40000100800 */
[----:B------:R-:W-:Y:S01]  /*3c6a0*/  STL [R1+0x31ec], R29 ;  /* 0x0031ec1d01007387 */ /* 0x000fe20000100800 */
[C---:B---3--:R-:W-:Y:S11]  /*3c6b0*/  HMMA.16816.F32.BF16 R20, R16.reuse, R8, R20 ;  /* 0x000000081014723c */ /* 0x048ff60000041814 */
[----:B------:R-:W-:Y:S11]  /*3c6c0*/  @!UPT UIADD3 URZ, URZ, URZ, URZ ;  /* 0x0000003f3f3ff290 */ /* 0x000ff6000fffe03f */
[----:B------:R-:W-:Y:S01]  /*3c6d0*/  @!UPT UIADD3 URZ, URZ, URZ, URZ ;  /* 0x0000003f3f3ff290 */ /* 0x000fe2000fffe03f */
[----:B------:R-:W-:Y:S01]  /*3c6e0*/  STL.64 [R1+0x840], R20 ;  /* 0x0008401401007387 */ /* 0x000fe20000100a00 */
[----:B------:R0:W-:Y:S03]  /*3c6f0*/  STL.64 [R1+0x848], R22 ;  /* 0x0008481601007387 */ /* 0x0001e60000100a00 */
[----:B0-----:R-:W4:Y:S01]  /*3c700*/  LDL.LU.64 R22, [R1+0x3aa0] ;  /* 0x003aa00001167983 */ /* 0x001f220000300a00 */
[----:B------:R-:W4:Y:S02]  /*3c710*/  LDL.LU.64 R20, [R1+0x3a98] ;  /* 0x003a980001147983 */ /* 0x000f240000300a00 */
[----:B------:R-:W-:Y:S01]  /*3c720*/  STL.64 [R1+0x3980], R8 ;  /* 0x0039800801007387 */ /* 0x000fe20000100a00 */
[----:B----4-:R-:W-:Y:S01]  /*3c730*/  HMMA.16816.F32.BF16 R16, R16, R4, R20 ;  /* 0x000000041010723c */ /* 0x010fe20000041814 */
[----:B------:R-:W2:Y:S01]  /*3c740*/  LDL.LU.64 R22, [R1+0x3a90] ;  /* 0x003a900001167983 */ /* 0x000ea20000300a00 */
[----:B------:R-:W3:Y:S11]  /*3c750*/  LDL.LU.64 R20, [R1+0x3a88] ;  /* 0x003a880001147983 */ /* 0x000ef60000300a00 */
[----:B------:R-:W-:Y:S10]  /*3c760*/  @!UPT UIADD3 URZ, URZ, URZ, URZ ;  /* 0x0000003f3f3ff290 */ /* 0x000ff4000fffe03f */
[----:B------:R0:W-:Y:S01]  /*3c770*/  STL [R1+0x530], R16 ;  /* 0x0005301001007387 */ /* 0x0001e20000100800 */
[----:B------:R-:W-:Y:S02]  /*3c780*/  IMAD.MOV.U32 R14, RZ, RZ, R17 ;  /* 0x000000ffff0e7224 */ /* 0x000fe400078e0011 */
[----:B------:R-:W-:Y:S02]  /*3c790*/  IMAD.MOV.U32 R17, RZ, RZ, R24 ;  /* 0x000000ffff117224 */ /* 0x000fe400078e0018 */
[----:B------:R-:W-:Y:S02]  /*3c7a0*/  IMAD.MOV.U32 R15, RZ, RZ, R18 ;  /* 0x000000ffff0f7224 */ /* 0x000fe400078e0012 */
[----:B0-----:R-:W-:Y:S02]  /*3c7b0*/  IMAD.MOV.U32 R16, RZ, RZ, R25 ;  /* 0x000000ffff107224 */ /* 0x001fe400078e0019 */
[----:B------:R-:W-:-:S03]  /*3c7c0*/  IMAD.MOV.U32 R29, RZ, RZ, R19 ;  /* 0x000000ffff1d7224 */ /* 0x000fc600078e0013 */
[----:B------:R0:W-:Y:S04]  /*3c7d0*/  STL.64 [R1+0x3988], R16 ;  /* 0x0039881001007387 */ /* 0x0001e80000100a00 */
[----:B0-----:R-:W4:Y:S01]  /*3c7e0*/  LDL.LU R16, [R1+0x7f0] ;  /* 0x0007f00001107983 */ /* 0x001f220000300800 */
[----:B------:R-:W4:Y:S02]  /*3c7f0*/  LDL.LU R17, [R1+0x7f4] ;  /* 0x0007f40001117983 */ /* 0x000f240000300800 */
[----:B------:R-:W2:Y:S02]  /*3c800*/  LDL.LU R18, [R1+0x7f8] ;  /* 0x0007f80001127983 */ /* 0x000ea40000300800 */
[----:B------:R-:W2:Y:S02]  /*3c810*/  LDL.LU R19, [R1+0x7fc] ;  /* 0x0007fc0001137983 */ /* 0x000ea40000300800 */
[----:B--2---:R-:W-:Y:S01]  /*3c820*/  STL.64 [R1+0x3998], R18 ;  /* 0x0039981201007387 */ /* 0x004fe20000100a00 */
[----:B----4-:R0:W-:Y:S02]  /*3c830*/  STL.64 [R1+0x3990], R16 ;  /* 0x0039901001007387 */ /* 0x0101e40000100a00 */
[----:B0-----:R-:W-:-:S02]  /*3c840*/  IMAD.MOV.U32 R16, RZ, RZ, R7 ;  /* 0x000000ffff107224 */ /* 0x001fc400078e0007 */
[----:B------:R-:W-:-:S05]  /*3c850*/  IMAD.MOV.U32 R17, RZ, RZ, R6 ;  /* 0x000000ffff117224 */ /* 0x000fca00078e0006 */
[----:B------:R-:W-:Y:S01]  /*3c860*/  STL.64 [R1+0x39b0], R16 ;  /* 0x0039b01001007387 */ /* 0x000fe20000100a00 */
[----:B------:R0:W-:Y:S03]  /*3c870*/  STL.64 [R1+0x3960], R4 ;  /* 0x0039600401007387 */ /* 0x0001e60000100a00 */
        /* <DEDUP_REMOVED lines=35> */
[----:B------:R-:W4:Y:S01]  /*3cab0*/  LDL.LU R7, [R1+0x81c] ;  /* 0x00081c0001077983 */ /* 0x000f220000300800 */
[----:B------:R-:W2:Y:S01]  /*3cac0*/  LDL.LU R16, [R1+0x4e0] ;  /* 0x0004e00001107983 */ /* 0x000ea20000300800 */
[----:B------:R-:W2:Y:S02]  /*3cad0*/  LDL.LU R17, [R1+0x4e4] ;  /* 0x0004e40001117983 */ /* 0x000ea40000300800 */
[----:B------:R-:W2:Y:S02]  /*3cae0*/  LDL.LU R18, [R1+0x4e8] ;  /* 0x0004e80001127983 */ /* 0x000ea40000300800 */
[----:B------:R-:W2:Y:S02]  /*3caf0*/  LDL.LU R19, [R1+0x4ec] ;  /* 0x0004ec0001137983 */ /* 0x000ea40000300800 */
[----:B------:R-:W-:-:S02]  /*3cb00*/  IMAD.MOV.U32 R24, RZ, RZ, R3 ;  /* 0x000000ffff187224 */ /* 0x000fc400078e0003 */
[----:B------:R-:W-:Y:S02]  /*3cb10*/  IMAD.MOV.U32 R25, RZ, RZ, R28 ;  /* 0x000000ffff197224 */ /* 0x000fe400078e001c */
[----:B------:R-:W-:Y:S02]  /*3cb20*/  IMAD.MOV.U32 R8, RZ, RZ, R11 ;  /* 0x000000ffff087224 */ /* 0x000fe400078e000b */
[----:B------:R-:W-:Y:S01]  /*3cb30*/  IMAD.MOV.U32 R9, RZ, RZ, R10 ;  /* 0x000000ffff097224 */ /* 0x000fe200078e000a */
[----:B--2---:R-:W-:Y:S01]  /*3cb40*/  STL.64 [R1+0x3a30], R18 ;  /* 0x003a301201007387 */ /* 0x004fe20000100a00 */
[----:B------:R-:W-:Y:S02]  /*3cb50*/  STL.64 [R1+0x3a28], R16 ;  /* 0x003a281001007387 */ /* 0x000fe40000100a00 */
[----:B------:R-:W2:Y:S02]  /*3cb60*/  LDL.LU R3, [R1+0x3a60] ;  /* 0x003a600001037983 */ /* 0x000ea40000300800 */
[----:B------:R-:W-:Y:S01]  /*3cb70*/  STL.64 [R1+0x3a38], R24 ;  /* 0x003a381801007387 */ /* 0x000fe20000100a00 */
[----:B------:R0:W-:Y:S04]  /*3cb80*/  STL.64 [R1+0x3a40], R8 ;  /* 0x003a400801007387 */ /* 0x0001e80000100a00 */
[----:B0-----:R-:W2:Y:S01]  /*3cb90*/  LDL.LU R8, [R1+0x510] ;  /* 0x0005100001087983 */ /* 0x001ea20000300800 */
[----:B------:R-:W2:Y:S02]  /*3cba0*/  LDL.LU R9, [R1+0x514] ;  /* 0x0005140001097983 */ /* 0x000ea40000300800 */
[----:B------:R-:W2:Y:S02]  /*3cbb0*/  LDL.LU R10, [R1+0x518] ;  /* 0x00051800010a7983 */ /* 0x000ea40000300800 */
[----:B------:R-:W2:Y:S02]  /*3cbc0*/  LDL.LU R11, [R1+0x51c] ;  /* 0x00051c00010b7983 */ /* 0x000ea40000300800 */
[----:B--2---:R-:W-:Y:S01]  /*3cbd0*/  STL.64 [R1+0x3a50], R10 ;  /* 0x003a500a01007387 */ /* 0x004fe20000100a00 */
[----:B------:R-:W-:Y:S02]  /*3cbe0*/  STL.64 [R1+0x3a48], R8 ;  /* 0x003a480801007387 */ /* 0x000fe40000100a00 */
[----:B------:R-:W2:Y:S02]  /*3cbf0*/  LDL.64 R24, [R1+0xb0] ;  /* 0x0000b00001187983 */ /* 0x000ea40000100a00 */
[----:B--2---:R0:W-:Y:S04]  /*3cc00*/  STL.64 [R1+0x3a58], R24 ;  /* 0x003a581801007387 */ /* 0x0041e80000100a00 */
        /* <DEDUP_REMOVED lines=14> */
[----:B------:R-:W-:-:S02]  /*3ccf0*/  IMAD.MOV.U32 R8, RZ, RZ, R2 ;  /* 0x000000ffff087224 */ /* 0x000fc400078e0002 */
[----:B------:R-:W-:Y:S01]  /*3cd00*/  IMAD.MOV.U32 R9, RZ, RZ, R0 ;  /* 0x000000ffff097224 */ /* 0x000fe200078e0000 */
[----:B--2---:R-:W-:Y:S01]  /*3cd10*/  STL.64 [R1+0x39f0], R6 ;  /* 0x0039f00601007387 */ /* 0x004fe20000100a00 */
[----:B----4-:R0:W-:Y:S03]  /*3cd20*/  STL.64 [R1+0x39e8], R4 ;  /* 0x0039e80401007387 */ /* 0x0101e60000100a00 */
[----:B0-----:R-:W2:Y:S01]  /*3cd30*/  LDL.LU R4, [R1+0x830] ;  /* 0x0008300001047983 */ /* 0x001ea20000300800 */
[----:B------:R-:W2:Y:S02]  /*3cd40*/  LDL.LU R5, [R1+0x834] ;  /* 0x0008340001057983 */ /* 0x000ea40000300800 */
[----:B------:R-:W4:Y:S02]  /*3cd50*/  LDL.LU R6, [R1+0x838] ;  /* 0x0008380001067983 */ /* 0x000f240000300800 */
[----:B------:R-:W4:Y:S01]  /*3cd60*/  LDL.LU R7, [R1+0x83c] ;  /* 0x00083c0001077983 */ /* 0x000f220000300800 */
[C---:B---3--:R-:W-:Y:S01]  /*3cd70*/  HMMA.16816.F32.BF16 R8, R20.reuse, R8, R24 ;  /* 0x000000081408723c */ /* 0x048fe20000041818 */
        /* <DEDUP_REMOVED lines=9> */
[----:B0-----:R-:W3:Y:S01]  /*3ce10*/  LDL.LU R12, [R1+0x500] ;  /* 0x00050000010c7983 */ /* 0x001ee20000300800 */
[----:B------:R-:W3:Y:S02]  /*3ce20*/  LDL.LU R13, [R1+0x504] ;  /* 0x00050400010d7983 */ /* 0x000ee40000300800 */
[----:B------:R-:W3:Y:S02]  /*3ce30*/  LDL.LU R14, [R1+0x508] ;  /* 0x00050800010e7983 */ /* 0x000ee40000300800 */
[----:B------:R-:W3:Y:S01]  /*3ce40*/  LDL.LU R15, [R1+0x50c] ;  /* 0x00050c00010f7983 */ /* 0x000ee20000300800 */
[----:B------:R-:W-:Y:S01]  /*3ce50*/  STL [R1+0x3398], R29 ;  /* 0x0033981d01007387 */ /* 0x000fe20000100800 */
[----:B------:R-:W4:Y:S02]  /*3ce60*/  LDL.LU.64 R24, [R1+0x3a58] ;  /* 0x003a580001187983 */ /* 0x000f240000300a00 */
[----:B------:R-:W-:Y:S02]  /*3ce70*/  STL.64 [R1+0x520], R8 ;  /* 0x0005200801007387 */ /* 0x000fe40000100a00 */
[----:B------:R0:W-:Y:S02]  /*3ce80*/  STL.64 [R1+0x528], R10 ;  /* 0x0005280a01007387 */ /* 0x0001e40000100a00 */
[----:B0-----:R-:W4:Y:S01]  /*3ce90*/  LDL.LU.64 R10, [R1+0x3a50] ;  /* 0x003a5000010a7983 */ /* 0x001f220000300a00 */
[----:B------:R-:W4:Y:S02]  /*3cea0*/  LDL.LU.64 R8, [R1+0x3a48] ;  /* 0x003a480001087983 */ /* 0x000f240000300a00 */
[----:B----4-:R-:W-:Y:S01]  /*3ceb0*/  HMMA.16816.F32.BF16 R8, R20, R24, R8 ;  /* 0x000000181408723c */ /* 0x010fe20000041808 */
[----:B------:R-:W-:-:S02]  /*3cec0*/  IMAD.MOV.U32 R2, RZ, RZ, R24 ;  /* 0x000000ffff027224 */ /* 0x000fc400078e0018 */
[----:B------:R-:W-:Y:S11]  /*3ced0*/  IMAD.MOV.U32 R0, RZ, RZ, R25 ;  /* 0x000000ffff007224 */ /* 0x000ff600078e0019 */
[----:B------:R-:W-:Y:S09]  /*3cee0*/  @!UPT UIADD3 URZ, URZ, URZ, URZ ;  /* 0x0000003f3f3ff290 */ /* 0x000ff2000fffe03f */
[----:B------:R0:W-:Y:S01]  /*3cef0*/  STL.64 [R1+0x510], R8 ;  /* 0x0005100801007387 */ /* 0x0001e20000100a00 */
[----:B------:R1:W-:Y:S03]  /*3cf00*/  STL.64 [R1+0x518], R10 ;  /* 0x0005180a01007387 */ /* 0x0003e60000100a00 */
[----:B0-----:R-:W3:Y:S01]  /*3cf10*/  LDL.LU.64 R8, [R1+0x3a40] ;  /* 0x003a400001087983 */ /* 0x001ee20000300a00 */
[----:B------:R-:W4:Y:S01]  /*3cf20*/  LDL.LU.64 R24, [R1+0x3a38] ;  /* 0x003a380001187983 */ /* 0x000f220000300a00 */
[C---:B---3--:R-:W-:Y:S08]  /*3cf30*/  HMMA.16816.F32.BF16 R12, R20.reuse, R8, R12 ;  /* 0x00000008140c723c */ /* 0x048ff0000004180c */
[C---:B----4-:R-:W-:Y:S01]  /*3cf40*/  HMMA.16816.F32.BF16 R24, R20.reuse, R24, R16 ;  /* 0x000000181418723c */ /* 0x050fe20000041810 */
[----:B------:R-:W3:Y:S11]  /*3cf50*/  LDL.LU R8, [R1+0x7d0] ;  /* 0x0007d00001087983 */ /* 0x000ef60000300800 */
[----:B------:R-:W-:Y:S03]  /*3cf60*/  @!UPT UIADD3 URZ, URZ, URZ, URZ ;  /* 0x0000003f3f3ff290 */ /* 0x000fe6000fffe03f */
[----:B------:R0:W-:Y:S01]  /*3cf70*/  STL.64 [R1+0x500], R12 ;  /* 0x0005000c01007387 */ /* 0x0001e20000100a00 */
[----:B------:R-:W-:Y:S02]  /*3cf80*/  STL.64 [R1+0x508], R14 ;  /* 0x0005080e01007387 */ /* 0x000fe40000100a00 */
[----:B------:R-:W3:Y:S02]  /*3cf90*/  LDL.LU R9, [R1+0x7d4] ;  /* 0x0007d40001097983 */ /* 0x000ee40000300800 */
[----:B-1----:R-:W3:Y:S01]  /*3cfa0*/  LDL.LU R10, [R1+0x7d8] ;  /* 0x0007d800010a7983 */ /* 0x002ee20000300800 */
[----:B------:R-:W3:Y:S04]  /*3cfb0*/  LDL.LU R11, [R1+0x7dc] ;  /* 0x0007dc00010b7983 */ /* 0x000ee80000300800 */
[----:B0-----:R-:W3:Y:S01]  /*3cfc0*/  LDL.64 R12, [R1] ;  /* 0x00000000010c7983 */ /* 0x001ee20000100a00 */
[----:B------:R-:W4:Y:S02]  /*3cfd0*/  LDL.LU.64 R18, [R1+0x3a30] ;  /* 0x003a300001127983 */ /* 0x000f240000300a00 */
[----:B------:R-:W4:Y:S02]  /*3cfe0*/  LDL.LU.64 R16, [R1+0x3a28] ;  /* 0x003a280001107983 */ /* 0x000f240000300a00 */
[----:B------:R-:W-:Y:S01]  /*3cff0*/  STL.64 [R1+0x4f0], R24 ;  /* 0x0004f01801007387 */ /* 0x000fe20000100a00 */
[----:B------:R0:W-:Y:S04]  /*3d000*/  STL.64 [R1+0x4f8], R26 ;  /* 0x0004f81a01007387 */ /* 0x0001e80000100a00 */
[----:B0-----:R-:W2:Y:S01]  /*3d010*/  LDL.LU.64 R26, [R1+0x3a20] ;  /* 0x003a2000011a7983 */ /* 0x001ea20000300a00 */
[----:B------:R-:W4:Y:S02]  /*3d020*/  LDL.LU.64 R24, [R1+0x3a18] ;  /* 0x003a180001187983 */ /* 0x000f240000300a00 */
[C---:B----4-:R-:W-:Y:S11]  /*3d030*/  HMMA.16816.F32.BF16 R16, R20.reuse, R24, R16 ;  /* 0x000000181410723c */ /* 0x050ff60000041810 */
[----:B------:R-:W-:Y:S11]  /*3d040*/  @!UPT UIADD3 URZ, URZ, URZ, URZ ;  /* 0x0000003f3f3ff290 */ /* 0x000ff6000fffe03f */
[----:B------:R-:W-:Y:S01]  /*3d050*/  @!UPT UIADD3 URZ, URZ, URZ, URZ ;  /* 0x0000003f3f3ff290 */ /* 0x000fe2000fffe03f */
[----:B------:R0:W-:Y:S01]  /*3d060*/  STL.64 [R1+0x4e0], R16 ;  /* 0x0004e01001007387 */ /* 0x0001e20000100a00 */
[----:B------:R2:W-:Y:S03]  /*3d070*/  STL.64 [R1+0x4e8], R18 ;  /* 0x0004e81201007387 */ /* 0x0005e60000100a00 */
[----:B0-----:R-:W2:Y:S01]  /*3d080*/  LDL.LU.64 R16, [R1+0x3a10] ;  /* 0x003a100001107983 */ /* 0x001ea20000300a00 */
[----:B------:R-:W-:Y:S01]  /*3d090*/  STL.64 [R1+0x3918], R24 ;  /* 0x0039181801007387 */ /* 0x000fe20000100a00 */
        /* <DEDUP_REMOVED lines=14> */
[----:B------:R-:W4:Y:S01]  /*3d180*/  LDL.64 R24, [R1+0xa0] ;  /* 0x0000a00001187983 */ /* 0x000f220000100a00 */
[C---:B--2---:R-:W-:Y:S02]  /*3d190*/  HMMA.16816.F32.BF16 R16, R20.reuse, R16, R4 ;  /* 0x000000101410723c */ /* 0x044fe40000041804 */
[----:B----4-:R-:W-:Y:S01]  /*3d1a0*/  STL.64 [R1+0x3930], R24 ;  /* 0x0039301801007387 */ /* 0x010fe20000100a00 */
[----:B------:R-:W2:Y:S02]  /*3d1b0*/  LDL.LU.64 R6, [R1+0x39d8] ;  /* 0x0039d80001067983 */ /* 0x000ea40000300a00 */
[----:B------:R-:W2:Y:S11]  /*3d1c0*/  LDL.LU.64 R4, [R1+0x39d0] ;  /* 0x0039d00001047983 */ /* 0x000eb60000300a00 */
[----:B------:R-:W-:Y:S07]  /*3d1d0*/  @!UPT UIADD3 URZ, URZ, URZ, URZ ;  /* 0x0000003f3f3ff290 */ /* 0x000fee000fffe03f */
        /* <DEDUP_REMOVED lines=16> */
[----:B0-----:R-:W4:Y:S01]  /*3d2e0*/  LDL.LU.64 R18, [R1+0x3998] ;  /* 0x0039980001127983 */ /* 0x001f220000300a00 */
[----:B------:R-:W4:Y:S02]  /*3d2f0*/  LDL.LU.64 R16, [R1+0x3990] ;  /* 0x0039900001107983 */ /* 0x000f240000300a00 */
[----:B------:R-:W-:Y:S02]  /*3d300*/  IMAD.MOV.U32 R24, RZ, RZ, R27 ;  /* 0x000000ffff187224 */ /* 0x000fe400078e001b */
[----:B------:R-:W-:-:S07]  /*3d310*/  IMAD.MOV.U32 R25, RZ, RZ, R26 ;  /* 0x000000ffff197224 */ /* 0x000fce00078e001a */
[C---:B----4-:R-:W-:Y:S01]  /*3d320*/  HMMA.16816.F32.BF16 R24, R20.reuse, R24, R16 ;  /* 0x000000181418723c */ /* 0x050fe20000041810 */
[----:B------:R-:W2:Y:S11]  /*3d330*/  LDL.LU.64 R16, [R1+0x3988] ;  /* 0x0039880001107983 */ /* 0x000eb60000300a00 */
[----:B------:R-:W-:Y:S11]  /*3d340*/  @!UPT UIADD3 URZ, URZ, URZ, URZ ;  /* 0x0000003f3f3ff290 */ /* 0x000ff6000fffe03f */
[----:B------:R-:W-:Y:S01]  /*3d350*/  STL.64 [R1+0x7f0], R24 ;  /* 0x0007f01801007387 */ /* 0x000fe20000100a00 */
[----:B------:R-:W-:Y:S01]  /*3d360*/  STL.64 [R1+0x7f8], R26 ;  /* 0x0007f81a01007387 */ /* 0x000fe20000100a00 */
[C---:B--2---:R-:W-:Y:S11]  /*3d370*/  HMMA.16816.F32.BF16 R4, R20.reuse, R16, R4 ;  /* 0x000000101404723c */ /* 0x044ff60000041804 */
[----:B------:R-:W-:Y:S11]  /*3d380*/  @!UPT UIADD3 URZ, URZ, URZ, URZ ;  /* 0x0000003f3f3ff290 */ /* 0x000ff6000fffe03f */
[----:B------:R-:W-:Y:S01]  /*3d390*/  @!UPT UIADD3 URZ, URZ, URZ, URZ ;  /* 0x0000003f3f3ff290 */ /* 0x000fe2000fffe03f */
[----:B------:R0:W-:Y:S01]  /*3d3a0*/  STL.64 [R1+0x7e0], R4 ;  /* 0x0007e00401007387 */ /* 0x0001e20000100a00 */
[----:B------:R1:W-:Y:S03]  /*3d3b0*/  STL.64 [R1+0x7e8], R6 ;  /* 0x0007e80601007387 */ /* 0x0003e60000100a00 */
[----:B0-----:R-:W2:Y:S01]  /*3d3c0*/  LDL.LU R4, [R1+0x7b0] ;  /* 0x0007b00001047983 */ /* 0x001ea20000300800 */
[----:B------:R-:W2:Y:S02]  /*3d3d0*/  LDL.LU R5, [R1+0x7b4] ;  /* 0x0007b40001057983 */ /* 0x000ea40000300800 */
[----:B-1----:R-:W4:Y:S02]  /*3d3e0*/  LDL.LU R6, [R1+0x7b8] ;  /* 0x0007b80001067983 */ /* 0x002f240000300800 */
[----:B------:R-:W4:Y:S01]  /*3d3f0*/  LDL.LU R7, [R1+0x7bc] ;  /* 0x0007bc0001077983 */ /* 0x000f220000300800 */
[----:B---3--:R-:W-:Y:S01]  /*3d400*/  HMMA.16816.F32.BF16 R8, R20, R12, R8 ;  /* 0x0000000c1408723c */ /* 0x008fe20000041808 */
[----:B------:R-:W-:-:S02]  /*3d410*/  IMAD.MOV.U32 R24, RZ, RZ, R2 ;  /* 0x000000ffff187224 */ /* 0x000fc400078e0002 */
[----:B------:R-:W-:Y:S01]  /*3d420*/  IMAD.MOV.U32 R25, RZ, RZ, R0 ;  /* 0x000000ffff197224 */ /* 0x000fe200078e0000 */
[----:B----4-:R-:W-:Y:S01]  /*3d430*/  STL.64 [R1+0x3970], R6 ;  /* 0x0039700601007387 */ /* 0x010fe20000100a00 */
        /* <DEDUP_REMOVED lines=9> */
[----:B------:R0:W-:Y:S04]  /*3d4d0*/  STL.64 [R1+0x3948], R24 ;  /* 0x0039481801007387 */ /* 0x0001e80000100a00 */
[----:B0-----:R-:W4:Y:S01]  /*3d4e0*/  LDL.64 R24, [R1+0xc0] ;  /* 0x0000c00001187983 */ /* 0x001f220000100a00 */
[----:B------:R0:W-:Y:S02]  /*3d4f0*/  STL.64 [R1+0x7d0], R8 ;  /* 0x0007d00801007387 */ /* 0x0001e40000100a00 */
[----:B------:R1:W-:Y:S01]  /*3d500*/  STL.64 [R1+0x7d8], R10 ;  /* 0x0007d80a01007387 */ /* 0x0003e20000100a00 */
[----:B0-----:R-:W2:Y:S01]  /*3d510*/  LDL.LU.64 R8, [R1+0x3980] ;  /* 0x0039800001087983 */ /* 0x001ea20000300a00 */
[----:B-1----:R-:W-:-:S02]  /*3d520*/  IMAD.MOV.U32 R11, RZ, RZ, R12 ;  /* 0x000000ffff0b7224 */ /* 0x002fc400078e000c */
[----:B------:R-:W-:Y:S02]  /*3d530*/  IMAD.MOV.U32 R10, RZ, RZ, R13 ;  /* 0x000000ffff0a7224 */ /* 0x000fe400078e000d */
        /* <DEDUP_REMOVED lines=32> */
[----:B------:R0:W-:Y:S01]  /*3d740*/  STL.64 [R1+0x7b0], R4 ;  /* 0x0007b00401007387 */ /* 0x0001e20000100a00 */
[----:B------:R-:W-:Y:S03]  /*3d750*/  STL.64 [R1+0x7b8], R6 ;  /* 0x0007b80601007387 */ /* 0x000fe60000100a00 */
[----:B0-----:R-:W3:Y:S01]  /*3d760*/  LDL.LU.64 R4, [R1+0x3960] ;  /* 0x0039600001047983 */ /* 0x001ee20000300a00 */
[----:B------:R-:W-:Y:S02]  /*3d770*/  STL.64 [R1+0x38d8], R8 ;  /* 0x0038d80801007387 */ /* 0x000fe40000100a00 */
[----:B----4-:R-:W-:-:S02]  /*3d780*/  IMAD.MOV.U32 R2, RZ, RZ, R24 ;  /* 0x000000ffff027224 */ /* 0x010fc400078e0018 */
[----:B------:R-:W-:Y:S01]  /*3d790*/  IMAD.MOV.U32 R0, RZ, RZ, R25 ;  /* 0x000000ffff007224 */ /* 0x000fe200078e0019 */
[----:B---3--:R-:W-:Y:S01]  /*3d7a0*/  HMMA.16816.F32.BF16 R20, R20, R4, R16 ;  /* 0x000000041414723c */ /* 0x008fe20000041810 */
[----:B------:R-:W2:Y:S11]  /*3d7b0*/  LDSM.16.MT88.4 R16, [R3+0x10100] ;  /* 0x010100000310783b */ /* 0x000eb60000004200 */
[----:B------:R-:W-:Y:S11]  /*3d7c0*/  @!UPT UIADD3 URZ, URZ, URZ, URZ ;  /* 0x0000003f3f3ff290 */ /* 0x000ff6000fffe03f */
[----:B------:R-:W-:Y:S01]  /*3d7d0*/  STL.64 [R1+0x4c0], R20 ;  /* 0x0004c01401007387 */ /* 0x000fe20000100a00 */
[----:B------:R-:W-:Y:S02]  /*3d7e0*/  STL.64 [R1+0x4c8], R22 ;  /* 0x0004c81601007387 */ /* 0x000fe40000100a00 */
[----:B------:R-:W0:Y:S01]  /*3d7f0*/  LDSM.16.MT88.4 R20, [R3+0x10180] ;  /* 0x010180000314783b */ /* 0x000e220000004200 */
[C---:B--2---:R-:W-:Y:S01]  /*3d800*/  HMMA.16816.F32.BF16 R12, R16.reuse, R24, R12 ;  /* 0x00000018100c723c */ /* 0x044fe2000004180c */
[----:B0-----:R-:W-:Y:S02]  /*3d810*/  STL [R1+0x3840], R20 ;  /* 0x0038401401007387 */ /* 0x001fe40000100800 */
[----:B------:R0:W-:Y:S02]  /*3d820*/  STL [R1+0x383c], R21 ;  /* 0x00383c1501007387 */ /* 0x0001e40000100800 */
[----:B------:R-:W-:Y:S02]  /*3d830*/  STL [R1+0x3838], R22 ;  /* 0x0038381601007387 */ /* 0x000fe40000100800 */
[----:B------:R-:W-:Y:S01]  /*3d840*/  STL [R1+0x3834], R23 ;  /* 0x0038341701007387 */ /* 0x000fe20000100800 */
[----:B0-----:R-:W2:Y:S01]  /*3d850*/  LDL.64 R20, [R1+0x90] ;  /* 0x0000900001147983 */ /* 0x001ea20000100a00 */
[----:B------:R-:W-:Y:S11]  /*3d860*/  STL [R1+0x3830], R3 ;  /* 0x0038300301007387 */ /* 0x000ff60000100800 */
[----:B------:R-:W-:Y:S03]  /*3d870*/  @!UPT UIADD3 URZ, URZ, URZ, URZ ;  /* 0x0000003f3f3ff290 */ /* 0x000fe6000fffe03f */
[----:B------:R-:W-:Y:S02]  /*3d880*/  STL.64 [R1+0x4b0], R12 ;  /* 0x0004b00c01007387 */ /* 0x000fe40000100a00 */
[----:B------:R0:W-:Y:S02]  /*3d890*/  STL.64 [R1+0x4b8], R14 ;  /* 0x0004b80e01007387 */ /* 0x0001e40000100a00 */
[----:B0-----:R-:W3:Y:S01]  /*3d8a0*/  LDL.LU.64 R14, [R1+0x3958] ;  /* 0x00395800010e7983 */ /* 0x001ee20000300a00 */
[----:B------:R-:W3:Y:S02]  /*3d8b0*/  LDL.LU.64 R12, [R1+0x3950] ;  /* 0x00395000010c7983 */ /* 0x000ee40000300a00 */
[----:B------:R-:W3:Y:S02]  /*3d8c0*/  LDL.LU.64 R24, [R1+0x3948] ;  /* 0x0039480001187983 */ /* 0x000ee40000300a00 */
        /* <DEDUP_REMOVED lines=23> */
[C---:B---3--:R-:W-:Y:S08]  /*3da40*/  HMMA.16816.F32.BF16 R12, R16.reuse, R24, R12 ;  /* 0x00000018100c723c */ /* 0x048ff0000004180c */
[----:B--2---:R-:W-:Y:S11]  /*3da50*/  HMMA.16816.F32.BF16 R4, R16, R20, R4 ;  /* 0x000000141004723c */ /* 0x004ff60000041804 */
[----:B------:R-:W-:Y:S11]  /*3da60*/  @!UPT UIADD3 URZ, URZ, URZ, URZ ;  /* 0x0000003f3f3ff290 */ /* 0x000ff6000fffe03f */
[----:B------:R-:W-:Y:S01]  /*3da70*/  @!UPT UIADD3 URZ, URZ, URZ, URZ ;  /* 0x0000003f3f3ff290 */ /* 0x000fe2000fffe03f */
[----:B------:R0:W-:Y:S01]  /*3da80*/  STL.64 [R1+0x480], R4 ;  /* 0x0004800401007387 */ /* 0x0001e20000100a00 */
[----:B------:R1:W-:Y:S02]  /*3da90*/  STL.64 [R1+0x488], R6 ;  /* 0x0004880601007387 */ /* 0x0003e40000100a00 */
[----:B------:R-:W-:Y:S01]  /*3daa0*/  STL.64 [R1+0x38c0], R24 ;  /* 0x0038c01801007387 */ /* 0x000fe20000100a00 */
[----:B0-----:R-:W2:Y:S01]  /*3dab0*/  LDL.LU R4, [R1+0x720] ;  /* 0x0007200001047983 */ /* 0x001ea20000300800 */
[----:B------:R-:W-:Y:S02]  /*3dac0*/  STL.64 [R1+0x470], R12 ;  /* 0x0004700c01007387 */ /* 0x000fe40000100a00 */
[----:B------:R-:W-:Y:S02]  /*3dad0*/  STL.64 [R1+0x478], R14 ;  /* 0x0004780e01007387 */ /* 0x000fe40000100a00 */
[----:B------:R-:W2:Y:S01]  /*3dae0*/  LDL.LU R5, [R1+0x724] ;  /* 0x0007240001057983 */ /* 0x000ea20000300800 */
[----:B-1----:R-:W3:Y:S01]  /*3daf0*/  LDL.LU R6, [R1+0x728] ;  /* 0x0007280001067983 */ /* 0x002ee20000300800 */
[----:B------:R-:W3:Y:S03]  /*3db00*/  LDL.LU R7, [R1+0x72c] ;  /* 0x00072c0001077983 */ /* 0x000ee60000300800 */
        /* <DEDUP_REMOVED lines=23> */
[----:B0-----:R-:W-:Y:S01]  /*3dc80*/  IMAD.MOV.U32 R5, RZ, RZ, R10 ;  /* 0x000000ffff057224 */ /* 0x001fe200078e000a */
[----:B------:R-:W2:Y:S01]  /*3dc90*/  LDL.LU R9, [R1+0x784] ;  /* 0x0007840001097983 */ /* 0x000ea20000300800 */
[----:B------:R-:W-:-:S02]  /*3dca0*/  IMAD.MOV.U32 R4, RZ, RZ, R11 ;  /* 0x000000ffff047224 */ /* 0x000fc400078e000b */
[----:B------:R-:W2:Y:S02]  /*3dcb0*/  LDL.LU R10, [R1+0x788] ;  /* 0x00078800010a7983 */ /* 0x000ea40000300800 */
[----:B------:R-:W2:Y:S02]  /*3dcc0*/  LDL.LU R11, [R1+0x78c] ;  /* 0x00078c00010b7983 */ /* 0x000ea40000300800 */
        /* <DEDUP_REMOVED lines=11> */
[----:B0-----:R-:W4:Y:S01]  /*3dd80*/  LDL.LU R24, [R1+0x790] ;  /* 0x0007900001187983 */ /* 0x001f220000300800 */
[----:B------:R-:W4:Y:S02]  /*3dd90*/  LDL.LU R25, [R1+0x794] ;  /* 0x0007940001197983 */ /* 0x000f240000300800 */
[----:B------:R-:W3:Y:S02]  /*3dda0*/  LDL.LU R26, [R1+0x798] ;  /* 0x00079800011a7983 */ /* 0x000ee40000300800 */
[----:B------:R-:W3:Y:S01]  /*3ddb0*/  LDL.LU R27, [R1+0x79c] ;  /* 0x00079c00011b7983 */ /* 0x000ee20000300800 */
[----:B--2---:R-:W-:Y:S01]  /*3ddc0*/  HMMA.16816.F32.BF16 R20, R16, R8, R20 ;  /* 0x000000081014723c */ /* 0x004fe20000041814 */
[----:B---3--:R-:W-:Y:S01]  /*3ddd0*/  STL.64 [R1+0x3908], R26 ;  /* 0x0039081a01007387 */ /* 0x008fe20000100a00 */
[----:B----4-:R0:W-:Y:S03]  /*3dde0*/  STL.64 [R1+0x3900], R24 ;  /* 0x0039001801007387 */ /* 0x0101e60000100a00 */
[----:B0-----:R-:W2:Y:S01]  /*3ddf0*/  LDL.LU R24, [R1+0x7a0] ;  /* 0x0007a00001187983 */ /* 0x001ea20000300800 */
[----:B------:R-:W2:Y:S02]  /*3de00*/  LDL.LU R25, [R1+0x7a4] ;  /* 0x0007a40001197983 */ /* 0x000ea40000300800 */
[----:B------:R-:W2:Y:S02]  /*3de10*/  LDL.LU R26, [R1+0x7a8] ;  /* 0x0007a800011a7983 */ /* 0x000ea40000300800 */
[----:B------:R-:W2:Y:S01]  /*3de20*/  LDL.LU R27, [R1+0x7ac] ;  /* 0x0007ac00011b7983 */ /* 0x000ea20000300800 */
[----:B------:R-:W-:Y:S01]  /*3de30*/  STL.64 [R1+0x38b0], R14 ;  /* 0x0038b00e01007387 */ /* 0x000fe20000100a00 */
[----:B------:R0:W-:Y:S03]  /*3de40*/  STL.64 [R1+0x38a8], R12 ;  /* 0x0038a80c01007387 */ /* 0x0001e60000100a00 */
[----:B0-----:R-:W3:Y:S01]  /*3de50*/  LDL.64 R12, [R1+0x20] ;  /* 0x00002000010c7983 */ /* 0x001ee20000100a00 */
[----:B------:R-:W-:-:S03]  /*3de60*/  IMAD.MOV.U32 R3, RZ, RZ, R9 ;  /* 0x000000ffff037224 */ /* 0x000fc600078e0009 */
[----:B---3--:R0:W-:Y:S04]  /*3de70*/  STL.64 [R1+0x38b8], R12 ;  /* 0x0038b80c01007387 */ /* 0x0081e80000100a00 */
[----:B0-----:R-:W3:Y:S01]  /*3de80*/  LDL.64 R12, [R1+0x30] ;  /* 0x00003000010c7983 */ /* 0x001ee20000100a00 */
[----:B------:R0:W-:Y:S03]  /*3de90*/  STL.64 [R1+0x3898], R4 ;  /* 0x0038980401007387 */ /* 0x0001e60000100a00 */
[----:B0-----:R-:W4:Y:S01]  /*3dea0*/  LDL.64 R4, [R1+0x10] ;  /* 0x0000100001047983 */ /* 0x001f220000100a00 */
[----:B------:R-:W-:Y:S02]  /*3deb0*/  STL.64 [R1+0x460], R20 ;  /* 0x0004601401007387 */ /* 0x000fe40000100a00 */
[----:B------:R0:W-:Y:S02]  /*3dec0*/  STL.64 [R1+0x468], R22 ;  /* 0x0004681601007387 */ /* 0x0001e40000100a00 */
[----:B0-----:R-:W-:-:S02]  /*3ded0*/  IMAD.MOV.U32 R23, RZ, RZ, R8 ;  /* 0x000000ffff177224 */ /* 0x001fc400078e0008 */
        /* <DEDUP_REMOVED lines=25> */
[C---:B--2---:R-:W-:Y:S01]  /*3e070*/  HMMA.16816.F32.BF16 R8, R16.reuse, R24, R8 ;  /* 0x000000181008723c */ /* 0x044fe20000041808 */
[----:B---3--:R-:W-:Y:S01]  /*3e080*/  STL.64 [R1+0x3890], R22 ;  /* 0x0038901601007387 */ /* 0x008fe20000100a00 */
[----:B------:R0:W-:Y:S03]  /*3e090*/  STL.64 [R1+0x3888], R20 ;  /* 0x0038881401007387 */ /* 0x0001e60000100a00 */
[----:B0-----:R-:W2:Y:S01]  /*3e0a0*/  LDL.LU R20, [R1+0x740] ;  /* 0x0007400001147983 */ /* 0x001ea20000300800 */
[----:B------:R-:W2:Y:S02]  /*3e0b0*/  LDL.LU R21, [R1+0x744] ;  /* 0x0007440001157983 */ /* 0x000ea40000300800 */
[----:B------:R-:W2:Y:S02]  /*3e0c0*/  LDL.LU R22, [R1+0x748] ;  /* 0x0007480001167983 */ /* 0x000ea40000300800 */
[----:B------:R-:W2:Y:S11]  /*3e0d0*/  LDL.LU R23, [R1+0x74c] ;  /* 0x00074c0001177983 */ /* 0x000eb60000300800 */
[----:B------:R-:W-:Y:S02]  /*3e0e0*/  @!UPT UIADD3 URZ, URZ, URZ, URZ ;  /* 0x0000003f3f3ff290 */ /* 0x000fe4000fffe03f */
[----:B------:R0:W-:Y:S01]  /*3e0f0*/  STL.64 [R1+0x780], R8 ;  /* 0x0007800801007387 */ /* 0x0001e20000100a00 */
[----:B------:R1:W-:Y:S03]  /*3e100*/  STL.64 [R1+0x788], R10 ;  /* 0x0007880a01007387 */ /* 0x0003e60000100a00 */
[----:B0-----:R-:W3:Y:S01]  /*3e110*/  LDL.LU.64 R8, [R1+0x38d8] ;  /* 0x0038d80001087983 */ /* 0x001ee20000300a00 */
[----:B-1----:R-:W-:Y:S02]  /*3e120*/  IMAD.MOV.U32 R11, RZ, RZ, R24 ;  /* 0x000000ffff0b7224 */ /* 0x002fe400078e0018 */
[----:B------:R-:W-:Y:S02]  /*3e130*/  IMAD.MOV.U32 R10, RZ, RZ, R25 ;  /* 0x000000ffff0a7224 */ /* 0x000fe400078e0019 */
[----:B------:R-:W2:Y:S01]  /*3e140*/  LDL.LU.64 R26, [R1+0x38d0] ;  /* 0x0038d000011a7983 */ /* 0x000ea20000300a00 */
        /* <DEDUP_REMOVED lines=9> */
[----:B------:R-:W3:Y:S03]  /*3e1e0*/  LDL.LU.64 R12, [R1+0x38b8] ;  /* 0x0038b800010c7983 */ /* 0x000ee60000300a00 */
[----:B------:R-:W-:Y:S01]  /*3e1f0*/  STL.64 [R1+0x37d0], R26 ;  /* 0x0037d01a01007387 */ /* 0x000fe20000100a00 */
[----:B--2---:R0:W-:Y:S04]  /*3e200*/  STL.64 [R1+0x37c8], R24 ;  /* 0x0037c81801007387 */ /* 0x0041e80000100a00 */
        /* <DEDUP_REMOVED lines=8> */
[----:B------:R-:W-:Y:S02]  /*3e290*/  STL.64 [R1+0x768], R26 ;  /* 0x0007681a01007387 */ /* 0x000fe40000100a00 */
[----:B------:R-:W4:Y:S02]  /*3e2a0*/  LDL.LU.64 R14, [R1+0x38b0] ;  /* 0x0038b000010e7983 */ /* 0x000f240000300a00 */
[----:B0-----:R-:W-:Y:S02]  /*3e2b0*/  IMAD.MOV.U32 R25, RZ, RZ, R12 ;  /* 0x000000ffff197224 */ /* 0x001fe400078e000c */
[----:B------:R-:W-:Y:S02]  /*3e2c0*/  IMAD.MOV.U32 R24, RZ, RZ, R13 ;  /* 0x000000ffff187224 */ /* 0x000fe400078e000d */
[----:B------:R-:W4:Y:S02]  /*3e2d0*/  LDL.LU.64 R12, [R1+0x38a8] ;  /* 0x0038a800010c7983 */ /* 0x000f240000300a00 */
[C---:B----4-:R-:W-:Y:S11]  /*3e2e0*/  HMMA.16816.F32.BF16 R12, R16.reuse, R4, R12 ;  /* 0x00000004100c723c */ /* 0x050ff6000004180c */
        /* <DEDUP_REMOVED lines=8> */
[C---:B---3--:R-:W-:Y:S02]  /*3e370*/  HMMA.16816.F32.BF16 R4, R16.reuse, R4, R20 ;  /* 0x000000041004723c */ /* 0x048fe40000041814 */
[----:B------:R-:W3:Y:S01]  /*3e380*/  LDL.LU.64 R22, [R1+0x3890] ;  /* 0x0038900001167983 */ /* 0x000ee20000300a00 */
        /* <DEDUP_REMOVED lines=13> */
[----:B------:R-:W-:Y:S01]  /*3e460*/  STL.64 [R1+0x3730], R12 ;  /* 0x0037300c01007387 */ /* 0x000fe20000100a00 */
[C---:B--2---:R-:W-:Y:S11]  /*3e470*/  HMMA.16816.F32.BF16 R4, R16.reuse, R8, R4 ;  /* 0x000000081004723c */ /* 0x044ff60000041804 */
[----:B------:R-:W-:Y:S11]  /*3e480*/  @!UPT UIADD3 URZ, URZ, URZ, URZ ;  /* 0x0000003f3f3ff290 */ /* 0x000ff6000fffe03f */
[----:B------:R-:W-:Y:S01]  /*3e490*/  @!UPT UIADD3 URZ, URZ, URZ, URZ ;  /* 0x0000003f3f3ff290 */ /* 0x000fe2000fffe03f */
[----:B------:R-:W-:Y:S01]  /*3e4a0*/  STL.64 [R1+0x720], R4 ;  /* 0x0007200401007387 */ /* 0x000fe20000100a00 */
[----:B------:R0:W-:Y:S03]  /*3e4b0*/  STL.64 [R1+0x728], R6 ;  /* 0x0007280601007387 */ /* 0x0001e60000100a00 */
[----:B0-----:R-:W2:Y:S01]  /*3e4c0*/  LDL.LU.64 R6, [R1+0x3860] ;  /* 0x0038600001067983 */ /* 0x001ea20000300a00 */
[----:B------:R-:W3:Y:S02]  /*3e4d0*/  LDL.LU.64 R4, [R1+0x3858] ;  /* 0x0038580001047983 */ /* 0x000ee40000300a00 */
[----:B------:R-:W-:Y:S01]  /*3e4e0*/  STL.64 [R1+0x3738], R8 ;  /* 0x0037380801007387 */ /* 0x000fe20000100a00 */
[----:B---3--:R-:W-:Y:S01]  /*3e4f0*/  HMMA.16816.F32.BF16 R16, R16, R4, R20 ;  /* 0x000000041010723c */ /* 0x008fe20000041814 */
[----:B------:R-:W3:Y:S01]  /*3e500*/  LDL.LU.64 R22, [R1+0x3850] ;  /* 0x0038500001167983 */ /* 0x000ee20000300a00 */
[----:B------:R-:W4:Y:S11]  /*3e510*/  LDL.LU.64 R20, [R1+0x3848] ;  /* 0x0038480001147983 */ /* 0x000f360000300a00 */
[----:B------:R-:W-:Y:S10]  /*3e520*/  @!UPT UIADD3 URZ, URZ, URZ, URZ ;  /* 0x0000003f3f3ff290 */ /* 0x000ff4000fffe03f */
[----:B------:R0:W-:Y:S01]  /*3e530*/  STL.64 [R1+0x450], R16 ;  /* 0x0004501001007387 */ /* 0x0001e20000100a00 */
[----:B------:R-:W-:Y:S02]  /*3e540*/  STL.64 [R1+0x458], R18 ;  /* 0x0004581201007387 */ /* 0x000fe40000100a00 */
[----:B0-----:R-:W-:Y:S02]  /*3e550*/  IMAD.MOV.U32 R16, RZ, RZ, R25 ;  /* 0x000000ffff107224 */ /* 0x001fe400078e0019 */
[----:B------:R-:W-:-:S05]  /*3e560*/  IMAD.MOV.U32 R17, RZ, RZ, R24 ;  /* 0x000000ffff117224 */ /* 0x000fca00078e0018 */
        /* <DEDUP_REMOVED lines=9> */
[----:B------:R0:W-:Y:S01]  /*3e600*/  STL.64 [R1+0x3778], R16 ;  /* 0x0037781001007387 */ /* 0x0001e20000100a00 */
[----:B------:R-:W2:Y:S02]  /*3e610*/  LDL.LU R8, [R1+0x380] ;  /* 0x0003800001087983 */ /* 0x000ea40000300800 */
[----:B------:R-:W2:Y:S02]  /*3e620*/  LDL.LU R9, [R1+0x384] ;  /* 0x0003840001097983 */ /* 0x000ea40000300800 */
[----:B------:R-:W2:Y:S01]  /*3e630*/  LDL.LU R10, [R1+0x388] ;  /* 0x00038800010a7983 */ /* 0x000ea20000300800 */
[----:B------:R-:W2:Y:S01]  /*3e640*/  LDL.LU R11, [R1+0x38c] ;  /* 0x00038c00010b7983 */ /* 0x000ea20000300800 */
[----:B0-----:R-:W-:Y:S02]  /*3e650*/  IMAD.MOV.U32 R16, RZ, RZ, R2 ;  /* 0x000000ffff107224 */ /* 0x001fe400078e0002 */
[----:B----4-:R-:W-:Y:S01]  /*3e660*/  IMAD.MOV.U32 R17, RZ, RZ, R20 ;  /* 0x000000ffff117224 */ /* 0x010fe200078e0014 */
[----:B------:R-:W4:Y:S01]  /*3e670*/  LDL.LU R2, [R1+0x3844] ;  /* 0x0038440001027983 */ /* 0x000f220000300800 */
[----:B------:R-:W4:Y:S03]  /*3e680*/  LDL.LU R20, [R1+0x3840] ;  /* 0x0038400001147983 */ /* 0x000f260000300800 */
[----:B------:R0:W-:Y:S02]  /*3e690*/  STL.64 [R1+0x3790], R16 ;  /* 0x0037901001007387 */ /* 0x0001e40000100a00 */
[----:B0-----:R-:W-:-:S02]  /*3e6a0*/  IMAD.MOV.U32 R16, RZ, RZ, R21 ;  /* 0x000000ffff107224 */ /* 0x001fc400078e0015 */
[----:B---3--:R-:W-:Y:S01]  /*3e6b0*/  IMAD.MOV.U32 R17, RZ, RZ, R22 ;  /* 0x000000ffff117224 */ /* 0x008fe200078e0016 */
        /* <DEDUP_REMOVED lines=12> */
[----:B------:R-:W3:Y:S02]  /*3e780*/  LDL.LU R3, [R1+0x3830] ;  /* 0x0038300001037983 */ /* 0x000ee40000300800 */
[----:B------:R-:W-:Y:S01]  /*3e790*/  IMAD.MOV.U32 R24, RZ, RZ, R29 ;  /* 0x000000ffff187224 */ /* 0x000fe200078e001d */
[----:B------:R-:W-:Y:S01]  /*3e7a0*/  STL.64 [R1+0x37c0], R16 ;  /* 0x0037c01001007387 */ /* 0x000fe20000100a00 */
[----:B------:R-:W-:-:S03]  /*3e7b0*/  IMAD.MOV.U32 R25, RZ, RZ, R28 ;  /* 0x000000ffff197224 */ /* 0x000fc600078e001c */
[----:B--2---:R-:W-:Y:S01]  /*3e7c0*/  STL.64 [R1+0x3770], R10 ;  /* 0x0037700a01007387 */ /* 0x004fe20000100a00 */
[----:B------:R0:W-:Y:S03]  /*3e7d0*/  STL.64 [R1+0x3768], R8 ;  /* 0x0037680801007387 */ /* 0x0001e60000100a00 */
[----:B0-----:R-:W2:Y:S01]  /*3e7e0*/  LDL.LU R8, [R1+0x3c0] ;  /* 0x0003c00001087983 */ /* 0x001ea20000300800 */
[----:B------:R-:W2:Y:S02]  /*3e7f0*/  LDL.LU R9, [R1+0x3c4] ;  /* 0x0003c40001097983 */ /* 0x000ea40000300800 */
[----:B------:R-:W2:Y:S02]  /*3e800*/  LDL.LU R10, [R1+0x3c8] ;  /* 0x0003c800010a7983 */ /* 0x000ea40000300800 */
[----:B------:R-:W2:Y:S01]  /*3e810*/  LDL.LU R11, [R1+0x3cc] ;  /* 0x0003cc00010b7983 */ /* 0x000ea20000300800 */
[----:B------:R0:W-:Y:S01]  /*3e820*/  STL.64 [R1+0x37e8], R24 ;  /* 0x0037e81801007387 */ /* 0x0001e20000100a00 */
[----:B------:R-:W2:Y:S02]  /*3e830*/  LDL.LU R16, [R1+0x400] ;  /* 0x0004000001107983 */ /* 0x000ea40000300800 */
[----:B------:R-:W2:Y:S02]  /*3e840*/  LDL.LU R17, [R1+0x404] ;  /* 0x0004040001117983 */ /* 0x000ea40000300800 */
[----:B------:R-:W2:Y:S01]  /*3e850*/  LDL.LU R18, [R1+0x408] ;  /* 0x0004080001127983 */ /* 0x000ea20000300800 */
[----:B------:R-:W2:Y:S01]  /*3e860*/  LDL.LU R19, [R1+0x40c] ;  /* 0x00040c0001137983 */ /* 0x000ea20000300800 */
[----:B0-----:R-:W-:-:S02]  /*3e870*/  IMAD.MOV.U32 R24, RZ, RZ, R7 ;  /* 0x000000ffff187224 */ /* 0x001fc400078e0007 */
[----:B------:R-:W-:-:S05]  /*3e880*/  IMAD.MOV.U32 R25, RZ, RZ, R6 ;  /* 0x000000ffff197224 */ /* 0x000fca00078e0006 */
[----:B------:R-:W-:Y:S04]  /*3e890*/  STL.64 [R1+0x3800], R24 ;  /* 0x0038001801007387 */ /* 0x000fe80000100a00 */
[----:B--2---:R-:W-:Y:S01]  /*3e8a0*/  STL.64 [R1+0x37e0], R18 ;  /* 0x0037e01201007387 */ /* 0x004fe20000100a00 */
[----:B------:R0:W-:Y:S03]  /*3e8b0*/  STL.64 [R1+0x37d8], R16 ;  /* 0x0037d81001007387 */ /* 0x0001e60000100a00 */
[----:B0-----:R-:W2:Y:S01]  /*3e8c0*/  LDL.LU R16, [R1+0x410] ;  /* 0x0004100001107983 */ /* 0x001ea20000300800 */
[----:B------:R-:W2:Y:S02]  /*3e8d0*/  LDL.LU R17, [R1+0x414] ;  /* 0x0004140001117983 */ /* 0x000ea40000300800 */
[----:B------:R-:W2:Y:S02]  /*3e8e0*/  LDL.LU R18, [R1+0x418] ;  /* 0x0004180001127983 */ /* 0x000ea40000300800 */
[----:B------:R-:W2:Y:S01]  /*3e8f0*/  LDL.LU R19, [R1+0x41c] ;  /* 0x00041c0001137983 */ /* 0x000ea20000300800 */
[----:B------:R-:W2:Y:S04]  /*3e900*/  LDL.64 R24, [R1+0xb0] ;  /* 0x0000b00001187983 */ /* 0x000ea80000100a00 */
[----:B--2---:R-:W-:Y:S01]  /*3e910*/  STL.64 [R1+0x3818], R24 ;  /* 0x0038181801007387 */ /* 0x004fe20000100a00 */
        /* <DEDUP_REMOVED lines=14> */
[----:B0-----:R-:W3:Y:S01]  /*3ea00*/  LDL.LU R16, [R1+0x440] ;  /* 0x0004400001107983 */ /* 0x001ee20000300800 */
[----:B------:R-:W3:Y:S02]  /*3ea10*/  LDL.LU R17, [R1+0x444] ;  /* 0x0004440001117983 */ /* 0x000ee40000300800 */
[----:B------:R-:W3:Y:S02]  /*3ea20*/  LDL.LU R18, [R1+0x448] ;  /* 0x0004480001127983 */ /* 0x000ee40000300800 */
[----:B------:R-:W3:Y:S01]  /*3ea30*/  LDL.LU R19, [R1+0x44c] ;  /* 0x00044c0001137983 */ /* 0x000ee20000300800 */
[----:B------:R-:W-:Y:S01]  /*3ea40*/  STL.64 [R1+0x3788], R10 ;  /* 0x0037880a01007387 */ /* 0x000fe20000100a00 */
[----:B------:R0:W-:Y:S03]  /*3ea50*/  STL.64 [R1+0x3780], R8 ;  /* 0x0037800801007387 */ /* 0x0001e60000100a00 */
[----:B0-----:R-:W2:Y:S01]  /*3ea60*/  LDL.LU R8, [R1+0x3d0] ;  /* 0x0003d00001087983 */ /* 0x001ea20000300800 */
[----:B------:R-:W2:Y:S02]  /*3ea70*/  LDL.LU R9, [R1+0x3d4] ;  /* 0x0003d40001097983 */ /* 0x000ea40000300800 */
[----:B------:R-:W2:Y:S02]  /*3ea80*/  LDL.LU R10, [R1+0x3d8] ;  /* 0x0003d800010a7983 */ /* 0x000ea40000300800 */
[----:B------:R-:W2:Y:S02]  /*3ea90*/  LDL.LU R11, [R1+0x3dc] ;  /* 0x0003dc00010b7983 */ /* 0x000ea40000300800 */
[----:B----4-:R-:W-:-:S02]  /*3eaa0*/  IMAD.MOV.U32 R24, RZ, RZ, R2 ;  /* 0x000000ffff187224 */ /* 0x010fc400078e0002 */
[----:B------:R-:W-:Y:S01]  /*3eab0*/  IMAD.MOV.U32 R25, RZ, RZ, R0 ;  /* 0x000000ffff197224 */ /* 0x000fe200078e0000 */
[----:B--2---:R-:W-:Y:S01]  /*3eac0*/  STL.64 [R1+0x37a0], R10 ;  /* 0x0037a00a01007387 */ /* 0x004fe20000100a00 */
[----:B------:R0:W-:Y:S03]  /*3ead0*/  STL.64 [R1+0x3798], R8 ;  /* 0x0037980801007387 */ /* 0x0001e60000100a00 */
        /* <DEDUP_REMOVED lines=11> */
[----:B------:R-:W3:Y:S01]  /*3eb90*/  LDL.64 R12, [R1] ;  /* 0x00000000010c7983 */ /* 0x000ee20000100a00 */
[----:B------:R0:W-:Y:S03]  /*3eba0*/  STL.64 [R1+0x3728], R4 ;  /* 0x0037280401007387 */ /* 0x0001e60000100a00 */
[----:B0-----:R-:W4:Y:S01]  /*3ebb0*/  LDL.LU R4, [R1+0x3a0] ;  /* 0x0003a00001047983 */ /* 0x001f220000300800 */
[----:B------:R-:W4:Y:S02]  /*3ebc0*/  LDL.LU R5, [R1+0x3a4] ;  /* 0x0003a40001057983 */ /* 0x000f240000300800 */
[----:B------:R-:W4:Y:S02]  /*3ebd0*/  LDL.LU R6, [R1+0x3a8] ;  /* 0x0003a80001067983 */ /* 0x000f240000300800 */
[----:B------:R-:W4:Y:S01]  /*3ebe0*/  LDL.LU R7, [R1+0x3ac] ;  /* 0x0003ac0001077983 */ /* 0x000f220000300800 */
[----:B------:R-:W2:Y:S01]  /*3ebf0*/  LDL.LU.64 R18, [R1+0x3828] ;  /* 0x0038280001127983 */ /* 0x000ea20000300a00 */
[----:B------:R-:W2:Y:S02]  /*3ec00*/  LDL.LU.64 R16, [R1+0x3820] ;  /* 0x0038200001107983 */ /* 0x000ea40000300a00 */
[----:B------:R0:W-:Y:S02]  /*3ec10*/  STL.64 [R1+0x440], R24 ;  /* 0x0004401801007387 */ /* 0x0001e40000100a00 */
[----:B------:R-:W-:Y:S01]  /*3ec20*/  STL.64 [R1+0x448], R26 ;  /* 0x0004481a01007387 */ /* 0x000fe20000100a00 */
[----:B0-----:R-:W2:Y:S02]  /*3ec30*/  LDL.LU.64 R24, [R1+0x3818] ;  /* 0x0038180001187983 */ /* 0x001ea40000300a00 */
        /* <DEDUP_REMOVED lines=29> */
[----:B0-----:R-:W1:Y:S01]  /*3ee10*/  LDL.LU.64 R16, [R1+0x37c0] ;  /* 0x0037c00001107983 */ /* 0x001e620000300a00 */
[----:B------:R-:W-:Y:S01]  /*3ee20*/  STL.64 [R1+0x36f0], R24 ;  /* 0x0036f01801007387 */ /* 0x000fe20000100a00 */
[C---:B-1----:R-:W-:Y:S02]  /*3ee30*/  HMMA.16816.F32.BF16 R16, R20.reuse, R16, R8 ;  /* 0x000000101410723c */ /* 0x042fe40000041808 */
        /* <DEDUP_REMOVED lines=31> */
[----:B------:R-:W4:Y:S07]  /*3f030*/  LDL.LU.64 R16, [R1+0x3750] ;  /* 0x0037500001107983 */ /* 0x000f2e0000300a00 */
[----:B----4-:R-:W-:Y:S01]  /*3f040*/  HMMA.16816.F32.BF16 R16, R20, R16, R4 ;  /* 0x000000101410723c */ /* 0x010fe20000041804 */
[----:B------:R-:W2:Y:S11]  /*3f050*/  LDL.LU R4, [R1+0x710] ;  /* 0x0007100001047983 */ /* 0x000eb60000300800 */
[----:B------:R-:W-:Y:S03]  /*3f060*/  @!UPT UIADD3 URZ, URZ, URZ, URZ ;  /* 0x0000003f3f3ff290 */ /* 0x000fe6000fffe03f */
[----:B------:R-:W-:Y:S02]  /*3f070*/  STL.64 [R1+0x3b0], R24 ;  /* 0x0003b01801007387 */ /* 0x000fe40000100a00 */
[----:B------:R-:W-:Y:S06]  /*3f080*/  STL.64 [R1+0x3b8], R26 ;  /* 0x0003b81a01007387 */ /* 0x000fec0000100a00 */
[----:B------:R0:W-:Y:S01]  /*3f090*/  STL.64 [R1+0x3a0], R16 ;  /* 0x0003a01001007387 */ /* 0x0001e20000100a00 */
[----:B------:R1:W-:Y:S02]  /*3f0a0*/  STL.64 [R1+0x3a8], R18 ;  /* 0x0003a81201007387 */ /* 0x0003e40000100a00 */
[----:B------:R-:W2:Y:S02]  /*3f0b0*/  LDL.LU R5, [R1+0x714] ;  /* 0x0007140001057983 */ /* 0x000ea40000300800 */
[----:B------:R-:W2:Y:S01]  /*3f0c0*/  LDL.LU R6, [R1+0x718] ;  /* 0x0007180001067983 */ /* 0x000ea20000300800 */
[----:B------:R-:W2:Y:S04]  /*3f0d0*/  LDL.LU R7, [R1+0x71c] ;  /* 0x00071c0001077983 */ /* 0x000ea80000300800 */
[----:B0-----:R-:W4:Y:S01]  /*3f0e0*/  LDL.LU R16, [R1+0x360] ;  /* 0x0003600001107983 */ /* 0x001f220000300800 */
[----:B------:R-:W4:Y:S02]  /*3f0f0*/  LDL.LU R17, [R1+0x364] ;  /* 0x0003640001117983 */ /* 0x000f240000300800 */
[----:B-1----:R-:W4:Y:S02]  /*3f100*/  LDL.LU R18, [R1+0x368] ;  /* 0x0003680001127983 */ /* 0x002f240000300800 */
[----:B------:R-:W4:Y:S01]  /*3f110*/  LDL.LU R19, [R1+0x36c] ;  /* 0x00036c0001137983 */ /* 0x000f220000300800 */
[----:B------:R-:W2:Y:S04]  /*3f120*/  LDL.64 R24, [R1+0xa0] ;  /* 0x0000a00001187983 */ /* 0x000ea80000100a00 */
[----:B--2---:R0:W-:Y:S02]  /*3f130*/  STL.64 [R1+0x36f8], R24 ;  /* 0x0036f81801007387 */ /* 0x0041e40000100a00 */
[----:B0-----:R-:W-:-:S02]  /*3f140*/  IMAD.MOV.U32 R24, RZ, RZ, R15 ;  /* 0x000000ffff187224 */ /* 0x001fc400078e000f */
[----:B------:R-:W-:-:S07]  /*3f150*/  IMAD.MOV.U32 R25, RZ, RZ, R14 ;  /* 0x000000ffff197224 */ /* 0x000fce00078e000e */
[----:B------:R-:W-:Y:S01]  /*3f160*/  HMMA.16816.F32.BF16 R24, R20, R24, R8 ;  /* 0x000000181418723c */ /* 0x000fe20000041808 */
[----:B------:R-:W2:Y:S01]  /*3f170*/  LDL.LU.64 R10, [R1+0x3748] ;  /* 0x00374800010a7983 */ /* 0x000ea20000300a00 */
[----:B------:R-:W2:Y:S02]  /*3f180*/  LDL.LU.64 R8, [R1+0x3740] ;  /* 0x0037400001087983 */ /* 0x000ea40000300a00 */
[----:B---3--:R-:W-:Y:S02]  /*3f190*/  IMAD.MOV.U32 R29, RZ, RZ, R12 ;  /* 0x000000ffff1d7224 */ /* 0x008fe400078e000c */
[----:B------:R-:W-:Y:S11]  /*3f1a0*/  IMAD.MOV.U32 R28, RZ, RZ, R13 ;  /* 0x000000ffff1c7224 */ /* 0x000ff600078e000d */
[----:B------:R-:W-:Y:S06]  /*3f1b0*/  @!UPT UIADD3 URZ, URZ, URZ, URZ ;  /* 0x0000003f3f3ff290 */ /* 0x000fec000fffe03f */
[----:B------:R0:W-:Y:S01]  /*3f1c0*/  STL.64 [R1+0x390], R24 ;  /* 0x0003901801007387 */ /* 0x0001e20000100a00 */
[----:B------:R-:W-:Y:S02]  /*3f1d0*/  STL.64 [R1+0x398], R26 ;  /* 0x0003981a01007387 */ /* 0x000fe40000100a00 */
[----:B0-----:R-:W-:Y:S02]  /*3f1e0*/  IMAD.MOV.U32 R24, RZ, RZ, R2 ;  /* 0x000000ffff187224 */ /* 0x001fe400078e0002 */
[----:B------:R-:W-:-:S05]  /*3f1f0*/  IMAD.MOV.U32 R25, RZ, RZ, R0 ;  /* 0x000000ffff197224 */ /* 0x000fca00078e0000 */
        /* <DEDUP_REMOVED lines=12> */
[C---:B---3--:R-:W-:Y:S11]  /*3f2c0*/  HMMA.16816.F32.BF16 R24, R20.reuse, R12, R24 ;  /* 0x0000000c1418723c */ /* 0x048ff60000041818 */
[----:B------:R-:W-:Y:S11]  /*3f2d0*/  @!UPT UIADD3 URZ, URZ, URZ, URZ ;  /* 0x0000003f3f3ff290 */ /* 0x000ff6000fffe03f */
[----:B------:R-:W-:Y:S01]  /*3f2e0*/  @!UPT UIADD3 URZ, URZ, URZ, URZ ;  /* 0x0000003f3f3ff290 */ /* 0x000fe2000fffe03f */
[----:B------:R0:W-:Y:S01]  /*3f2f0*/  STL.64 [R1+0x370], R24 ;  /* 0x0003701801007387 */ /* 0x0001e20000100a00 */
[----:B------:R-:W-:Y:S03]  /*3f300*/  STL.64 [R1+0x378], R26 ;  /* 0x0003781a01007387 */ /* 0x000fe60000100a00 */
[----:B0-----:R-:W3:Y:S01]  /*3f310*/  LDL.64 R24, [R1+0xc0] ;  /* 0x0000c00001187983 */ /* 0x001ee20000100a00 */
[----:B------:R0:W-:Y:S03]  /*3f320*/  STL.64 [R1+0x3670], R12 ;  /* 0x0036700c01007387 */ /* 0x0001e60000100a00 */
        /* <DEDUP_REMOVED lines=18> */
[----:B------:R-:W-:Y:S03]  /*3f450*/  STL.64 [R1+0x718], R6 ;  /* 0x0007180601007387 */ /* 0x000fe60000100a00 */
[----:B0-----:R-:W4:Y:S01]  /*3f460*/  LDL.LU.64 R4, [R1+0x3728] ;  /* 0x0037280001047983 */ /* 0x001f220000300a00 */
[----:B------:R-:W-:Y:S02]  /*3f470*/  STL [R1+0x362c], R8 ;  /* 0x00362c0801007387 */ /* 0x000fe40000100800 */
[----:B------:R0:W-:Y:S02]  /*3f480*/  STL [R1+0x3628], R9 ;  /* 0x0036280901007387 */ /* 0x0001e40000100800 */
[----:B0-----:R-:W3:Y:S01]  /*3f490*/  LDL.64 R8, [R1+0x90] ;  /* 0x0000900001087983 */ /* 0x001ee20000100a00 */
[----:B------:R-:W-:-:S02]  /*3f4a0*/  IMAD.MOV.U32 R2, RZ, RZ, R24 ;  /* 0x000000ffff027224 */ /* 0x000fc400078e0018 */
[----:B------:R-:W-:Y:S01]  /*3f4b0*/  IMAD.MOV.U32 R0, RZ, RZ, R25 ;  /* 0x000000ffff007224 */ /* 0x000fe200078e0019 */
[----:B----4-:R-:W-:Y:S01]  /*3f4c0*/  HMMA.16816.F32.BF16 R16, R20, R4, R16 ;  /* 0x000000041410723c */ /* 0x010fe20000041810 */
[----:B------:R0:W-:Y:S04]  /*3f4d0*/  STL.64 [R1+0x3620], R4 ;  /* 0x0036200401007387 */ /* 0x0001e80000100a00 */
[----:B------:R-:W1:Y:S04]  /*3f4e0*/  LDSM.16.MT88.4 R20, [R3+0x10280] ;  /* 0x010280000314783b */ /* 0x000e680000004200 */
[----:B0-----:R-:W4:Y:S11]  /*3f4f0*/  LDL.LU R4, [R1+0x330] ;  /* 0x0003300001047983 */ /* 0x001f360000300800 */
[----:B------:R-:W-:Y:S03]  /*3f500*/  @!UPT UIADD3 URZ, URZ, URZ, URZ ;  /* 0x0000003f3f3ff290 */ /* 0x000fe6000fffe03f */
[----:B------:R-:W-:Y:S01]  /*3f510*/  STL.64 [R1+0x360], R16 ;  /* 0x0003601001007387 */ /* 0x000fe20000100a00 */
[----:B------:R-:W-:Y:S02]  /*3f520*/  STL.64 [R1+0x368], R18 ;  /* 0x0003681201007387 */ /* 0x000fe40000100a00 */
[----:B------:R-:W2:Y:S04]  /*3f530*/  LDSM.16.MT88.4 R16, [R3+0x10200] ;  /* 0x010200000310783b */ /* 0x000ea80000004200 */
[----:B------:R-:W4:Y:S01]  /*3f540*/  LDL.LU R5, [R1+0x334] ;  /* 0x0003340001057983 */ /* 0x000f220000300800 */
[----:B------:R-:W4:Y:S01]  /*3f550*/  LDL.LU R6, [R1+0x338] ;  /* 0x0003380001067983 */ /* 0x000f220000300800 */
[----:B------:R-:W4:Y:S02]  /*3f560*/  LDL.LU R7, [R1+0x33c] ;  /* 0x00033c0001077983 */ /* 0x000f240000300800 */
[----:B------:R-:W-:Y:S01]  /*3f570*/  STL [R1+0x3630], R3 ;  /* 0x0036300301007387 */ /* 0x000fe20000100800 */
[----:B-1----:R-:W-:Y:S01]  /*3f580*/  STL.64 [R1+0x3618], R22 ;  /* 0x0036181601007387 */ /* 0x002fe20000100a00 */
[----:B------:R0:W-:Y:S03]  /*3f590*/  STL.64 [R1+0x3610], R20 ;  /* 0x0036101401007387 */ /* 0x0001e60000100a00 */
        /* <DEDUP_REMOVED lines=19> */
[----:B0-----:R-:W4:Y:S01]  /*3f6d0*/  LDL.LU.64 R24, [R1+0x36f8] ;  /* 0x0036f80001187983 */ /* 0x001f220000300a00 */
[C---:B---3--:R-:W-:Y:S08]  /*3f6e0*/  HMMA.16816.F32.BF16 R20, R16.reuse, R8, R20 ;  /* 0x000000081014723c */ /* 0x048ff00000041814 */
[----:B----4-:R-:W-:Y:S11]  /*3f6f0*/  HMMA.16816.F32.BF16 R4, R16, R24, R4 ;  /* 0x000000181004723c */ /* 0x010ff60000041804 */
[----:B------:R-:W-:Y:S11]  /*3f700*/  @!UPT UIADD3 URZ, URZ, URZ, URZ ;  /* 0x0000003f3f3ff290 */ /* 0x000ff6000fffe03f */
[----:B------:R-:W-:Y:S01]  /*3f710*/  @!UPT UIADD3 URZ, URZ, URZ, URZ ;  /* 0x0000003f3f3ff290 */ /* 0x000fe2000fffe03f */
[----:B------:R0:W-:Y:S01]  /*3f720*/  STL.64 [R1+0x330], R4 ;  /* 0x0003300401007387 */ /* 0x0001e20000100a00 */
[----:B------:R1:W-:Y:S02]  /*3f730*/  STL.64 [R1+0x338], R6 ;  /* 0x0003380601007387 */ /* 0x0003e40000100a00 */
[----:B0-----:R-:W-:Y:S02]  /*3f740*/  IMAD.MOV.U32 R5, RZ, RZ, R24 ;  /* 0x000000ffff057224 */ /* 0x001fe400078e0018 */
[----:B------:R-:W-:Y:S02]  /*3f750*/  IMAD.MOV.U32 R4, RZ, RZ, R25 ;  /* 0x000000ffff047224 */ /* 0x000fe400078e0019 */
[----:B------:R-:W2:Y:S01]  /*3f760*/  LDL.LU.64 R24, [R1+0x36f0] ;  /* 0x0036f00001187983 */ /* 0x000ea20000300a00 */
[----:B-1----:R-:W-:Y:S02]  /*3f770*/  IMAD.MOV.U32 R7, RZ, RZ, R8 ;  /* 0x000000ffff077224 */ /* 0x002fe400078e0008 */
[----:B------:R-:W-:-:S02]  /*3f780*/  IMAD.MOV.U32 R6, RZ, RZ, R9 ;  /* 0x000000ffff067224 */ /* 0x000fc400078e0009 */
[----:B------:R-:W-:Y:S01]  /*3f790*/  STL.64 [R1+0x320], R20 ;  /* 0x0003201401007387 */ /* 0x000fe20000100a00 */
[----:B------:R-:W-:Y:S02]  /*3f7a0*/  STL.64 [R1+0x328], R22 ;  /* 0x0003281601007387 */ /* 0x000fe40000100a00 */
[----:B------:R-:W-:Y:S02]  /*3f7b0*/  STL.64 [R1+0x3640], R6 ;  /* 0x0036400601007387 */ /* 0x000fe40000100a00 */
[----:B------:R2:W-:Y:S02]  /*3f7c0*/  STL.64 [R1+0x3638], R4 ;  /* 0x0036380401007387 */ /* 0x0005e40000100a00 */
[C---:B--2---:R-:W-:Y:S01]  /*3f7d0*/  HMMA.16816.F32.BF16 R4, R16.reuse, R24, R12 ;  /* 0x000000181004723c */ /* 0x044fe2000004180c */
[----:B------:R-:W-:Y:S02]  /*3f7e0*/  IMAD.MOV.U32 R11, RZ, RZ, R24 ;  /* 0x000000ffff0b7224 */ /* 0x000fe400078e0018 */
[----:B------:R-:W-:Y:S11]  /*3f7f0*/  IMAD.MOV.U32 R10, RZ, RZ, R25 ;  /* 0x000000ffff0a7224 */ /* 0x000ff600078e0019 */
[----:B------:R-:W-:Y:S09]  /*3f800*/  @!UPT UIADD3 URZ, URZ, URZ, URZ ;  /* 0x0000003f3f3ff290 */ /* 0x000ff2000fffe03f */
[----:B------:R0:W-:Y:S01]  /*3f810*/  STL.64 [R1+0x310], R4 ;  /* 0x0003100401007387 */ /* 0x0001e20000100a00 */
[----:B------:R1:W-:Y:S02]  /*3f820*/  STL.64 [R1+0x318], R6 ;  /* 0x0003180601007387 */ /* 0x0003e40000100a00 */
[----:B------:R2:W-:Y:S01]  /*3f830*/  STL.64 [R1+0x3698], R10 ;  /* 0x0036980a01007387 */ /* 0x0005e20000100a00 */
[----:B0-----:R-:W3:Y:S01]  /*3f840*/  LDL.LU R4, [R1+0x6a0] ;  /* 0x0006a00001047983 */ /* 0x001ee20000300800 */
[----:B------:R-:W3:Y:S02]  /*3f850*/  LDL.LU R5, [R1+0x6a4] ;  /* 0x0006a40001057983 */ /* 0x000ee40000300800 */
[----:B-1----:R-:W4:Y:S02]  /*3f860*/  LDL.LU R6, [R1+0x6a8] ;  /* 0x0006a80001067983 */ /* 0x002f240000300800 */
[----:B------:R-:W4:Y:S01]  /*3f870*/  LDL.LU R7, [R1+0x6ac] ;  /* 0x0006ac0001077983 */ /* 0x000f220000300800 */
[----:B------:R-:W3:Y:S01]  /*3f880*/  LDL.LU R12, [R1+0x6c0] ;  /* 0x0006c000010c7983 */ /* 0x000ee20000300800 */
[----:B------:R-:W3:Y:S02]  /*3f890*/  LDL.LU R13, [R1+0x6c4] ;  /* 0x0006c400010d7983 */ /* 0x000ee40000300800 */
[----:B------:R-:W3:Y:S02]  /*3f8a0*/  LDL.LU R14, [R1+0x6c8] ;  /* 0x0006c800010e7983 */ /* 0x000ee40000300800 */
[----:B------:R-:W3:Y:S01]  /*3f8b0*/  LDL.LU R15, [R1+0x6cc] ;  /* 0x0006cc00010f7983 */ /* 0x000ee20000300800 */
[----:B------:R-:W3:Y:S01]  /*3f8c0*/  LDL.LU R8, [R1+0x6e0] ;  /* 0x0006e00001087983 */ /* 0x000ee20000300800 */
[----:B------:R-:W3:Y:S02]  /*3f8d0*/  LDL.LU R9, [R1+0x6e4] ;  /* 0x0006e40001097983 */ /* 0x000ee40000300800 */
[----:B--2---:R-:W2:Y:S02]  /*3f8e0*/  LDL.LU R10, [R1+0x6e8] ;  /* 0x0006e800010a7983 */ /* 0x004ea40000300800 */
[----:B------:R-:W2:Y:S02]  /*3f8f0*/  LDL.LU R11, [R1+0x6ec] ;  /* 0x0006ec00010b7983 */ /* 0x000ea40000300800 */
[----:B--2---:R-:W-:Y:S01]  /*3f900*/  STL.64 [R1+0x36a8], R10 ;  /* 0x0036a80a01007387 */ /* 0x004fe20000100a00 */
[----:B---3--:R0:W-:Y:S03]  /*3f910*/  STL.64 [R1+0x36a0], R8 ;  /* 0x0036a00801007387 */ /* 0x0081e60000100a00 */
[----:B0-----:R-:W2:Y:S04]  /*3f920*/  LDL.64 R8, [R1+0x40] ;  /* 0x0000400001087983 */ /* 0x001ea80000100a00 */
[----:B--2---:R0:W-:Y:S04]  /*3f930*/  STL.64 [R1+0x36b8], R8 ;  /* 0x0036b80801007387 */ /* 0x0041e80000100a00 */
[----:B0-----:R-:W2:Y:S04]  /*3f940*/  LDL.64 R8, [R1+0x50] ;  /* 0x0000500001087983 */ /* 0x001ea80000100a00 */
[----:B--2---:R-:W-:Y:S01]  /*3f950*/  STL.64 [R1+0x36d0], R8 ;  /* 0x0036d00801007387 */ /* 0x004fe20000100a00 */
        /* <DEDUP_REMOVED lines=8> */
[----:B------:R-:W3:Y:S02]  /*3f9e0*/  LDL.LU R14, [R1+0x6f8] ;  /* 0x0006f800010e7983 */ /* 0x000ee40000300800 */
[----:B------:R-:W3:Y:S01]  /*3f9f0*/  LDL.LU R15, [R1+0x6fc] ;  /* 0x0006fc00010f7983 */ /* 0x000ee20000300800 */
[----:B------:R-:W2:Y:S01]  /*3fa00*/  LDL.LU R20, [R1+0x300] ;  /* 0x0003000001147983 */ /* 0x000ea20000300800 */
[----:B------:R-:W2:Y:S02]  /*3fa10*/  LDL.LU R21, [R1+0x304] ;  /* 0x0003040001157983 */ /* 0x000ea40000300800 */
[----:B------:R-:W2:Y:S02]  /*3fa20*/  LDL.LU R22, [R1+0x308] ;  /* 0x0003080001167983 */ /* 0x000ea40000300800 */
[----:B------:R-:W2:Y:S01]  /*3fa30*/  LDL.LU R23, [R1+0x30c] ;  /* 0x00030c0001177983 */ /* 0x000ea20000300800 */
[----:B------:R-:W2:Y:S04]  /*3fa40*/  LDL.64 R8, [R1+0x60] ;  /* 0x0000600001087983 */ /* 0x000ea80000100a00 */
[----:B--2---:R0:W-:Y:S04]  /*3fa50*/  STL.64 [R1+0x36e8], R8 ;  /* 0x0036e80801007387 */ /* 0x0041e80000100a00 */
[----:B0-----:R-:W2:Y:S01]  /*3fa60*/  LDL.64 R8, [R1+0x70] ;  /* 0x0000700001087983 */ /* 0x001ea20000100a00 */
        /* <DEDUP_REMOVED lines=12> */
[----:B----4-:R-:W-:Y:S01]  /*3fb30*/  STL.64 [R1+0x3658], R6 ;  /* 0x0036580601007387 */ /* 0x010fe20000100a00 */
[----:B------:R0:W-:Y:S03]  /*3fb40*/  STL.64 [R1+0x3650], R4 ;  /* 0x0036500401007387 */ /* 0x0001e60000100a00 */
[----:B0-----:R-:W3:Y:S01]  /*3fb50*/  LDL.LU R4, [R1+0x6b0] ;  /* 0x0006b00001047983 */ /* 0x001ee20000300800 */
[----:B------:R-:W3:Y:S02]  /*3fb60*/  LDL.LU R5, [R1+0x6b4] ;  /* 0x0006b40001057983 */ /* 0x000ee40000300800 */
[----:B------:R-:W4:Y:S02]  /*3fb70*/  LDL.LU R6, [R1+0x6b8] ;  /* 0x0006b80001067983 */ /* 0x000f240000300800 */
[----:B------:R-:W4:Y:S02]  /*3fb80*/  LDL.LU R7, [R1+0x6bc] ;  /* 0x0006bc0001077983 */ /* 0x000f240000300800 */
[----:B----4-:R-:W-:Y:S01]  /*3fb90*/  STL.64 [R1+0x3668], R6 ;  /* 0x0036680601007387 */ /* 0x010fe20000100a00 */
[----:B---3--:R0:W-:Y:S03]  /*3fba0*/  STL.64 [R1+0x3660], R4 ;  /* 0x0036600401007387 */ /* 0x0081e60000100a00 */
[----:B0-----:R-:W3:Y:S01]  /*3fbb0*/  LDL.64 R4, [R1+0x10] ;  /* 0x0000100001047983 */ /* 0x001ee20000100a00 */
[----:B------:R-:W-:Y:S03]  /*3fbc0*/  HMMA.16816.F32.BF16 R20, R16, R8, R20 ;  /* 0x000000081014723c */ /* 0x000fe60000041814 */
[----:B---3--:R0:W-:Y:S04]  /*3fbd0*/  STL.64 [R1+0x3688], R4 ;  /* 0x0036880401007387 */ /* 0x0081e80000100a00 */
[----:B0-----:R-:W3:Y:S01]  /*3fbe0*/  LDL.LU R4, [R1+0x6d0] ;  /* 0x0006d00001047983 */ /* 0x001ee20000300800 */
[----:B------:R-:W3:Y:S02]  /*3fbf0*/  LDL.LU R5, [R1+0x6d4] ;  /* 0x0006d40001057983 */ /* 0x000ee40000300800 */
[----:B------:R-:W3:Y:S02]  /*3fc00*/  LDL.LU R6, [R1+0x6d8] ;  /* 0x0006d80001067983 */ /* 0x000ee40000300800 */
[----:B------:R-:W3:Y:S01]  /*3fc10*/  LDL.LU R7, [R1+0x6dc] ;  /* 0x0006dc0001077983 */ /* 0x000ee20000300800 */
[----:B------:R-:W4:Y:S01]  /*3fc20*/  LDL.LU R24, [R1+0x5b0] ;  /* 0x0005b00001187983 */ /* 0x000f220000300800 */
[----:B------:R-:W4:Y:S02]  /*3fc30*/  LDL.LU R25, [R1+0x5b4] ;  /* 0x0005b40001197983 */ /* 0x000f240000300800 */
[----:B------:R-:W2:Y:S02]  /*3fc40*/  LDL.LU R26, [R1+0x5b8] ;  /* 0x0005b800011a7983 */ /* 0x000ea40000300800 */
[----:B------:R-:W2:Y:S02]  /*3fc50*/  LDL.LU R27, [R1+0x5bc] ;  /* 0x0005bc00011b7983 */ /* 0x000ea40000300800 */
[----:B--2---:R-:W-:Y:S01]  /*3fc60*/  STL.64 [R1+0x34d8], R26 ;  /* 0x0034d81a01007387 */ /* 0x004fe20000100a00 */
[----:B----4-:R-:W-:Y:S02]  /*3fc70*/  STL.64 [R1+0x34d0], R24 ;  /* 0x0034d01801007387 */ /* 0x010fe40000100a00 */
        /* <DEDUP_REMOVED lines=68> */
[----:B------:R-:W3:Y:S02]  /*400c0*/  LDL.LU.64 R4, [R1+0x3650] ;  /* 0x0036500001047983 */ /* 0x000ee40000300a00 */
[----:B------:R0:W-:Y:S02]  /*400d0*/  STL.64 [R1+0x34f0], R24 ;  /* 0x0034f01801007387 */ /* 0x0001e40000100a00 */
[----:B0-----:R-:W-:Y:S02]  /*400e0*/  IMAD.MOV.U32 R24, RZ, RZ, R15 ;  /* 0x000000ffff187224 */ /* 0x001fe400078e000f */
[----:B------:R-:W-:Y:S01]  /*400f0*/  IMAD.MOV.U32 R25, RZ, RZ, R14 ;  /* 0x000000ffff197224 */ /* 0x000fe200078e000e */
[----:B------:R-:W4:Y:S01]  /*40100*/  LDL.LU R15, [R1+0x364c] ;  /* 0x00364c00010f7983 */ /* 0x000f220000300800 */
[----:B------:R-:W4:Y:S03]  /*40110*/  LDL.LU R14, [R1+0x3648] ;  /* 0x00364800010e7983 */ /* 0x000f260000300800 */
        /* <DEDUP_REMOVED lines=9> */
[----:B------:R-:W2:Y:S02]  /*401b0*/  LDL.LU.64 R4, [R1+0x3638] ;  /* 0x0036380001047983 */ /* 0x000ea40000300a00 */
        /* <DEDUP_REMOVED lines=8> */
[----:B----4-:R-:W-:Y:S02]  /*40240*/  STL.64 [R1+0x34e8], R14 ;  /* 0x0034e80e01007387 */ /* 0x010fe40000100a00 */
[----:B------:R0:W-:Y:S02]  /*40250*/  STL.64 [R1+0x34e0], R12 ;  /* 0x0034e00c01007387 */ /* 0x0001e40000100a00 */
[----:B0-----:R-:W4:Y:S01]  /*40260*/  LDL.LU R12, [R1+0x5c0] ;  /* 0x0005c000010c7983 */ /* 0x001f220000300800 */
[----:B------:R-:W4:Y:S02]  /*40270*/  LDL.LU R13, [R1+0x5c4] ;  /* 0x0005c400010d7983 */ /* 0x000f240000300800 */
[----:B------:R-:W2:Y:S02]  /*40280*/  LDL.LU R14, [R1+0x5c8] ;  /* 0x0005c800010e7983 */ /* 0x000ea40000300800 */
[----:B------:R-:W2:Y:S02]  /*40290*/  LDL.LU R15, [R1+0x5cc] ;  /* 0x0005cc00010f7983 */ /* 0x000ea40000300800 */
[----:B------:R-:W-:-:S02]  /*402a0*/  IMAD.MOV.U32 R24, RZ, RZ, R29 ;  /* 0x000000ffff187224 */ /* 0x000fc400078e001d */
[----:B------:R-:W-:-:S05]  /*402b0*/  IMAD.MOV.U32 R25, RZ, RZ, R28 ;  /* 0x000000ffff197224 */ /* 0x000fca00078e001c */
        /* <DEDUP_REMOVED lines=36> */
[----:B------:R3:W-:Y:S02]  /*40500*/  STL.64 [R1+0x35b0], R24 ;  /* 0x0035b01801007387 */ /* 0x0007e40000100a00 */
[----:B---3--:R-:W-:Y:S02]  /*40510*/  IMAD.MOV.U32 R24, RZ, RZ, R7 ;  /* 0x000000ffff187224 */ /* 0x008fe400078e0007 */
        /* <DEDUP_REMOVED lines=17> */
[----:B------:R-:W4:Y:S04]  /*40630*/  LDL.LU.64 R24, [R1+0xb0] ;  /* 0x0000b00001187983 */ /* 0x000f280000300a00 */
        /* <DEDUP_REMOVED lines=164> */
[----:B0-----:R-:W2:Y:S01]  /*41080*/  LDL.LU.64 R12, [R1+0x90] ;  /* 0x00009000010c7983 */ /* 0x001ea20000300a00 */
[----:B---3--:R-:W-:Y:S01]  /*41090*/  HMMA.16816.F32.BF16 R16, R20, R8, R16 ;  /* 0x000000081410723c */ /* 0x008fe20000041810 */
[----:B----4-:R-:W-:-:S02]  /*410a0*/  IMAD.MOV.U32 R14, RZ, RZ, R26 ;  /* 0x000000ffff0e7224 */ /* 0x010fc400078e001a */
[----:B------:R-:W-:Y:S01]  /*410b0*/  IMAD.MOV.U32 R15, RZ, RZ, R27 ;  /* 0x000000ffff0f7224 */ /* 0x000fe200078e001b */
[----:B--2---:R0:W-:Y:S02]  /*410c0*/  STL.64 [R1+0x3498], R12 ;  /* 0x0034980c01007387 */ /* 0x0041e40000100a00 */
[----:B0-----:R-:W-:Y:S02]  /*410d0*/  IMAD.MOV.U32 R12, RZ, RZ, R24 ;  /* 0x000000ffff0c7224 */ /* 0x001fe400078e0018 */
[----:B------:R-:W-:Y:S01]  /*410e0*/  IMAD.MOV.U32 R13, RZ, RZ, R25 ;  /* 0x000000ffff0d7224 */ /* 0x000fe200078e0019 */
[----:B------:R-:W2:Y:S01]  /*410f0*/  LDL.LU R24, [R1+0x34bc] ;  /* 0x0034bc0001187983 */ /* 0x000ea20000300800 */
[----:B------:R-:W2:Y:S02]  /*41100*/  LDL.LU R25, [R1+0x34b8] ;  /* 0x0034b80001197983 */ /* 0x000ea40000300800 */
[----:B------:R-:W2:Y:S02]  /*41110*/  LDL.LU R26, [R1+0x34b4] ;  /* 0x0034b400011a7983 */ /* 0x000ea40000300800 */
[----:B------:R-:W2:Y:S01]  /*41120*/  LDL.LU R27, [R1+0x34b0] ;  /* 0x0034b000011b7983 */ /* 0x000ea20000300800 */
[----:B------:R-:W-:Y:S01]  /*41130*/  STL.64 [R1+0x34a8], R14 ;  /* 0x0034a80e01007387 */ /* 0x000fe20000100a00 */
[----:B------:R0:W-:Y:S03]  /*41140*/  STL.64 [R1+0x34a0], R12 ;  /* 0x0034a00c01007387 */ /* 0x0001e60000100a00 */
[----:B0-----:R-:W3:Y:S01]  /*41150*/  LDL.LU.64 R12, [R1+0xc0] ;  /* 0x0000c000010c7983 */ /* 0x001ee20000300a00 */
[----:B------:R0:W-:Y:S03]  /*41160*/  STL.64 [R1+0x33e8], R8 ;  /* 0x0033e80801007387 */ /* 0x0001e60000100a00 */
[----:B0-----:R-:W4:Y:S01]  /*41170*/  LDL.LU R8, [R1+0x290] ;  /* 0x0002900001087983 */ /* 0x001f220000300800 */
[----:B------:R-:W-:Y:S02]  /*41180*/  STL.64 [R1+0x5a0], R16 ;  /* 0x0005a01001007387 */ /* 0x000fe40000100a00 */
[----:B------:R2:W-:Y:S02]  /*41190*/  STL.64 [R1+0x5a8], R18 ;  /* 0x0005a81201007387 */ /* 0x0005e40000100a00 */
[----:B------:R-:W4:Y:S01]  /*411a0*/  LDL.LU R9, [R1+0x294] ;  /* 0x0002940001097983 */ /* 0x000f220000300800 */
[----:B------:R-:W4:Y:S01]  /*411b0*/  LDL.LU R10, [R1+0x298] ;  /* 0x00029800010a7983 */ /* 0x000f220000300800 */
[----:B------:R-:W4:Y:S02]  /*411c0*/  LDL.LU R11, [R1+0x29c] ;  /* 0x00029c00010b7983 */ /* 0x000f240000300800 */
[----:B------:R-:W-:Y:S02]  /*411d0*/  STL [R1+0x33a0], R4 ;  /* 0x0033a00401007387 */ /* 0x000fe40000100800 */
[----:B------:R0:W-:Y:S01]  /*411e0*/  STL [R1+0x339c], R5 ;  /* 0x00339c0501007387 */ /* 0x0001e20000100800 */
[----:B--2---:R-:W-:Y:S01]  /*411f0*/  HMMA.16816.F32.BF16 R16, R20, R4, R24 ;  /* 0x000000041410723c */ /* 0x004fe20000041818 */
[----:B------:R-:W1:Y:S11]  /*41200*/  LDSM.16.MT88.4 R24, [R3+0x10380] ;  /* 0x010380000318783b */ /* 0x000e760000004200 */
[----:B------:R-:W-:Y:S11]  /*41210*/  @!UPT UIADD3 URZ, URZ, URZ, URZ ;  /* 0x0000003f3f3ff290 */ /* 0x000ff6000fffe03f */
[----:B------:R-:W-:Y:S01]  /*41220*/  STL.64 [R1+0x2d0], R16 ;  /* 0x0002d01001007387 */ /* 0x000fe20000100a00 */
[----:B------:R-:W-:Y:S02]  /*41230*/  STL.64 [R1+0x2d8], R18 ;  /* 0x0002d81201007387 */ /* 0x000fe40000100a00 */
[----:B0-----:R-:W2:Y:S02]  /*41240*/  LDL.LU.64 R4, [R1+0xa0] ;  /* 0x0000a00001047983 */ /* 0x001ea40000300a00 */
[----:B------:R-:W-:Y:S01]  /*41250*/  STL [R1+0x33a4], R3 ;  /* 0x0033a40301007387 */ /* 0x000fe20000100800 */
[----:B------:R-:W3:Y:S04]  /*41260*/  LDSM.16.MT88.4 R16, [R3+0x10300] ;  /* 0x010300000310783b */ /* 0x000ee80000004200 */
[----:B-1----:R-:W-:Y:S01]  /*41270*/  STL.64 [R1+0x3380], R26 ;  /* 0x0033801a01007387 */ /* 0x002fe20000100a00 */
[----:B------:R0:W-:Y:S03]  /*41280*/  STL.64 [R1+0x3378], R24 ;  /* 0x0033781801007387 */ /* 0x0001e60000100a00 */
[----:B0-----:R-:W3:Y:S01]  /*41290*/  LDL.LU R24, [R1+0x2c0] ;  /* 0x0002c00001187983 */ /* 0x001ee20000300800 */
[----:B------:R-:W3:Y:S02]  /*412a0*/  LDL.LU R25, [R1+0x2c4] ;  /* 0x0002c40001197983 */ /* 0x000ee40000300800 */
[----:B------:R-:W3:Y:S02]  /*412b0*/  LDL.LU R26, [R1+0x2c8] ;  /* 0x0002c800011a7983 */ /* 0x000ee40000300800 */
[----:B------:R-:W3:Y:S02]  /*412c0*/  LDL.LU R27, [R1+0x2cc] ;  /* 0x0002cc00011b7983 */ /* 0x000ee40000300800 */
[----:B---3--:R-:W-:Y:S11]  /*412d0*/  HMMA.16816.F32.BF16 R24, R16, R12, R24 ;  /* 0x0000000c1018723c */ /* 0x008ff60000041818 */
[----:B------:R-:W-:Y:S11]  /*412e0*/  @!UPT UIADD3 URZ, URZ, URZ, URZ ;  /* 0x0000003f3f3ff290 */ /* 0x000ff6000fffe03f */
[----:B------:R-:W-:Y:S01]  /*412f0*/  @!UPT UIADD3 URZ, URZ, URZ, URZ ;  /* 0x0000003f3f3ff290 */ /* 0x000fe2000fffe03f */
[----:B------:R0:W-:Y:S01]  /*41300*/  STL.64 [R1+0x2c0], R24 ;  /* 0x0002c01801007387 */ /* 0x0001e20000100a00 */
[----:B------:R-:W-:Y:S02]  /*41310*/  STL.64 [R1+0x2c8], R26 ;  /* 0x0002c81a01007387 */ /* 0x000fe40000100a00 */
[----:B------:R-:W3:Y:S02]  /*41320*/  LDL.LU.64 R14, [R1+0x34a8] ;  /* 0x0034a800010e7983 */ /* 0x000ee40000300a00 */
[----:B0-----:R-:W-:Y:S02]  /*41330*/  IMAD.MOV.U32 R25, RZ, RZ, R12 ;  /* 0x000000ffff197224 */ /* 0x001fe400078e000c */
[----:B------:R-:W-:Y:S02]  /*41340*/  IMAD.MOV.U32 R24, RZ, RZ, R13 ;  /* 0x000000ffff187224 */ /* 0x000fe400078e000d */
[----:B------:R-:W3:Y:S01]  /*41350*/  LDL.LU.64 R12, [R1+0x34a0] ;  /* 0x0034a000010c7983 */ /* 0x000ee20000300a00 */
[----:B------:R-:W-:-:S02]  /*41360*/  IMAD.MOV.U32 R20, RZ, RZ, R2 ;  /* 0x000000ffff147224 */ /* 0x000fc400078e0002 */
[----:B------:R-:W-:Y:S02]  /*41370*/  IMAD.MOV.U32 R21, RZ, RZ, R0 ;  /* 0x000000ffff157224 */ /* 0x000fe400078e0000 */
[----:B------:R0:W-:Y:S01]  /*41380*/  STL [R1+0x33ac], R24 ;  /* 0x0033ac1801007387 */ /* 0x0001e20000100800 */
[----:B------:R1:W-:Y:S04]  /*41390*/  STL [R1+0x33a8], R25 ;  /* 0x0033a81901007387 */ /* 0x0003e80000100800 */
[----:B0-----:R-:W2:Y:S01]  /*413a0*/  LDL.LU R24, [R1+0x2a0] ;  /* 0x0002a00001187983 */ /* 0x001ea20000300800 */
[----:B-1----:R-:W2:Y:S02]  /*413b0*/  LDL.LU R25, [R1+0x2a4] ;  /* 0x0002a40001197983 */ /* 0x002ea40000300800 */
[----:B------:R-:W2:Y:S02]  /*413c0*/  LDL.LU R26, [R1+0x2a8] ;  /* 0x0002a800011a7983 */ /* 0x000ea40000300800 */
[----:B------:R-:W2:Y:S01]  /*413d0*/  LDL.LU R27, [R1+0x2ac] ;  /* 0x0002ac00011b7983 */ /* 0x000ea20000300800 */
[C---:B---3--:R-:W-:Y:S11]  /*413e0*/  HMMA.16816.F32.BF16 R12, R16.reuse, R20, R12 ;  /* 0x00000014100c723c */ /* 0x048ff6000004180c */
[----:B------:R-:W-:Y:S11]  /*413f0*/  @!UPT UIADD3 URZ, URZ, URZ, URZ ;  /* 0x0000003f3f3ff290 */ /* 0x000ff6000fffe03f */
[----:B------:R-:W-:Y:S01]  /*41400*/  @!UPT UIADD3 URZ, URZ, URZ, URZ ;  /* 0x0000003f3f3ff290 */ /* 0x000fe2000fffe03f */
[----:B------:R0:W-:Y:S01]  /*41410*/  STL.64 [R1+0x2b0], R12 ;  /* 0x0002b00c01007387 */ /* 0x0001e20000100a00 */
[----:B------:R-:W-:Y:S03]  /*41420*/  STL.64 [R1+0x2b8], R14 ;  /* 0x0002b80e01007387 */ /* 0x000fe60000100a00 */
[----:B0-----:R-:W4:Y:S01]  /*41430*/  LDL.LU.64 R12, [R1+0x3498] ;  /* 0x00349800010c7983 */ /* 0x001f220000300a00 */
[C---:B--2---:R-:W-:Y:S01]  /*41440*/  HMMA.16816.F32.BF16 R24, R16.reuse, R4, R24 ;  /* 0x000000041018723c */ /* 0x044fe20000041818 */
[----:B------:R0:W-:Y:S02]  /*41450*/  STL.64 [R1+0x3360], R20 ;  /* 0x0033601401007387 */ /* 0x0001e40000100a00 */
[----:B0-----:R-:W-:Y:S02]  /*41460*/  IMAD.MOV.U32 R21, RZ, RZ, R4 ;  /* 0x000000ffff157224 */ /* 0x001fe400078e0004 */
[----:B------:R-:W-:Y:S11]  /*41470*/  IMAD.MOV.U32 R20, RZ, RZ, R5 ;  /* 0x000000ffff147224 */ /* 0x000ff600078e0005 */
[----:B------:R-:W-:Y:S07]  /*41480*/  @!UPT UIADD3 URZ, URZ, URZ, URZ ;  /* 0x0000003f3f3ff290 */ /* 0x000fee000fffe03f */
[----:B------:R-:W-:Y:S01]  /*41490*/  STL.64 [R1+0x2a0], R24 ;  /* 0x0002a01801007387 */ /* 0x000fe20000100a00 */
        /* <DEDUP_REMOVED lines=8> */
[----:B------:R-:W2:Y:S02]  /*41520*/  LDL.LU R8, [R1+0x200] ;  /* 0x0002000001087983 */ /* 0x000ea40000300800 */
[----:B------:R-:W2:Y:S01]  /*41530*/  LDL.LU R9, [R1+0x204] ;  /* 0x0002040001097983 */ /* 0x000ea20000300800 */
[----:B------:R-:W3:Y:S01]  /*41540*/  LDL.LU R10, [R1+0x208] ;  /* 0x00020800010a7983 */ /* 0x000ee20000300800 */
[----:B------:R-:W3:Y:S03]  /*41550*/  LDL.LU R11, [R1+0x20c] ;  /* 0x00020c00010b7983 */ /* 0x000ee60000300800 */
[----:B---3--:R-:W-:Y:S01]  /*41560*/  STL.64 [R1+0x33f8], R10 ;  /* 0x0033f80a01007387 */ /* 0x008fe20000100a00 */
[----:B--2---:R0:W-:Y:S03]  /*41570*/  STL.64 [R1+0x33f0], R8 ;  /* 0x0033f00801007387 */ /* 0x0041e60000100a00 */
[----:B0-----:R-:W2:Y:S04]  /*41580*/  LDL.LU.64 R8, [R1+0x10] ;  /* 0x0000100001087983 */ /* 0x001ea80000300a00 */
[----:B--2---:R0:W-:Y:S04]  /*41590*/  STL.64 [R1+0x3408], R8 ;  /* 0x0034080801007387 */ /* 0x0041e80000100a00 */
[----:B0-----:R-:W2:Y:S04]  /*415a0*/  LDL.LU.64 R8, [R1+0x20] ;  /* 0x0000200001087983 */ /* 0x001ea80000300a00 */
[----:B--2---:R0:W-:Y:S04]  /*415b0*/  STL.64 [R1+0x3420], R8 ;  /* 0x0034200801007387 */ /* 0x0041e80000100a00 */
[----:B0-----:R-:W2:Y:S04]  /*415c0*/  LDL.LU.64 R8, [R1+0x30] ;  /* 0x0000300001087983 */ /* 0x001ea80000300a00 */
[----:B--2---:R0:W-:Y:S04]  /*415d0*/  STL.64 [R1+0x3438], R8 ;  /* 0x0034380801007387 */ /* 0x0041e80000100a00 */
[----:B0-----:R-:W2:Y:S04]  /*415e0*/  LDL.LU.64 R8, [R1+0x40] ;  /* 0x0000400001087983 */ /* 0x001ea80000300a00 */
[----:B--2---:R0:W-:Y:S04]  /*415f0*/  STL.64 [R1+0x3450], R8 ;  /* 0x0034500801007387 */ /* 0x0041e80000100a00 */
[----:B0-----:R-:W2:Y:S01]  /*41600*/  LDL.LU.64 R8, [R1+0x50] ;  /* 0x0000500001087983 */ /* 0x001ea20000300a00 */
[----:B------:R-:W-:-:S02]  /*41610*/  IMAD.MOV.U32 R27, RZ, RZ, R12 ;  /* 0x000000ffff1b7224 */ /* 0x000fc400078e000c */
[----:B------:R-:W-:Y:S01]  /*41620*/  IMAD.MOV.U32 R26, RZ, RZ, R13 ;  /* 0x000000ffff1a7224 */ /* 0x000fe200078e000d */
[----:B--2---:R-:W-:Y:S01]  /*41630*/  STL.64 [R1+0x3468], R8 ;  /* 0x0034680801007387 */ /* 0x004fe20000100a00 */
[----:B------:R-:W2:Y:S03]  /*41640*/  LDL.LU.64 R12, [R1] ;  /* 0x00000000010c7983 */ /* 0x000ea60000300a00 */
[----:B--2---:R0:W-:Y:S04]  /*41650*/  STL.64 [R1+0x3400], R12 ;  /* 0x0034000c01007387 */ /* 0x0041e80000100a00 */
        /* <DEDUP_REMOVED lines=12> */
[----:B--2---:R-:W-:Y:S01]  /*41720*/  STL.64 [R1+0x3488], R6 ;  /* 0x0034880601007387 */ /* 0x004fe20000100a00 */
[----:B------:R0:W-:Y:S03]  /*41730*/  STL.64 [R1+0x3480], R4 ;  /* 0x0034800401007387 */ /* 0x0001e60000100a00 */
[----:B0-----:R-:W2:Y:S01]  /*41740*/  LDL.LU.64 R4, [R1+0x80] ;  /* 0x0000800001047983 */ /* 0x001ea20000300a00 */
[----:B------:R-:W-:Y:S02]  /*41750*/  STL.64 [R1+0x3478], R22 ;  /* 0x0034781601007387 */ /* 0x000fe40000100a00 */
[----:B----4-:R0:W-:Y:S02]  /*41760*/  STL.64 [R1+0x3470], R20 ;  /* 0x0034701401007387 */ /* 0x0101e40000100a00 */
[----:B0-----:R-:W4:Y:S04]  /*41770*/  LDL.LU.64 R20, [R1+0x70] ;  /* 0x0000700001147983 */ /* 0x001f280000300a00 */
[----:B----4-:R0:W-:Y:S04]  /*41780*/  STL.64 [R1+0x3490], R20 ;  /* 0x0034901401007387 */ /* 0x0101e80000100a00 */
[----:B0-----:R-:W2:Y:S01]  /*41790*/  LDL.LU R20, [R1+0x280] ;  /* 0x0002800001147983 */ /* 0x001ea20000300800 */
[----:B------:R-:W2:Y:S02]  /*417a0*/  LDL.LU R21, [R1+0x284] ;  /* 0x0002840001157983 */ /* 0x000ea40000300800 */
[----:B------:R-:W2:Y:S02]  /*417b0*/  LDL.LU R22, [R1+0x288] ;  /* 0x0002880001167983 */ /* 0x000ea40000300800 */
[----:B------:R-:W2:Y:S01]  /*417c0*/  LDL.LU R23, [R1+0x28c] ;  /* 0x00028c0001177983 */ /* 0x000ea20000300800 */
[----:B------:R-:W4:Y:S01]  /*417d0*/  LDL.LU.64 R8, [R1+0x60] ;  /* 0x0000600001087983 */ /* 0x000f220000300a00 */
        /* <DEDUP_REMOVED lines=27> */
[----:B------:R-:W-:Y:S01]  /*41990*/  STL [R1+0x33b8], R27 ;  /* 0x0033b81b01007387 */ /* 0x000fe20000100800 */
[----:B------:R0:W-:Y:S02]  /*419a0*/  STL.64 [R1+0x280], R20 ;  /* 0x0002801401007387 */ /* 0x0001e40000100a00 */
[----:B------:R1:W-:Y:S01]  /*419b0*/  STL.64 [R1+0x288], R22 ;  /* 0x0002881601007387 */ /* 0x0003e20000100a00 */
[----:B0-----:R-:W3:Y:S01]  /*419c0*/  LDL.LU.64 R20, [R1+0x3490] ;  /* 0x0034900001147983 */ /* 0x001ee20000300a00 */
[----:B------:R-:W3:Y:S02]  /*419d0*/  LDL.LU.64 R6, [R1+0x3488] ;  /* 0x0034880001067983 */ /* 0x000ee40000300a00 */
[----:B------:R-:W3:Y:S02]  /*419e0*/  LDL.LU.64 R4, [R1+0x3480] ;  /* 0x0034800001047983 */ /* 0x000ee40000300a00 */
[C---:B---3--:R-:W-:Y:S01]  /*419f0*/  HMMA.16816.F32.BF16 R4, R16.reuse, R20, R4 ;  /* 0x000000141004723c */ /* 0x048fe20000041804 */
[----:B------:R-:W-:Y:S11]  /*41a00*/  IMAD.MOV.U32 R0, RZ, RZ, R21 ;  /* 0x000000ffff007224 */ /* 0x000ff600078e0015 */
[----:B------:R-:W-:Y:S11]  /*41a10*/  @!UPT UIADD3 URZ, URZ, URZ, URZ ;  /* 0x0000003f3f3ff290 */ /* 0x000ff6000fffe03f */
[----:B------:R-:W-:Y:S01]  /*41a20*/  STL.64 [R1+0x270], R4 ;  /* 0x0002700401007387 */ /* 0x000fe20000100a00 */
[----:B------:R0:W-:Y:S02]  /*41a30*/  STL.64 [R1+0x278], R6 ;  /* 0x0002780601007387 */ /* 0x0001e40000100a00 */
[----:B-1----:R-:W4:Y:S02]  /*41a40*/  LDL.LU.64 R22, [R1+0x3478] ;  /* 0x0034780001167983 */ /* 0x002f240000300a00 */
[----:B0-----:R-:W-:Y:S02]  /*41a50*/  IMAD.MOV.U32 R6, RZ, RZ, R20 ;  /* 0x000000ffff067224 */ /* 0x001fe400078e0014 */
[----:B------:R-:W4:Y:S02]  /*41a60*/  LDL.LU.64 R20, [R1+0x3470] ;  /* 0x0034700001147983 */ /* 0x000f240000300a00 */
[C---:B----4-:R-:W-:Y:S11]  /*41a70*/  HMMA.16816.F32.BF16 R20, R16.reuse, R8, R20 ;  /* 0x000000081014723c */ /* 0x050ff60000041814 */
[----:B------:R-:W-:Y:S11]  /*41a80*/  @!UPT UIADD3 URZ, URZ, URZ, URZ ;  /* 0x0000003f3f3ff290 */ /* 0x000ff6000fffe03f */
[----:B------:R-:W-:Y:S01]  /*41a90*/  @!UPT UIADD3 URZ, URZ, URZ, URZ ;  /* 0x0000003f3f3ff290 */ /* 0x000fe2000fffe03f */
[----:B------:R-:W-:Y:S01]  /*41aa0*/  STL.64 [R1+0x260], R20 ;  /* 0x0002601401007387 */ /* 0x000fe20000100a00 */
[----:B------:R0:W-:Y:S02]  /*41ab0*/  STL.64 [R1+0x268], R22 ;  /* 0x0002681601007387 */ /* 0x0001e40000100a00 */
        /* <DEDUP_REMOVED lines=62> */
[----:B------:R-:W4:Y:S01]  /*41ea0*/  LDL.LU.64 R14, [R1+0x33e0] ;  /* 0x0033e000010e7983 */ /* 0x000f220000300a00 */
[----:B------:R-:W3:Y:S02]  /*41eb0*/  LDL.LU.64 R12, [R1+0x33d8] ;  /* 0x0033d800010c7983 */ /* 0x000ee40000300a00 */
[----:B---3--:R-:W-:Y:S11]  /*41ec0*/  HMMA.16816.F32.BF16 R4, R16, R12, R4 ;  /* 0x0000000c1004723c */ /* 0x008ff60000041804 */
[----:B------:R-:W-:Y:S11]  /*41ed0*/  @!UPT UIADD3 URZ, URZ, URZ, URZ ;  /* 0x0000003f3f3ff290 */ /* 0x000ff6000fffe03f */
[----:B------:R-:W-:Y:S01]  /*41ee0*/  @!UPT UIADD3 URZ, URZ, URZ, URZ ;  /* 0x0000003f3f3ff290 */ /* 0x000fe2000fffe03f */
[----:B------:R-:W-:Y:S01]  /*41ef0*/  STL.64 [R1+0x1f0], R4 ;  /* 0x0001f00401007387 */ /* 0x000fe20000100a00 */
[----:B------:R0:W-:Y:S03]  /*41f00*/  STL.64 [R1+0x1f8], R6 ;  /* 0x0001f80601007387 */ /* 0x0001e60000100a00 */
[----:B0-----:R-:W3:Y:S01]  /*41f10*/  LDL.LU.64 R6, [R1+0x33d0] ;  /* 0x0033d00001067983 */ /* 0x001ee20000300a00 */
[----:B------:R-:W2:Y:S02]  /*41f20*/  LDL.LU.64 R4, [R1+0x33c8] ;  /* 0x0033c80001047983 */ /* 0x000ea40000300a00 */
[----:B----4-:R-:W-:Y:S02]  /*41f30*/  STL.64 [R1+0x3258], R14 ;  /* 0x0032580e01007387 */ /* 0x010fe40000100a00 */
[----:B------:R0:W-:Y:S02]  /*41f40*/  STL.64 [R1+0x3250], R12 ;  /* 0x0032500c01007387 */ /* 0x0001e40000100a00 */
[----:B0-----:R-:W-:-:S02]  /*41f50*/  IMAD.MOV.U32 R12, RZ, RZ, R10 ;  /* 0x000000ffff0c7224 */ /* 0x001fc400078e000a */
[----:B------:R-:W-:Y:S01]  /*41f60*/  IMAD.MOV.U32 R13, RZ, RZ, R11 ;  /* 0x000000ffff0d7224 */ /* 0x000fe200078e000b */
[----:B------:R-:W4:Y:S01]  /*41f70*/  LDL.LU R10, [R1+0x33c0] ;  /* 0x0033c000010a7983 */ /* 0x000f220000300800 */
[----:B------:R-:W4:Y:S03]  /*41f80*/  LDL.LU R11, [R1+0x33bc] ;  /* 0x0033bc00010b7983 */ /* 0x000f260000300800 */
[----:B------:R0:W-:Y:S04]  /*41f90*/  STL.64 [R1+0x3270], R12 ;  /* 0x0032700c01007387 */ /* 0x0001e80000100a00 */
[----:B0-----:R-:W2:Y:S01]  /*41fa0*/  LDL.LU R12, [R1+0x1e0] ;  /* 0x0001e000010c7983 */ /* 0x001ea20000300800 */
[----:B------:R-:W2:Y:S02]  /*41fb0*/  LDL.LU R13, [R1+0x1e4] ;  /* 0x0001e400010d7983 */ /* 0x000ea40000300800 */
[----:B------:R-:W2:Y:S02]  /*41fc0*/  LDL.LU R14, [R1+0x1e8] ;  /* 0x0001e800010e7983 */ /* 0x000ea40000300800 */
[----:B------:R-:W2:Y:S02]  /*41fd0*/  LDL.LU R15, [R1+0x1ec] ;  /* 0x0001ec00010f7983 */ /* 0x000ea40000300800 */
[----:B--2---:R-:W-:Y:S11]  /*41fe0*/  HMMA.16816.F32.BF16 R12, R16, R8, R12 ;  /* 0x00000008100c723c */ /* 0x004ff6000004180c */
[----:B------:R-:W-:Y:S11]  /*41ff0*/  @!UPT UIADD3 URZ, URZ, URZ, URZ ;  /* 0x0000003f3f3ff290 */ /* 0x000ff6000fffe03f */
[----:B------:R-:W-:Y:S01]  /*42000*/  @!UPT UIADD3 URZ, URZ, URZ, URZ ;  /* 0x0000003f3f3ff290 */ /* 0x000fe2000fffe03f */
[----:B------:R0:W-:Y:S01]  /*42010*/  STL.64 [R1+0x1e0], R12 ;  /* 0x0001e00c01007387 */ /* 0x0001e20000100a00 */
[----:B------:R-:W-:Y:S02]  /*42020*/  STL.64 [R1+0x1e8], R14 ;  /* 0x0001e80e01007387 */ /* 0x000fe40000100a00 */
[----:B0-----:R-:W-:Y:S02]  /*42030*/  IMAD.MOV.U32 R12, RZ, RZ, R27 ;  /* 0x000000ffff0c7224 */ /* 0x001fe400078e001b */
        /* <DEDUP_REMOVED lines=34> */
[----:B------:R-:W2:Y:S01]  /*42260*/  LDL.LU R4, [R1+0x33a0] ;  /* 0x0033a00001047983 */ /* 0x000ea20000300800 */
[----:B------:R-:W2:Y:S03]  /*42270*/  LDL.LU R5, [R1+0x339c] ;  /* 0x00339c0001057983 */ /* 0x000ea60000300800 */
[----:B------:R0:W-:Y:S02]  /*42280*/  STL.64 [R1+0x32d0], R12 ;  /* 0x0032d00c01007387 */ /* 0x0001e40000100a00 */
[----:B0-----:R-:W-:Y:S02]  /*42290*/  IMAD.MOV.U32 R12, RZ, RZ, R29 ;  /* 0x000000ffff0c7224 */ /* 0x001fe400078e001d */
[----:B---3--:R-:W-:Y:S01]  /*422a0*/  IMAD.MOV.U32 R13, RZ, RZ, R7 ;  /* 0x000000ffff0d7224 */ /* 0x008fe200078e0007 */
        /* <DEDUP_REMOVED lines=9> */
[----:B0-----:R-:W2:Y:S01]  /*42340*/  LDL.LU R12, [R1+0x160] ;  /* 0x00016000010c7983 */ /* 0x001ea20000300800 */
[----:B------:R-:W2:Y:S02]  /*42350*/  LDL.LU R13, [R1+0x164] ;  /* 0x00016400010d7983 */ /* 0x000ea40000300800 */
[----:B------:R-:W2:Y:S02]  /*42360*/  LDL.LU R14, [R1+0x168] ;  /* 0x00016800010e7983 */ /* 0x000ea40000300800 */
[----:B------:R-:W2:Y:S02]  /*42370*/  LDL.LU R15, [R1+0x16c] ;  /* 0x00016c00010f7983 */ /* 0x000ea40000300800 */
[----:B--2---:R-:W-:Y:S01]  /*42380*/  STL.64 [R1+0x32f8], R14 ;  /* 0x0032f80e01007387 */ /* 0x004fe20000100a00 */
[----:B------:R0:W-:Y:S02]  /*42390*/  STL.64 [R1+0x32f0], R12 ;  /* 0x0032f00c01007387 */ /* 0x0001e40000100a00 */
[----:B0-----:R-:W-:-:S02]  /*423a0*/  IMAD.MOV.U32 R12, RZ, RZ, R6 ;  /* 0x000000ffff0c7224 */ /* 0x001fc400078e0006 */
[----:B------:R-:W-:Y:S01]  /*423b0*/  IMAD.MOV.U32 R13, RZ, RZ, R0 ;  /* 0x000000ffff0d7224 */ /* 0x000fe200078e0000 */
[----:B------:R-:W2:Y:S01]  /*423c0*/  LDL.LU R6, [R1+0x3390] ;  /* 0x0033900001067983 */ /* 0x000ea20000300800 */
[----:B------:R-:W2:Y:S03]  /*423d0*/  LDL.LU R0, [R1+0x338c] ;  /* 0x00338c0001007983 */ /* 0x000ea60000300800 */
[----:B------:R0:W-:Y:S02]  /*423e0*/  STL.64 [R1+0x3310], R12 ;  /* 0x0033100c01007387 */ /* 0x0001e40000100a00 */
[----:B0-----:R-:W-:Y:S02]  /*423f0*/  IMAD.MOV.U32 R12, RZ, RZ, R2 ;  /* 0x000000ffff0c7224 */ /* 0x001fe400078e0002 */
[----:B------:R-:W-:Y:S01]  /*42400*/  IMAD.MOV.U32 R13, RZ, RZ, R28 ;  /* 0x000000ffff0d7224 */ /* 0x000fe200078e001c */
[----:B------:R-:W2:Y:S04]  /*42410*/  LDL.LU R2, [R1+0x3388] ;  /* 0x0033880001027983 */ /* 0x000ea80000300800 */
        /* <DEDUP_REMOVED lines=9> */
[----:B------:R0:W-:Y:S02]  /*424b0*/  STL.64 [R1+0x3340], R12 ;  /* 0x0033400c01007387 */ /* 0x0001e40000100a00 */
[----:B0-----:R-:W-:Y:S02]  /*424c0*/  IMAD.MOV.U32 R12, RZ, RZ, R21 ;  /* 0x000000ffff0c7224 */ /* 0x001fe400078e0015 */
[----:B------:R-:W-:Y:S01]  /*424d0*/  IMAD.MOV.U32 R13, RZ, RZ, R20 ;  /* 0x000000ffff0d7224 */ /* 0x000fe200078e0014 */
[----:B--2---:R-:W-:Y:S01]  /*424e0*/  STL.64 [R1+0x32e0], R10 ;  /* 0x0032e00a01007387 */ /* 0x004fe20000100a00 */
[----:B---3--:R0:W-:Y:S03]  /*424f0*/  STL.64 [R1+0x32d8], R8 ;  /* 0x0032d80801007387 */ /* 0x0081e60000100a00 */
[----:B0-----:R-:W2:Y:S01]  /*42500*/  LDL.LU R8, [R1+0x150] ;  /* 0x0001500001087983 */ /* 0x001ea20000300800 */
[----:B------:R-:W2:Y:S02]  /*42510*/  LDL.LU R9, [R1+0x154] ;  /* 0x0001540001097983 */ /* 0x000ea40000300800 */
[----:B------:R-:W3:Y:S02]  /*42520*/  LDL.LU R10, [R1+0x158] ;  /* 0x00015800010a7983 */ /* 0x000ee40000300800 */
[----:B------:R-:W3:Y:S01]  /*42530*/  LDL.LU R11, [R1+0x15c] ;  /* 0x00015c00010b7983 */ /* 0x000ee20000300800 */
[----:B------:R0:W-:Y:S04]  /*42540*/  STL.64 [R1+0x3358], R12 ;  /* 0x0033580c01007387 */ /* 0x0001e80000100a00 */
        /* <DEDUP_REMOVED lines=44> */
[----:B0-----:R-:W-:-:S02]  /*42810*/  IMAD.MOV.U32 R16, RZ, RZ, R23 ;  /* 0x000000ffff107224 */ /* 0x001fc400078e0017 */
[----:B------:R-:W-:Y:S01]  /*42820*/  IMAD.MOV.U32 R17, RZ, RZ, R22 ;  /* 0x000000ffff117224 */ /* 0x000fe200078e0016 */
[----:B------:R-:W-:Y:S01]  /*42830*/  STL.64 [R1+0x1d8], R18 ;  /* 0x0001d81201007387 */ /* 0x000fe20000100a00 */
[C---:B---3--:R-:W-:Y:S03]  /*42840*/  HMMA.16816.F32.BF16 R20, R24.reuse, R20, R12 ;  /* 0x000000141814723c */ /* 0x048fe6000004180c */
[----:B------:R-:W3:Y:S01]  /*42850*/  LDL.LU.64 R14, [R1+0x3370] ;  /* 0x00337000010e7983 */ /* 0x000ee20000300a00 */
[----:B------:R-:W3:Y:S11]  /*42860*/  LDL.LU.64 R12, [R1+0x3368] ;  /* 0x00336800010c7983 */ /* 0x000ef60000300a00 */
[----:B------:R-:W-:Y:S08]  /*42870*/  @!UPT UIADD3 URZ, URZ, URZ, URZ ;  /* 0x0000003f3f3ff290 */ /* 0x000ff0000fffe03f */
[----:B------:R0:W-:Y:S01]  /*42880*/  STL.64 [R1+0x1c0], R20 ;  /* 0x0001c01401007387 */ /* 0x0001e20000100a00 */
[----:B------:R3:W-:Y:S03]  /*42890*/  STL.64 [R1+0x1c8], R22 ;  /* 0x0001c81601007387 */ /* 0x0007e60000100a00 */
[----:B0-----:R-:W3:Y:S02]  /*428a0*/  LDL.LU.64 R20, [R1+0x3360] ;  /* 0x0033600001147983 */ /* 0x001ee40000300a00 */
[C---:B---3--:R-:W-:Y:S02]  /*428b0*/  HMMA.16816.F32.BF16 R20, R24.reuse, R20, R12 ;  /* 0x000000141814723c */ /* 0x048fe4000004180c */
        /* <DEDUP_REMOVED lines=40> */
[C---:B--2---:R-:W-:Y:S01]  /*42b40*/  HMMA.16816.F32.BF16 R16, R24.reuse, R16, R12 ;  /* 0x000000101810723c */ /* 0x044fe2000004180c */
[----:B------:R-:W2:Y:S11]  /*42b50*/  LDL.LU.64 R12, [R1+0x32e8] ;  /* 0x0032e800010c7983 */ /* 0x000eb60000300a00 */
[----:B------:R-:W-:Y:S11]  /*42b60*/  @!UPT UIADD3 URZ, URZ, URZ, URZ ;  /* 0x0000003f3f3ff290 */ /* 0x000ff6000fffe03f */
[----:B------:R-:W-:Y:S01]  /*42b70*/  STL.64 [R1+0x160], R16 ;  /* 0x0001601001007387 */ /* 0x000fe20000100a00 */
[----:B------:R-:W-:Y:S02]  /*42b80*/  STL.64 [R1+0x168], R18 ;  /* 0x0001681201007387 */ /* 0x000fe40000100a00 */
[----:B------:R-:W0:Y:S02]  /*42b90*/  LDSM.16.MT88.4 R16, [R3+0x14080] ;  /* 0x014080000310783b */ /* 0x000e240000004200 */
[----:B0-----:R0:W-:Y:S02]  /*42ba0*/  STL [R1+0x30ec], R16 ;  /* 0x0030ec1001007387 */ /* 0x0011e40000100800 */
[----:B------:R1:W-:Y:S02]  /*42bb0*/  STL [R1+0x30e8], R17 ;  /* 0x0030e81101007387 */ /* 0x0003e40000100800 */
[----:B------:R3:W-:Y:S02]  /*42bc0*/  STL [R1+0x30e4], R18 ;  /* 0x0030e41201007387 */ /* 0x0007e40000100800 */
[----:B------:R4:W-:Y:S01]  /*42bd0*/  STL [R1+0x30e0], R19 ;  /* 0x0030e01301007387 */ /* 0x0009e20000100800 */
[----:B0-----:R-:W2:Y:S01]  /*42be0*/  LDL.LU R16, [R1+0xe0] ;  /* 0x0000e00001107983 */ /* 0x001ea20000300800 */
[----:B-1----:R-:W2:Y:S02]  /*42bf0*/  LDL.LU R17, [R1+0xe4] ;  /* 0x0000e40001117983 */ /* 0x002ea40000300800 */
[----:B---3--:R-:W3:Y:S02]  /*42c00*/  LDL.LU R18, [R1+0xe8] ;  /* 0x0000e80001127983 */ /* 0x008ee40000300800 */
[----:B----4-:R-:W3:Y:S01]  /*42c10*/  LDL.LU R19, [R1+0xec] ;  /* 0x0000ec0001137983 */ /* 0x010ee20000300800 */
        /* <DEDUP_REMOVED lines=37> */
[----:B------:R-:W3:Y:S11]  /*42e70*/  LDL.LU.64 R8, [R1+0x3260] ;  /* 0x0032600001087983 */ /* 0x000ef60000300a00 */
[----:B------:R-:W-:Y:S09]  /*42e80*/  @!UPT UIADD3 URZ, URZ, URZ, URZ ;  /* 0x0000003f3f3ff290 */ /* 0x000ff2000fffe03f */
[----:B------:R-:W-:Y:S01]  /*42e90*/  STL.64 [R1+0x100], R12 ;  /* 0x0001000c01007387 */ /* 0x000fe20000100a00 */
[----:B------:R0:W-:Y:S03]  /*42ea0*/  STL.64 [R1+0x108], R14 ;  /* 0x0001080e01007387 */ /* 0x0001e60000100a00 */
[----:B0-----:R-:W4:Y:S01]  /*42eb0*/  LDL.LU.64 R14, [R1+0x3258] ;  /* 0x00325800010e7983 */ /* 0x001f220000300a00 */
[----:B------:R-:W2:Y:S01]  /*42ec0*/  LDL.LU.64 R12, [R1+0x3250] ;  /* 0x00325000010c7983 */ /* 0x000ea20000300a00 */
[C---:B---3--:R-:W-:Y:S08]  /*42ed0*/  HMMA.16816.F32.BF16 R16, R24.reuse, R8, R16 ;  /* 0x000000081810723c */ /* 0x048ff00000041810 */
[----:B--2---:R-:W-:Y:S11]  /*42ee0*/  HMMA.16816.F32.BF16 R20, R24, R12, R20 ;  /* 0x0000000c1814723c */ /* 0x004ff60000041814 */
[----:B------:R-:W-:Y:S05]  /*42ef0*/  @!UPT UIADD3 URZ, URZ, URZ, URZ ;  /* 0x0000003f3f3ff290 */ /* 0x000fea000fffe03f */
[----:B------:R-:W-:-:S07]  /*42f00*/  IMAD.MOV.U32 R28, RZ, RZ, R17 ;  /* 0x000000ffff1c7224 */ /* 0x000fce00078e0011 */
[----:B------:R0:W-:Y:S01]  /*42f10*/  STL.64 [R1+0xf0], R20 ;  /* 0x0000f01401007387 */ /* 0x0001e20000100a00 */
[----:B------:R1:W-:Y:S03]  /*42f20*/  STL.64 [R1+0xf8], R22 ;  /* 0x0000f81601007387 */ /* 0x0003e60000100a00 */
[----:B0-----:R-:W2:Y:S01]  /*42f30*/  LDL.LU R20, [R1+0xd0] ;  /* 0x0000d00001147983 */ /* 0x001ea20000300800 */
[----:B------:R-:W2:Y:S02]  /*42f40*/  LDL.LU R21, [R1+0xd4] ;  /* 0x0000d40001157983 */ /* 0x000ea40000300800 */
[----:B----4-:R-:W-:Y:S02]  /*42f50*/  STL.64 [R1+0x31f8], R14 ;  /* 0x0031f80e01007387 */ /* 0x010fe40000100a00 */
[----:B------:R-:W-:Y:S01]  /*42f60*/  STL [R1+0xe0], R16 ;  /* 0x0000e01001007387 */ /* 0x000fe20000100800 */
[----:B------:R0:W-:Y:S01]  /*42f70*/  STL.64 [R1+0x3238], R10 ;  /* 0x0032380a01007387 */ /* 0x0001e20000100a00 */
[----:B-1----:R-:W-:-:S02]  /*42f80*/  IMAD.MOV.U32 R22, RZ, RZ, R2 ;  /* 0x000000ffff167224 */ /* 0x002fc400078e0002 */
[----:B------:R-:W-:Y:S02]  /*42f90*/  IMAD.MOV.U32 R23, RZ, RZ, R0 ;  /* 0x000000ffff177224 */ /* 0x000fe400078e0000 */
[----:B------:R-:W-:Y:S02]  /*42fa0*/  IMAD.MOV.U32 R2, RZ, RZ, R18 ;  /* 0x000000ffff027224 */ /* 0x000fe400078e0012 */
[----:B------:R-:W-:Y:S01]  /*42fb0*/  IMAD.MOV.U32 R0, RZ, RZ, R19 ;  /* 0x000000ffff007224 */ /* 0x000fe200078e0013 */
[----:B0-----:R-:W3:Y:S01]  /*42fc0*/  LDL.64 R10, [R1+0xc8] ;  /* 0x0000c800010a7983 */ /* 0x001ee20000100a00 */
[----:B------:R-:W4:Y:S02]  /*42fd0*/  LDL.LU R12, [R1+0x560] ;  /* 0x00056000010c7983 */ /* 0x000f240000300800 */
[----:B------:R-:W4:Y:S02]  /*42fe0*/  LDL.LU R13, [R1+0x564] ;  /* 0x00056400010d7983 */ /* 0x000f240000300800 */
[----:B------:R-:W2:Y:S01]  /*42ff0*/  LDL.LU R14, [R1+0x568] ;  /* 0x00056800010e7983 */ /* 0x000ea20000300800 */
[----:B------:R-:W2:Y:S01]  /*43000*/  LDL.LU R15, [R1+0x56c] ;  /* 0x00056c00010f7983 */ /* 0x000ea20000300800 */
[----:B------:R-:W2:Y:S02]  /*43010*/  LDL.LU R16, [R1+0x570] ;  /* 0x0005700001107983 */ /* 0x000ea40000300800 */
[----:B------:R-:W2:Y:S02]  /*43020*/  LDL.LU R17, [R1+0x574] ;  /* 0x0005740001117983 */ /* 0x000ea40000300800 */
[----:B------:R-:W2:Y:S01]  /*43030*/  LDL.LU R18, [R1+0x578] ;  /* 0x0005780001127983 */ /* 0x000ea20000300800 */
[----:B------:R-:W2:Y:S04]  /*43040*/  LDL.LU R19, [R1+0x57c] ;  /* 0x00057c0001137983 */ /* 0x000ea80000300800 */
[----:B--2---:R0:W-:Y:S01]  /*43050*/  STL.64 [R1+0x3218], R18 ;  /* 0x0032181201007387 */ /* 0x0041e20000100a00 */
[----:B------:R1:W-:Y:S03]  /*43060*/  STL.64 [R1+0x3210], R16 ;  /* 0x0032101001007387 */ /* 0x0003e60000100a00 */
[----:B0-----:R-:W2:Y:S04]  /*43070*/  LDL.64 R18, [R1+0xb8] ;  /* 0x0000b80001127983 */ /* 0x001ea80000100a00 */
[----:B--2---:R0:W-:Y:S01]  /*43080*/  STL.64 [R1+0x3230], R18 ;  /* 0x0032301201007387 */ /* 0x0041e20000100a00 */
[----:B-1----:R-:W2:Y:S02]  /*43090*/  LDL.LU R16, [R1+0x590] ;  /* 0x0005900001107983 */ /* 0x002ea40000300800 */
[----:B------:R-:W2:Y:S01]  /*430a0*/  LDL.LU R17, [R1+0x594] ;  /* 0x0005940001117983 */ /* 0x000ea20000300800 */
[----:B0-----:R-:W2:Y:S01]  /*430b0*/  LDL.LU R18, [R1+0x598] ;  /* 0x0005980001127983 */ /* 0x001ea20000300800 */
[----:B------:R-:W2:Y:S02]  /*430c0*/  LDL.LU R19, [R1+0x59c] ;  /* 0x00059c0001137983 */ /* 0x000ea40000300800 */
[----:B------:R0:W-:Y:S02]  /*430d0*/  STL.64 [R1+0x3208], R14 ;  /* 0x0032080e01007387 */ /* 0x0001e40000100a00 */
[----:B----4-:R1:W-:Y:S01]  /*430e0*/  STL.64 [R1+0x3200], R12 ;  /* 0x0032000c01007387 */ /* 0x0103e20000100a00 */
[----:B0-----:R-:W4:Y:S01]  /*430f0*/  LDL.64 R14, [R1+0xa8] ;  /* 0x0000a800010e7983 */ /* 0x001f220000100a00 */
[----:B------:R-:W-:Y:S03]  /*43100*/  HMMA.16816.F32.BF16 R24, R24, R4, R20 ;  /* 0x000000041818723c */ /* 0x000fe60000041814 */
[----:B----4-:R0:W-:Y:S01]  /*43110*/  STL.64 [R1+0x3220], R14 ;  /* 0x0032200e01007387 */ /* 0x0101e20000100a00 */
[----:B-1----:R-:W4:Y:S02]  /*43120*/  LDL.LU R12, [R1+0x580] ;  /* 0x00058000010c7983 */ /* 0x002f240000300800 */
[----:B------:R-:W4:Y:S01]  /*43130*/  LDL.LU R13, [R1+0x584] ;  /* 0x00058400010d7983 */ /* 0x000f220000300800 */
[----:B0-----:R-:W4:Y:S01]  /*43140*/  LDL.LU R14, [R1+0x588] ;  /* 0x00058800010e7983 */ /* 0x001f220000300800 */
[----:B------:R-:W4:Y:S02]  /*43150*/  LDL.LU R15, [R1+0x58c] ;  /* 0x00058c00010f7983 */ /* 0x000f240000300800 */
[----:B------:R3:W-:Y:S02]  /*43160*/  STL [R1+0x2a50], R0 ;  /* 0x002a500001007387 */ /* 0x0007e40000100800 */
[----:B------:R0:W-:Y:S01]  /*43170*/  STL [R1+0x2a4c], R2 ;  /* 0x002a4c0201007387 */ /* 0x0001e20000100800 */
[----:B------:R-:W-:Y:S01]  /*43180*/  STL [R1+0x2a48], R28 ;  /* 0x002a481c01007387 */ /* 0x000fe20000100800 */
[----:B------:R-:W2:Y:S02]  /*43190*/  LDL.LU.64 R22, [R1+0x3248] ;  /* 0x0032480001167983 */ /* 0x000ea40000300a00 */
[----:B------:R-:W2:Y:S07]  /*431a0*/  LDL.LU.64 R20, [R1+0x3240] ;  /* 0x0032400001147983 */ /* 0x000eae0000300a00 */
[----:B------:R-:W-:Y:S01]  /*431b0*/  STL.64 [R1+0xd0], R24 ;  /* 0x0000d01801007387 */ /* 0x000fe20000100a00 */
[----:B------:R1:W-:Y:S01]  /*431c0*/  STL.64 [R1+0xd8], R26 ;  /* 0x0000d81a01007387 */ /* 0x0003e20000100a00 */
[----:B---3--:R-:W-:-:S02]  /*431d0*/  IMAD.MOV.U32 R0, RZ, RZ, R11 ;  /* 0x000000ffff007224 */ /* 0x008fc400078e000b */
[----:B0-----:R-:W-:Y:S01]  /*431e0*/  IMAD.MOV.U32 R2, RZ, RZ, R10 ;  /* 0x000000ffff027224 */ /* 0x001fe200078e000a */
[----:B-1----:R-:W3:Y:S01]  /*431f0*/  LDL.64 R26, [R1+0x88] ;  /* 0x00008800011a7983 */ /* 0x002ee20000100a00 */
[C---:B--2---:R-:W-:Y:S03]  /*43200*/  HMMA.16816.F32.BF16 R16, R20.reuse, R10, R16 ;  /* 0x0000000a1410723c */ /* 0x044fe60000041810 */
[----:B------:R-:W2:Y:S11]  /*43210*/  LDL.LU.64 R10, [R1+0x3238] ;  /* 0x00323800010a7983 */ /* 0x000eb60000300a00 */
[----:B------:R-:W-:Y:S09]  /*43220*/  @!UPT UIADD3 URZ, URZ, URZ, URZ ;  /* 0x0000003f3f3ff290 */ /* 0x000ff2000fffe03f */
[----:B------:R-:W-:Y:S01]  /*43230*/  STL [R1+0xd60], R16 ;  /* 0x000d601001007387 */ /* 0x000fe20000100800 */
[----:B------:R-:W-:Y:S02]  /*43240*/  IMAD.MOV.U32 R8, RZ, RZ, R18 ;  /* 0x000000ffff087224 */ /* 0x000fe400078e0012 */
[----:B------:R-:W-:Y:S02]  /*43250*/  IMAD.MOV.U32 R4, RZ, RZ, R19 ;  /* 0x000000ffff047224 */ /* 0x000fe400078e0013 */
[----:B------:R-:W4:Y:S01]  /*43260*/  LDL.LU.64 R18, [R1+0x3230] ;  /* 0x0032300001127983 */ /* 0x000f220000300a00 */
[----:B------:R-:W-:Y:S02]  /*43270*/  IMAD.MOV.U32 R9, RZ, RZ, R17 ;  /* 0x000000ffff097224 */ /* 0x000fe400078e0011 */
[----:B------:R-:W-:Y:S02]  /*43280*/  STL [R1+0x30f8], R4 ;  /* 0x0030f80401007387 */ /* 0x000fe40000100800 */
[----:B------:R-:W-:Y:S01]  /*43290*/  STL [R1+0x30f4], R0 ;  /* 0x0030f40001007387 */ /* 0x000fe20000100800 */
[----:B------:R-:W-:Y:S01]  /*432a0*/  STL [R1+0x30f0], R2 ;  /* 0x0030f00201007387 */ /* 0x000fe20000100800 */
[----:B------:R-:W-:Y:S02]  /*432b0*/  STL [R1+0x2a58], R8 ;  /* 0x002a580801007387 */ /* 0x000fe40000100800 */
[----:B------:R0:W-:Y:S02]  /*432c0*/  STL [R1+0x2a54], R9 ;  /* 0x002a540901007387 */ /* 0x0001e40000100800 */
[----:B0-----:R-:W-:Y:S01]  /*432d0*/  IMAD.MOV.U32 R9, RZ, RZ, R6 ;  /* 0x000000ffff097224 */ /* 0x001fe200078e0006 */
[----:B--2---:R0:W-:Y:S01]  /*432e0*/  STL.64 [R1+0x3148], R10 ;  /* 0x0031480a01007387 */ /* 0x0041e20000100a00 */
[----:B------:R-:W3:Y:S02]  /*432f0*/  LDL.LU R8, [R1+0x550] ;  /* 0x0005500001087983 */ /* 0x000ee40000300800 */
[----:B------:R-:W2:Y:S01]  /*43300*/  LDL.LU R6, [R1+0x322c] ;  /* 0x00322c0001067983 */ /* 0x000ea20000300800 */
[----:B----4-:R-:W-:Y:S01]  /*43310*/  HMMA.16816.F32.BF16 R12, R20, R18, R12 ;  /* 0x00000012140c723c */ /* 0x010fe2000004180c */
[----:B0-----:R-:W-:-:S02]  /*43320*/  IMAD.MOV.U32 R10, RZ, RZ, R7 ;  /* 0x000000ffff0a7224 */ /* 0x001fc400078e0007 */
[----:B------:R-:W2:Y:S01]  /*43330*/  LDL.LU R7, [R1+0x3228] ;  /* 0x0032280001077983 */ /* 0x000ea20000300800 */
[----:B------:R-:W3:Y:S02]  /*43340*/  LDL.LU R11, [R1+0x55c] ;  /* 0x00055c00010b7983 */ /* 0x000ee40000300800 */
[----:B------:R-:W-:Y:S02]  /*43350*/  IMAD.MOV.U32 R28, RZ, RZ, R18 ;  /* 0x000000ffff1c7224 */ /* 0x000fe400078e0012 */
[----:B------:R-:W-:Y:S11]  /*43360*/  IMAD.MOV.U32 R5, RZ, RZ, R19 ;  /* 0x000000ffff057224 */ /* 0x000ff600078e0013 */
[----:B------:R-:W-:Y:S04]  /*43370*/  @!UPT UIADD3 URZ, URZ, URZ, URZ ;  /* 0x0000003f3f3ff290 */ /* 0x000fe8000fffe03f */
[----:B------:R-:W-:Y:S01]  /*43380*/  STL.64 [R1+0xd50], R12 ;  /* 0x000d500c01007387 */ /* 0x000fe20000100a00 */
[----:B------:R0:W-:Y:S03]  /*43390*/  STL.64 [R1+0xd58], R14 ;  /* 0x000d580e01007387 */ /* 0x0001e60000100a00 */
[----:B0-----:R-:W4:Y:S01]  /*433a0*/  LDL.LU.64 R14, [R1+0x3220] ;  /* 0x00322000010e7983 */ /* 0x001f220000300a00 */
[----:B------:R-:W4:Y:S02]  /*433b0*/  LDL.LU.64 R18, [R1+0x3218] ;  /* 0x0032180001127983 */ /* 0x000f240000300a00 */
[----:B------:R-:W4:Y:S02]  /*433c0*/  LDL.LU.64 R16, [R1+0x3210] ;  /* 0x0032100001107983 */ /* 0x000f240000300a00 */
[----:B------:R-:W-:Y:S01]  /*433d0*/  STL [R1+0x3100], R5 ;  /* 0x0031000501007387 */ /* 0x000fe20000100800 */
[----:B--2---:R0:W-:Y:S04]  /*433e0*/  STL.64 [R1+0x3188], R6 ;  /* 0x0031880601007387 */ /* 0x0041e80000100a00 */
[----:B0-----:R-:W2:Y:S01]  /*433f0*/  LDL.64 R6, [R1+0x98] ;  /* 0x0000980001067983 */ /* 0x001ea20000100a00 */
[----:B------:R-:W-:Y:S01]  /*43400*/  STL [R1+0x30fc], R28 ;  /* 0x0030fc1c01007387 */ /* 0x000fe20000100800 */
[----:B----4-:R-:W-:Y:S11]  /*43410*/  HMMA.16816.F32.BF16 R16, R20, R14, R16 ;  /* 0x0000000e1410723c */ /* 0x010ff60000041810 */
[----:B------:R-:W-:Y:S11]  /*43420*/  @!UPT UIADD3 URZ, URZ, URZ, URZ ;  /* 0x0000003f3f3ff290 */ /* 0x000ff6000fffe03f */
[----:B------:R-:W-:Y:S01]  /*43430*/  @!UPT UIADD3 URZ, URZ, URZ, URZ ;  /* 0x0000003f3f3ff290 */ /* 0x000fe2000fffe03f */
[----:B------:R-:W-:Y:S01]  /*43440*/  STL.64 [R1+0xd40], R16 ;  /* 0x000d401001007387 */ /* 0x000fe20000100a00 */
[----:B------:R0:W-:Y:S02]  /*43450*/  STL.64 [R1+0xd48], R18 ;  /* 0x000d481201007387 */ /* 0x0001e40000100a00 */
[----:B0-----:R-:W-:Y:S02]  /*43460*/  IMAD.MOV.U32 R18, RZ, RZ, R14 ;  /* 0x000000ffff127224 */ /* 0x001fe400078e000e */
[----:B------:R-:W-:Y:S02]  /*43470*/  IMAD.MOV.U32 R19, RZ, RZ, R15 ;  /* 0x000000ffff137224 */ /* 0x000fe400078e000f */
[----:B------:R-:W4:Y:S01]  /*43480*/  LDL.LU.64 R14, [R1+0x3208] ;  /* 0x00320800010e7983 */ /* 0x000f220000300a00 */
[----:B------:R-:W4:Y:S02]  /*43490*/  LDL.LU.64 R12, [R1+0x3200] ;  /* 0x00320000010c7983 */ /* 0x000f240000300a00 */
[----:B--2---:R-:W-:-:S02]  /*434a0*/  IMAD.MOV.U32 R16, RZ, RZ, R6 ;  /* 0x000000ffff107224 */ /* 0x004fc400078e0006 */
[----:B------:R-:W-:Y:S01]  /*434b0*/  IMAD.MOV.U32 R17, RZ, RZ, R7 ;  /* 0x000000ffff117224 */ /* 0x000fe200078e0007 */
[C---:B----4-:R-:W-:Y:S08]  /*434c0*/  HMMA.16816.F32.BF16 R12, R20.reuse, R6, R12 ;  /* 0x00000006140c723c */ /* 0x050ff0000004180c */
[----:B---3--:R-:W-:Y:S11]  /*434d0*/  HMMA.16816.F32.BF16 R4, R20, R26, R8 ;  /* 0x0000001a1404723c */ /* 0x008ff60000041808 */
[----:B------:R-:W-:Y:S04]  /*434e0*/  @!UPT UIADD3 URZ, URZ, URZ, URZ ;  /* 0x0000003f3f3ff290 */ /* 0x000fe8000fffe03f */
[----:B------:R-:W-:Y:S01]  /*434f0*/  STL.64 [R1+0xd30], R12 ;  /* 0x000d300c01007387 */ /* 0x000fe20000100a00 */
[----:B------:R0:W-:Y:S03]  /*43500*/  STL.64 [R1+0xd38], R14 ;  /* 0x000d380e01007387 */ /* 0x0001e60000100a00 */
[----:B0-----:R-:W2:Y:S01]  /*43510*/  LDL.LU.64 R14, [R1+0x31f8] ;  /* 0x0031f800010e7983 */ /* 0x001ea20000300a00 */
[----:B------:R-:W-:Y:S02]  /*43520*/  STL.64 [R1+0x3110], R18 ;  /* 0x0031101201007387 */ /* 0x000fe40000100a00 */
[----:B------:R0:W-:Y:S02]  /*43530*/  STL.64 [R1+0x3108], R16 ;  /* 0x0031081001007387 */ /* 0x0001e40000100a00 */
[----:B------:R-:W-:Y:S01]  /*43540*/  STL.64 [R1+0xd20], R4 ;  /* 0x000d200401007387 */ /* 0x000fe20000100a00 */
[----:B------:R-:W-:Y:S04]  /*43550*/  STL.64 [R1+0xd28], R6 ;  /* 0x000d280601007387 */ /* 0x000fe80000100a00 */
[----:B0-----:R-:W3:Y:S01]  /*43560*/  LDL.LU R16, [R1+0x530] ;  /* 0x0005300001107983 */ /* 0x001ee20000300800 */
[----:B------:R-:W-:-:S02]  /*43570*/  IMAD.MOV.U32 R19, RZ, RZ, R29 ;  /* 0x000000ffff137224 */ /* 0x000fc400078e001d */
[----:B--2---:R-:W-:Y:S02]  /*43580*/  IMAD.MOV.U32 R18, RZ, RZ, R15 ;  /* 0x000000ffff127224 */ /* 0x004fe400078e000f */
[----:B------:R-:W-:Y:S02]  /*43590*/  IMAD.MOV.U32 R17, RZ, RZ, R14 ;  /* 0x000000ffff117224 */ /* 0x000fe400078e000e */
[----:B------:R-:W2:Y:S01]  /*435a0*/  LDL.LU R14, [R1+0x31f4] ;  /* 0x0031f400010e7983 */ /* 0x000ea20000300800 */
[----:B------:R-:W4:Y:S02]  /*435b0*/  LDL.LU R15, [R1+0x31f0] ;  /* 0x0031f000010f7983 */ /* 0x000f240000300800 */
[----:B------:R-:W2:Y:S02]  /*435c0*/  LDL.LU R29, [R1+0x31ec] ;  /* 0x0031ec00011d7983 */ /* 0x000ea40000300800 */
[----:B------:R-:W-:Y:S01]  /*435d0*/  STL.64 [R1+0x3120], R18 ;  /* 0x0031201201007387 */ /* 0x000fe20000100a00 */
[----:B---3--:R0:W-:Y:S04]  /*435e0*/  STL.64 [R1+0x3118], R16 ;  /* 0x0031181001007387 */ /* 0x0081e80000100a00 */
[----:B0-----:R-:W3:Y:S01]  /*435f0*/  LDL.LU R16, [R1+0x840] ;  /* 0x0008400001107983 */ /* 0x001ee20000300800 */
[----:B------:R-:W3:Y:S02]  /*43600*/  LDL.LU R17, [R1+0x844] ;  /* 0x0008440001117983 */ /* 0x000ee40000300800 */
        /* <DEDUP_REMOVED lines=8> */
[----:B0-----:R-:W2:Y:S04]  /*43690*/  LDL R10, [R1+0x18] ;  /* 0x00001800010a7983 */ /* 0x001ea80000100800 */
[----:B------:R-:W2:Y:S04]  /*436a0*/  LDL R11, [R1+0x1c] ;  /* 0x00001c00010b7983 */ /* 0x000ea80000100800 */
[----:B--2---:R0:W-:Y:S04]  /*436b0*/  STL.64 [R1+0x3168], R10 ;  /* 0x0031680a01007387 */ /* 0x0041e80000100a00 */
[----:B0-----:R-:W2:Y:S04]  /*436c0*/  LDL.64 R10, [R1+0x28] ;  /* 0x00002800010a7983 */ /* 0x001ea80000100a00 */
[----:B--2---:R-:W-:Y:S01]  /*436d0*/  STL.64 [R1+0x3180], R10 ;  /* 0x0031800a01007387 */ /* 0x004fe20000100a00 */
[----:B------:R4:W-:Y:S02]  /*436e0*/  STL.64 [R1+0x3130], R18 ;  /* 0x0031301201007387 */ /* 0x0009e40000100a00 */
[----:B---3--:R0:W-:Y:S02]  /*436f0*/  STL.64 [R1+0x3128], R16 ;  /* 0x0031281001007387 */ /* 0x0081e40000100a00 */
[----:B----4-:R-:W-:Y:S01]  /*43700*/  IMAD.MOV.U32 R18, RZ, RZ, R15 ;  /* 0x000000ffff127224 */ /* 0x010fe200078e000f */
[----:B0-----:R-:W2:Y:S01]  /*43710*/  LDL.LU R16, [R1+0x850] ;  /* 0x0008500001107983 */ /* 0x001ea20000300800 */
[----:B------:R-:W-:-:S02]  /*43720*/  IMAD.MOV.U32 R17, RZ, RZ, R29 ;  /* 0x000000ffff117224 */ /* 0x000fc400078e001d */
[----:B------:R-:W3:Y:S02]  /*43730*/  LDL.LU R29, [R1+0x31e8] ;  /* 0x0031e800011d7983 */ /* 0x000ee40000300800 */
[----:B------:R-:W4:Y:S02]  /*43740*/  LDL.LU R15, [R1+0x31e4] ;  /* 0x0031e400010f7983 */ /* 0x000f240000300800 */
[----:B------:R-:W-:Y:S02]  /*43750*/  IMAD.MOV.U32 R19, RZ, RZ, R14 ;  /* 0x000000ffff137224 */ /* 0x000fe400078e000e */
        /* <DEDUP_REMOVED lines=13> */
[----:B------:R-:W3:Y:S02]  /*43830*/  LDL.LU R24, [R1+0x540] ;  /* 0x0005400001187983 */ /* 0x000ee40000300800 */
[----:B------:R-:W-:Y:S01]  /*43840*/  IMAD.MOV.U32 R0, RZ, RZ, R26 ;  /* 0x000000ffff007224 */ /* 0x000fe200078e001a */
[----:B------:R-:W3:Y:S01]  /*43850*/  LDL.LU R25, [R1+0x544] ;  /* 0x0005440001197983 */ /* 0x000ee20000300800 */
[----:B------:R-:W-:-:S02]  /*43860*/  IMAD.MOV.U32 R2, RZ, RZ, R27 ;  /* 0x000000ffff027224 */ /* 0x000fc400078e001b */
[----:B------:R-:W3:Y:S02]  /*43870*/  LDL.LU R26, [R1+0x548] ;  /* 0x00054800011a7983 */ /* 0x000ee40000300800 */
[----:B------:R-:W3:Y:S01]  /*43880*/  LDL.LU R27, [R1+0x54c] ;  /* 0x00054c00011b7983 */ /* 0x000ee20000300800 */
[----:B--2---:R0:W-:Y:S01]  /*43890*/  STL.64 [R1+0x31b8], R6 ;  /* 0x0031b80601007387 */ /* 0x0041e20000100a00 */
[----:B------:R-:W-:Y:S03]  /*438a0*/  STL.64 [R1+0x31b0], R4 ;  /* 0x0031b00401007387 */ /* 0x000fe60000100a00 */
[----:B0-----:R-:W2:Y:S04]  /*438b0*/  LDL.64 R6, [R1+0x68] ;  /* 0x0000680001067983 */ /* 0x001ea80000100a00 */
[----:B--2---:R0:W-:Y:S01]  /*438c0*/  STL.64 [R1+0x31d0], R6 ;  /* 0x0031d00601007387 */ /* 0x0041e20000100a00 */
[----:B------:R-:W2:Y:S03]  /*438d0*/  LDL.64 R10, [R1+0x38] ;  /* 0x00003800010a7983 */ /* 0x000ea60000100a00 */
[----:B0-----:R-:W3:Y:S04]  /*438e0*/  LDL.64 R6, [R1+0x78] ;  /* 0x0000780001067983 */ /* 0x001ee80000100a00 */
[----:B--2---:R0:W-:Y:S01]  /*438f0*/  STL.64 [R1+0x31a0], R10 ;  /* 0x0031a00a01007387 */ /* 0x0041e20000100a00 */
[----:B------:R-:W2:Y:S02]  /*43900*/  LDL.LU R8, [R1+0x8a0] ;  /* 0x0008a00001087983 */ /* 0x000ea40000300800 */
[----:B------:R-:W2:Y:S01]  /*43910*/  LDL.LU R9, [R1+0x8a4] ;  /* 0x0008a40001097983 */ /* 0x000ea20000300800 */
[----:B0-----:R-:W2:Y:S01]  /*43920*/  LDL.LU R10, [R1+0x8a8] ;  /* 0x0008a800010a7983 */ /* 0x001ea20000300800 */
[----:B------:R-:W2:Y:S03]  /*43930*/  LDL.LU R11, [R1+0x8ac] ;  /* 0x0008ac00010b7983 */ /* 0x000ea60000300800 */
[----:B--2---:R-:W-:Y:S01]  /*43940*/  STL.64 [R1+0x31c8], R10 ;  /* 0x0031c80a01007387 */ /* 0x004fe20000100a00 */
[----:B------:R0:W-:Y:S03]  /*43950*/  STL.64 [R1+0x31c0], R8 ;  /* 0x0031c00801007387 */ /* 0x0001e60000100a00 */
[----:B0-----:R-:W2:Y:S01]  /*43960*/  LDL.LU R8, [R1+0x8c0] ;  /* 0x0008c00001087983 */ /* 0x001ea20000300800 */
[----:B------:R-:W2:Y:S02]  /*43970*/  LDL.LU R9, [R1+0x8c4] ;  /* 0x0008c40001097983 */ /* 0x000ea40000300800 */
[----:B------:R-:W2:Y:S02]  /*43980*/  LDL.LU R10, [R1+0x8c8] ;  /* 0x0008c800010a7983 */ /* 0x000ea40000300800 */
[----:B------:R-:W2:Y:S01]  /*43990*/  LDL.LU R11, [R1+0x8cc] ;  /* 0x0008cc00010b7983 */ /* 0x000ea20000300800 */
[----:B------:R0:W-:Y:S01]  /*439a0*/  STL.64 [R1+0x3140], R18 ;  /* 0x0031401201007387 */ /* 0x0001e20000100a00 */
[----:B------:R1:W-:Y:S03]  /*439b0*/  STL.64 [R1+0x3138], R16 ;  /* 0x0031381001007387 */ /* 0x0003e60000100a00 */
[----:B0-----:R-:W2:Y:S04]  /*439c0*/  LDL.64 R18, [R1+0x8] ;  /* 0x0000080001127983 */ /* 0x001ea80000100a00 */
[----:B--2---:R0:W-:Y:S01]  /*439d0*/  STL.64 [R1+0x3160], R18 ;  /* 0x0031601201007387 */ /* 0x0041e20000100a00 */
[----:B-1----:R-:W2:Y:S02]  /*439e0*/  LDL.LU R16, [R1+0x870] ;  /* 0x0008700001107983 */ /* 0x002ea40000300800 */
[----:B------:R-:W2:Y:S01]  /*439f0*/  LDL.LU R17, [R1+0x874] ;  /* 0x0008740001117983 */ /* 0x000ea20000300800 */
[----:B0-----:R-:W2:Y:S01]  /*43a00*/  LDL.LU R18, [R1+0x878] ;  /* 0x0008780001127983 */ /* 0x001ea20000300800 */
[----:B------:R-:W2:Y:S01]  /*43a10*/  LDL.LU R19, [R1+0x87c] ;  /* 0x00087c0001137983 */ /* 0x000ea20000300800 */
[----:B---3--:R-:W-:Y:S01]  /*43a20*/  HMMA.16816.F32.BF16 R24, R20, R6, R24 ;  /* 0x000000061418723c */ /* 0x008fe20000041818 */
[----:B------:R-:W-:-:S02]  /*43a30*/  IMAD.MOV.U32 R13, RZ, RZ, R6 ;  /* 0x000000ffff0d7224 */ /* 0x000fc400078e0006 */
[----:B------:R-:W-:Y:S01]  /*43a40*/  IMAD.MOV.U32 R12, RZ, RZ, R7 ;  /* 0x000000ffff0c7224 */ /* 0x000fe200078e0007 */
[----:B--2---:R4:W-:Y:S01]  /*43a50*/  STL.64 [R1+0x3178], R18 ;  /* 0x0031781201007387 */ /* 0x0049e20000100a00 */
[----:B------:R0:W-:Y:S02]  /*43a60*/  STL.64 [R1+0x3170], R16 ;  /* 0x0031701001007387 */ /* 0x0001e40000100a00 */
[----:B----4-:R-:W-:Y:S01]  /*43a70*/  IMAD.MOV.U32 R18, RZ, RZ, R15 ;  /* 0x000000ffff127224 */ /* 0x010fe200078e000f */
[----:B0-----:R-:W2:Y:S01]  /*43a80*/  LDL.LU R16, [R1+0x880] ;  /* 0x0008800001107983 */ /* 0x001ea20000300800 */
[----:B------:R-:W-:Y:S02]  /*43a90*/  IMAD.MOV.U32 R17, RZ, RZ, R14 ;  /* 0x000000ffff117224 */ /* 0x000fe400078e000e */
[----:B------:R-:W3:Y:S02]  /*43aa0*/  LDL.LU R14, [R1+0x31dc] ;  /* 0x0031dc00010e7983 */ /* 0x000ee40000300800 */
[----:B------:R-:W3:Y:S01]  /*43ab0*/  LDL.LU R15, [R1+0x31d8] ;  /* 0x0031d800010f7983 */ /* 0x000ee20000300800 */
[----:B------:R-:W4:Y:S01]  /*43ac0*/  LDL.LU.64 R6, [R1+0x31d0] ;  /* 0x0031d00001067983 */ /* 0x000f220000300a00 */
[----:B------:R-:W-:-:S08]  /*43ad0*/  IMAD.MOV.U32 R19, RZ, RZ, R29 ;  /* 0x000000ffff137224 */ /* 0x000fd000078e001d */
[----:B------:R-:W-:Y:S02]  /*43ae0*/  STL.64 [R1+0xd10], R24 ;  /* 0x000d101801007387 */ /* 0x000fe40000100a00 */
[----:B------:R-:W-:Y:S02]  /*43af0*/  STL [R1+0xd18], R26 ;  /* 0x000d181a01007387 */ /* 0x000fe40000100800 */
[----:B------:R-:W-:Y:S02]  /*43b00*/  IMAD.MOV.U32 R29, RZ, RZ, R27 ;  /* 0x000000ffff1d7224 */ /* 0x000fe400078e001b */
[----:B------:R-:W0:Y:S04]  /*43b10*/  LDSM.16.MT88.4 R24, [R3+0x14100] ;  /* 0x014100000318783b */ /* 0x000e280000004200 */
[----:B------:R-:W-:Y:S04]  /*43b20*/  STL [R1+0x2a5c], R29 ;  /* 0x002a5c1d01007387 */ /* 0x000fe80000100800 */
[----:B0-----:R0:W-:Y:S01]  /*43b30*/  STL.64 [R1+0x2fc8], R26 ;  /* 0x002fc81a01007387 */ /* 0x0011e20000100a00 */
[----:B------:R1:W-:Y:S03]  /*43b40*/  STL.64 [R1+0x2fc0], R24 ;  /* 0x002fc01801007387 */ /* 0x0003e60000100a00 */
[----:B0-----:R-:W2:Y:S04]  /*43b50*/  LDL R26, [R1+0x58] ;  /* 0x00005800011a7983 */ /* 0x001ea80000100800 */
[----:B------:R-:W2:Y:S01]  /*43b60*/  LDL R27, [R1+0x5c] ;  /* 0x00005c00011b7983 */ /* 0x000ea20000100800 */
[----:B----4-:R-:W-:Y:S01]  /*43b70*/  HMMA.16816.F32.BF16 R8, R20, R6, R8 ;  /* 0x000000061408723c */ /* 0x010fe20000041808 */
[----:B-1----:R-:W-:-:S02]  /*43b80*/  IMAD.MOV.U32 R25, RZ, RZ, R6 ;  /* 0x000000ffff197224 */ /* 0x002fc400078e0006 */
        /* <DEDUP_REMOVED lines=14> */
[----:B------:R0:W-:Y:S01]  /*43c70*/  STL.64 [R1+0x3058], R26 ;  /* 0x0030581a01007387 */ /* 0x0001e20000100a00 */
[C---:B----4-:R-:W-:Y:S01]  /*43c80*/  HMMA.16816.F32.BF16 R8, R20.reuse, R6, R8 ;  /* 0x000000061408723c */ /* 0x050fe20000041808 */
[----:B0-----:R-:W-:Y:S02]  /*43c90*/  IMAD.MOV.U32 R27, RZ, RZ, R6 ;  /* 0x000000ffff1b7224 */ /* 0x001fe400078e0006 */
        /* <DEDUP_REMOVED lines=10> */
[----:B------:R0:W-:Y:S01]  /*43d40*/  STL.64 [R1+0x890], R4 ;  /* 0x0008900401007387 */ /* 0x0001e20000100a00 */
[----:B------:R1:W-:Y:S02]  /*43d50*/  STL.64 [R1+0x898], R6 ;  /* 0x0008980601007387 */ /* 0x0003e40000100a00 */
[----:B0-----:R-:W-:Y:S01]  /*43d60*/  IMAD.MOV.U32 R4, RZ, RZ, R10 ;  /* 0x000000ffff047224 */ /* 0x001fe200078e000a */
[----:B-1----:R-:W2:Y:S01]  /*43d70*/  LDL.LU.64 R6, [R1+0x3188] ;  /* 0x0031880001067983 */ /* 0x002ea20000300a00 */
        /* <DEDUP_REMOVED lines=8> */
[----:B------:R-:W4:Y:S02]  /*43e00*/  LDL.LU.64 R16, [R1+0x3170] ;  /* 0x0031700001107983 */ /* 0x000f240000300a00 */
[----:B------:R-:W4:Y:S02]  /*43e10*/  LDL.LU.64 R10, [R1+0x3168] ;  /* 0x00316800010a7983 */ /* 0x000f240000300a00 */
[C---:B----4-:R-:W-:Y:S01]  /*43e20*/  HMMA.16816.F32.BF16 R8, R20.reuse, R10, R16 ;  /* 0x0000000a1408723c */ /* 0x050fe20000041810 */
[----:B------:R-:W4:Y:S11]  /*43e30*/  LDL.LU.64 R18, [R1+0x3160] ;  /* 0x0031600001127983 */ /* 0x000f360000300a00 */
[----:B------:R-:W-:Y:S11]  /*43e40*/  @!UPT UIADD3 URZ, URZ, URZ, URZ ;  /* 0x0000003f3f3ff290 */ /* 0x000ff6000fffe03f */
[----:B------:R-:W-:Y:S01]  /*43e50*/  STL.64 [R1+0x870], R8 ;  /* 0x0008700801007387 */ /* 0x000fe20000100a00 */
[----:B------:R0:W-:Y:S03]  /*43e60*/  STL.64 [R1+0x878], R10 ;  /* 0x0008780a01007387 */ /* 0x0001e60000100a00 */
[----:B0-----:R-:W4:Y:S01]  /*43e70*/  LDL.LU.64 R10, [R1+0x3158] ;  /* 0x00315800010a7983 */ /* 0x001f220000300a00 */
[----:B------:R-:W4:Y:S02]  /*43e80*/  LDL.LU.64 R8, [R1+0x3150] ;  /* 0x0031500001087983 */ /* 0x000f240000300a00 */
[C---:B----4-:R-:W-:Y:S11]  /*43e90*/  HMMA.16816.F32.BF16 R8, R20.reuse, R18, R8 ;  /* 0x000000121408723c */ /* 0x050ff60000041808 */
[----:B------:R-:W-:Y:S11]  /*43ea0*/  @!UPT UIADD3 URZ, URZ, URZ, URZ ;  /* 0x0000003f3f3ff290 */ /* 0x000ff6000fffe03f */
[----:B------:R-:W-:Y:S01]  /*43eb0*/  @!UPT UIADD3 URZ, URZ, URZ, URZ ;  /* 0x0000003f3f3ff290 */ /* 0x000fe2000fffe03f */
[----:B------:R0:W-:Y:S01]  /*43ec0*/  STL.64 [R1+0x860], R8 ;  /* 0x0008600801007387 */ /* 0x0001e20000100a00 */
[----:B------:R1:W-:Y:S02]  /*43ed0*/  STL.64 [R1+0x868], R10 ;  /* 0x0008680a01007387 */ /* 0x0003e40000100a00 */
[----:B0-----:R-:W-:Y:S01]  /*43ee0*/  IMAD.MOV.U32 R9, RZ, RZ, R18 ;  /* 0x000000ffff097224 */ /* 0x001fe200078e0012 */
[----:B-1----:R-:W4:Y:S01]  /*43ef0*/  LDL.LU.64 R10, [R1+0x3148] ;  /* 0x00314800010a7983 */ /* 0x002f220000300a00 */
[----:B------:R-:W-:Y:S02]  /*43f00*/  IMAD.MOV.U32 R8, RZ, RZ, R19 ;  /* 0x000000ffff087224 */ /* 0x000fe400078e0013 */
[----:B------:R-:W3:Y:S02]  /*43f10*/  LDL.LU.64 R18, [R1+0x3140] ;  /* 0x0031400001127983 */ /* 0x000ee40000300a00 */
[----:B------:R-:W3:Y:S02]  /*43f20*/  LDL.LU.64 R16, [R1+0x3138] ;  /* 0x0031380001107983 */ /* 0x000ee40000300a00 */
        /* <DEDUP_REMOVED lines=8> */
[C---:B----4-:R-:W-:Y:S11]  /*43fb0*/  HMMA.16816.F32.BF16 R16, R20.reuse, R10, R16 ;  /* 0x0000000a1410723c */ /* 0x050ff60000041810 */
[----:B------:R-:W-:Y:S11]  /*43fc0*/  @!UPT UIADD3 URZ, URZ, URZ, URZ ;  /* 0x0000003f3f3ff290 */ /* 0x000ff6000fffe03f */
[----:B------:R-:W-:Y:S01]  /*43fd0*/  @!UPT UIADD3 URZ, URZ, URZ, URZ ;  /* 0x0000003f3f3ff290 */ /* 0x000fe2000fffe03f */
[----:B------:R-:W-:Y:S01]  /*43fe0*/  STL.64 [R1+0x840], R16 ;  /* 0x0008401001007387 */ /* 0x000fe20000100a00 */
[----:B------:R0:W-:Y:S03]  /*43ff0*/  STL.64 [R1+0x848], R18 ;  /* 0x0008481201007387 */ /* 0x0001e60000100a00 */
[----:B0-----:R-:W2:Y:S01]  /*44000*/  LDL.LU.64 R18, [R1+0x3120] ;  /* 0x0031200001127983 */ /* 0x001ea20000300a00 */
[----:B------:R-:W2:Y:S02]  /*44010*/  LDL.LU.64 R16, [R1+0x3118] ;  /* 0x0031180001107983 */ /* 0x000ea40000300a00 */
[----:B------:R-:W-:Y:S02]  /*44020*/  STL.64 [R1+0x2fe8], R10 ;  /* 0x002fe80a01007387 */ /* 0x000fe40000100a00 */
[----:B------:R-:W-:Y:S02]  /*44030*/  IMAD.MOV.U32 R14, RZ, RZ, R9 ;  /* 0x000000ffff0e7224 */ /* 0x000fe400078e0009 */
[----:B------:R-:W-:Y:S01]  /*44040*/  IMAD.MOV.U32 R15, RZ, RZ, R8 ;  /* 0x000000ffff0f7224 */ /* 0x000fe200078e0008 */
[----:B--2---:R-:W-:Y:S01]  /*44050*/  HMMA.16816.F32.BF16 R20, R20, R6, R16 ;  /* 0x000000061414723c */ /* 0x004fe20000041810 */
[----:B------:R-:W2:Y:S01]  /*44060*/  LDL.LU.64 R18, [R1+0x3110] ;  /* 0x0031100001127983 */ /* 0x000ea20000300a00 */
[----:B------:R-:W3:Y:S11]  /*44070*/  LDL.LU.64 R16, [R1+0x3108] ;  /* 0x0031080001107983 */ /* 0x000ef60000300a00 */
[----:B------:R-:W-:Y:S10]  /*44080*/  @!UPT UIADD3 URZ, URZ, URZ, URZ ;  /* 0x0000003f3f3ff290 */ /* 0x000ff4000fffe03f */
[----:B------:R-:W-:Y:S01]  /*44090*/  STL.64 [R1+0xb40], R20 ;  /* 0x000b401401007387 */ /* 0x000fe20000100a00 */
[----:B------:R-:W-:Y:S02]  /*440a0*/  STL.64 [R1+0xb48], R22 ;  /* 0x000b481601007387 */ /* 0x000fe40000100a00 */
[----:B------:R0:W-:Y:S02]  /*440b0*/  STL.64 [R1+0x2ff0], R14 ;  /* 0x002ff00e01007387 */ /* 0x0001e40000100a00 */
[----:B0-----:R-:W4:Y:S04]  /*440c0*/  LDL.64 R14, [R1+0x18] ;  /* 0x00001800010e7983 */ /* 0x001f280000100a00 */
[----:B----4-:R0:W-:Y:S01]  /*440d0*/  STL.64 [R1+0x3008], R14 ;  /* 0x0030080e01007387 */ /* 0x0101e20000100a00 */
[----:B------:R-:W4:Y:S02]  /*440e0*/  LDL.LU R8, [R1+0x7d0] ;  /* 0x0007d00001087983 */ /* 0x000f240000300800 */
[----:B------:R-:W4:Y:S02]  /*440f0*/  LDL.LU R9, [R1+0x7d4] ;  /* 0x0007d40001097983 */ /* 0x000f240000300800 */
[----:B------:R-:W2:Y:S01]  /*44100*/  LDL.LU R10, [R1+0x7d8] ;  /* 0x0007d800010a7983 */ /* 0x000ea20000300800 */
[----:B------:R-:W2:Y:S01]  /*44110*/  LDL.LU R11, [R1+0x7dc] ;  /* 0x0007dc00010b7983 */ /* 0x000ea20000300800 */
        /* <DEDUP_REMOVED lines=14> */
[----:B------:R-:W-:Y:S02]  /*44200*/  IMAD.MOV.U32 R22, RZ, RZ, R13 ;  /* 0x000000ffff167224 */ /* 0x000fe400078e000d */
[----:B------:R-:W-:Y:S01]  /*44210*/  IMAD.MOV.U32 R23, RZ, RZ, R12 ;  /* 0x000000ffff177224 */ /* 0x000fe200078e000c */
        /* <DEDUP_REMOVED lines=9> */
[----:B------:R-:W-:Y:S01]  /*442b0*/  STL.64 [R1+0x3070], R22 ;  /* 0x0030701601007387 */ /* 0x000fe20000100a00 */
[----:B------:R0:W-:Y:S02]  /*442c0*/  STL.64 [R1+0x3050], R14 ;  /* 0x0030500e01007387 */ /* 0x0001e40000100a00 */
[----:B------:R-:W2:Y:S02]  /*442d0*/  LDL.LU R12, [R1+0x820] ;  /* 0x00082000010c7983 */ /* 0x000ea40000300800 */
[----:B------:R-:W2:Y:S01]  /*442e0*/  LDL.LU R13, [R1+0x824] ;  /* 0x00082400010d7983 */ /* 0x000ea20000300800 */
[----:B0-----:R-:W2:Y:S01]  /*442f0*/  LDL.LU R14, [R1+0x828] ;  /* 0x00082800010e7983 */ /* 0x001ea20000300800 */
[----:B------:R-:W2:Y:S02]  /*44300*/  LDL.LU R15, [R1+0x82c] ;  /* 0x00082c00010f7983 */ /* 0x000ea40000300800 */
[----:B------:R-:W-:-:S02]  /*44310*/  IMAD.MOV.U32 R22, RZ, RZ, R0 ;  /* 0x000000ffff167224 */ /* 0x000fc400078e0000 */
[----:B------:R-:W-:Y:S01]  /*44320*/  IMAD.MOV.U32 R23, RZ, RZ, R2 ;  /* 0x000000ffff177224 */ /* 0x000fe200078e0002 */
[----:B------:R-:W4:Y:S01]  /*44330*/  LDL.LU R0, [R1+0x30f4] ;  /* 0x0030f40001007983 */ /* 0x000f220000300800 */
[----:B------:R-:W4:Y:S02]  /*44340*/  LDL.LU R2, [R1+0x30f0] ;  /* 0x0030f00001027983 */ /* 0x000f240000300800 */
[----:B------:R-:W-:Y:S01]  /*44350*/  IMAD.MOV.U32 R26, RZ, RZ, R25 ;  /* 0x000000ffff1a7224 */ /* 0x000fe200078e0019 */
[----:B------:R3:W-:Y:S01]  /*44360*/  STL.64 [R1+0x3080], R22 ;  /* 0x0030801601007387 */ /* 0x0007e20000100a00 */
[----:B------:R-:W-:Y:S02]  /*44370*/  IMAD.MOV.U32 R27, RZ, RZ, R24 ;  /* 0x000000ffff1b7224 */ /* 0x000fe400078e0018 */
[----:B---3--:R-:W-:Y:S02]  /*44380*/  IMAD.MOV.U32 R22, RZ, RZ, R16 ;  /* 0x000000ffff167224 */ /* 0x008fe400078e0010 */
[----:B------:R-:W-:Y:S01]  /*44390*/  IMAD.MOV.U32 R23, RZ, RZ, R17 ;  /* 0x000000ffff177224 */ /* 0x000fe200078e0011 */
[----:B--2---:R-:W-:Y:S01]  /*443a0*/  STL.64 [R1+0x3068], R14 ;  /* 0x0030680e01007387 */ /* 0x004fe20000100a00 */
[----:B------:R-:W-:Y:S02]  /*443b0*/  STL.64 [R1+0x3060], R12 ;  /* 0x0030600c01007387 */ /* 0x000fe40000100a00 */
[----:B------:R-:W2:Y:S02]  /*443c0*/  LDL.LU R16, [R1+0x30ec] ;  /* 0x0030ec0001107983 */ /* 0x000ea40000300800 */
[----:B------:R-:W2:Y:S01]  /*443d0*/  LDL.LU R17, [R1+0x30e8] ;  /* 0x0030e80001117983 */ /* 0x000ea20000300800 */
[----:B------:R-:W-:Y:S01]  /*443e0*/  STL.64 [R1+0x3098], R22 ;  /* 0x0030981601007387 */ /* 0x000fe20000100a00 */
[----:B------:R0:W-:Y:S02]  /*443f0*/  STL.64 [R1+0x3078], R26 ;  /* 0x0030781a01007387 */ /* 0x0001e40000100a00 */
[----:B------:R-:W3:Y:S02]  /*44400*/  LDL.LU R24, [R1+0x4e0] ;  /* 0x0004e00001187983 */ /* 0x000ee40000300800 */
[----:B------:R-:W3:Y:S01]  /*44410*/  LDL.LU R25, [R1+0x4e4] ;  /* 0x0004e40001197983 */ /* 0x000ee20000300800 */
[----:B0-----:R-:W2:Y:S01]  /*44420*/  LDL.LU R26, [R1+0x4e8] ;  /* 0x0004e800011a7983 */ /* 0x001ea20000300800 */
[----:B------:R-:W2:Y:S02]  /*44430*/  LDL.LU R27, [R1+0x4ec] ;  /* 0x0004ec00011b7983 */ /* 0x000ea40000300800 */
[----:B------:R-:W-:-:S02]  /*44440*/  IMAD.MOV.U32 R22, RZ, RZ, R18 ;  /* 0x000000ffff167224 */ /* 0x000fc400078e0012 */
[----:B------:R-:W-:Y:S01]  /*44450*/  IMAD.MOV.U32 R23, RZ, RZ, R19 ;  /* 0x000000ffff177224 */ /* 0x000fe200078e0013 */
[----:B------:R-:W4:Y:S01]  /*44460*/  LDL.LU R18, [R1+0x30e4] ;  /* 0x0030e40001127983 */ /* 0x000f220000300800 */
[----:B------:R-:W4:Y:S03]  /*44470*/  LDL.LU R19, [R1+0x30e0] ;  /* 0x0030e00001137983 */ /* 0x000f260000300800 */
[----:B------:R0:W-:Y:S02]  /*44480*/  STL.64 [R1+0x30b0], R22 ;  /* 0x0030b01601007387 */ /* 0x0001e40000100a00 */
[----:B0-----:R-:W-:Y:S02]  /*44490*/  IMAD.MOV.U32 R22, RZ, RZ, R28 ;  /* 0x000000ffff167224 */ /* 0x001fe400078e001c */
        /* <DEDUP_REMOVED lines=20> */
[----:B----4-:R-:W-:Y:S01]  /*445e0*/  IMAD.MOV.U32 R22, RZ, RZ, R2 ;  /* 0x000000ffff167224 */ /* 0x010fe200078e0002 */
        /* <DEDUP_REMOVED lines=10> */
[----:B------:R-:W-:Y:S01]  /*44690*/  STL.64 [R1+0x3030], R10 ;  /* 0x0030300a01007387 */ /* 0x000fe20000100a00 */
[----:B------:R0:W-:Y:S03]  /*446a0*/  STL.64 [R1+0x3028], R8 ;  /* 0x0030280801007387 */ /* 0x0001e60000100a00 */
[----:B0-----:R-:W4:Y:S01]  /*446b0*/  LDL.LU R8, [R1+0x800] ;  /* 0x0008000001087983 */ /* 0x001f220000300800 */
[----:B------:R-:W4:Y:S02]  /*446c0*/  LDL.LU R9, [R1+0x804] ;  /* 0x0008040001097983 */ /* 0x000f240000300800 */
[----:B------:R-:W3:Y:S02]  /*446d0*/  LDL.LU R10, [R1+0x808] ;  /* 0x00080800010a7983 */ /* 0x000ee40000300800 */
[----:B------:R-:W3:Y:S02]  /*446e0*/  LDL.LU R11, [R1+0x80c] ;  /* 0x00080c00010b7983 */ /* 0x000ee40000300800 */
[----:B------:R-:W-:-:S07]  /*446f0*/  IMAD.MOV.U32 R23, RZ, RZ, R0 ;  /* 0x000000ffff177224 */ /* 0x000fce00078e0000 */
[C---:B--2---:R-:W-:Y:S01]  /*44700*/  HMMA.16816.F32.BF16 R20, R16.reuse, R22, R24 ;  /* 0x000000161014723c */ /* 0x044fe20000041818 */
[----:B---3--:R-:W-:Y:S01]  /*44710*/  STL.64 [R1+0x3048], R10 ;  /* 0x0030480a01007387 */ /* 0x008fe20000100a00 */
[----:B----4-:R0:W-:Y:S03]  /*44720*/  STL.64 [R1+0x3040], R8 ;  /* 0x0030400801007387 */ /* 0x0101e60000100a00 */
[----:B0-----:R-:W2:Y:S01]  /*44730*/  LDL.LU R8, [R1+0x810] ;  /* 0x0008100001087983 */ /* 0x001ea20000300800 */
[----:B------:R-:W2:Y:S02]  /*44740*/  LDL.LU R9, [R1+0x814] ;  /* 0x0008140001097983 */ /* 0x000ea40000300800 */
[----:B------:R-:W2:Y:S02]  /*44750*/  LDL.LU R10, [R1+0x818] ;  /* 0x00081800010a7983 */ /* 0x000ea40000300800 */
[----:B------:R-:W2:Y:S01]  /*44760*/  LDL.LU R11, [R1+0x81c] ;  /* 0x00081c00010b7983 */ /* 0x000ea20000300800 */
[----:B------:R-:W-:Y:S01]  /*44770*/  STL.64 [R1+0x2fd8], R6 ;  /* 0x002fd80601007387 */ /* 0x000fe20000100a00 */
[----:B------:R0:W-:Y:S03]  /*44780*/  STL [R1+0x2fd0], R4 ;  /* 0x002fd00401007387 */ /* 0x0001e60000100800 */
[----:B0-----:R-:W3:Y:S01]  /*44790*/  LDL.LU R4, [R1+0x4d0] ;  /* 0x0004d00001047983 */ /* 0x001ee20000300800 */
[----:B------:R-:W3:Y:S02]  /*447a0*/  LDL.LU R5, [R1+0x4d4] ;  /* 0x0004d40001057983 */ /* 0x000ee40000300800 */
[----:B------:R-:W3:Y:S02]  /*447b0*/  LDL.LU R6, [R1+0x4d8] ;  /* 0x0004d80001067983 */ /* 0x000ee40000300800 */
[----:B------:R-:W3:Y:S01]  /*447c0*/  LDL.LU R7, [R1+0x4dc] ;  /* 0x0004dc0001077983 */ /* 0x000ee20000300800 */
[----:B------:R-:W4:Y:S01]  /*447d0*/  LDL.LU.64 R26, [R1+0x30d8] ;  /* 0x0030d800011a7983 */ /* 0x000f220000300a00 */
[----:B------:R-:W4:Y:S02]  /*447e0*/  LDL.LU.64 R24, [R1+0x30d0] ;  /* 0x0030d00001187983 */ /* 0x000f240000300a00 */
[----:B------:R-:W-:Y:S02]  /*447f0*/  STL.64 [R1+0xb30], R20 ;  /* 0x000b301401007387 */ /* 0x000fe40000100a00 */
[----:B------:R0:W-:Y:S02]  /*44800*/  STL.64 [R1+0xb38], R22 ;  /* 0x000b381601007387 */ /* 0x0001e40000100a00 */
[----:B0-----:R-:W4:Y:S02]  /*44810*/  LDL.LU.64 R22, [R1+0x30c8] ;  /* 0x0030c80001167983 */ /* 0x001f240000300a00 */
[C---:B----4-:R-:W-:Y:S02]  /*44820*/  HMMA.16816.F32.BF16 R20, R16.reuse, R22, R24 ;  /* 0x000000161014723c */ /* 0x050fe40000041818 */
[----:B------:R-:W4:Y:S01]  /*44830*/  LDL.LU.64 R26, [R1+0x30c0] ;  /* 0x0030c000011a7983 */ /* 0x000f220000300a00 */
[----:B------:R-:W4:Y:S11]  /*44840*/  LDL.LU.64 R24, [R1+0x30b8] ;  /* 0x0030b80001187983 */ /* 0x000f360000300a00 */
[----:B------:R-:W-:Y:S09]  /*44850*/  @!UPT UIADD3 URZ, URZ, URZ, URZ ;  /* 0x0000003f3f3ff290 */ /* 0x000ff2000fffe03f */
[----:B------:R-:W-:Y:S01]  /*44860*/  STL.64 [R1+0xb20], R20 ;  /* 0x000b201401007387 */ /* 0x000fe20000100a00 */
[----:B------:R0:W-:Y:S03]  /*44870*/  STL.64 [R1+0xb28], R22 ;  /* 0x000b281601007387 */ /* 0x0001e60000100a00 */
        /* <DEDUP_REMOVED lines=16> */
[----:B------:R-:W4:Y:S11]  /*44980*/  LDL.LU.64 R26, [R1+0x3078] ;  /* 0x00307800011a7983 */ /* 0x000f360000300a00 */
[----:B------:R-:W-:Y:S10]  /*44990*/  @!UPT UIADD3 URZ, URZ, URZ, URZ ;  /* 0x0000003f3f3ff290 */ /* 0x000ff4000fffe03f */
[----:B------:R-:W-:Y:S01]  /*449a0*/  STL.64 [R1+0xaf0], R20 ;  /* 0x000af01401007387 */ /* 0x000fe20000100a00 */
[----:B------:R0:W-:Y:S03]  /*449b0*/  STL.64 [R1+0xaf8], R22 ;  /* 0x000af81601007387 */ /* 0x0001e60000100a00 */
[----:B0-----:R-:W3:Y:S02]  /*449c0*/  LDL.LU.64 R22, [R1+0x3070] ;  /* 0x0030700001167983 */ /* 0x001ee40000300a00 */
[C---:B---3--:R-:W-:Y:S02]  /*449d0*/  HMMA.16816.F32.BF16 R20, R16.reuse, R22, R4 ;  /* 0x000000161014723c */ /* 0x048fe40000041804 */
[----:B------:R-:W3:Y:S11]  /*449e0*/  LDL.LU R4, [R1+0x7b0] ;  /* 0x0007b00001047983 */ /* 0x000ef60000300800 */
[----:B------:R-:W-:Y:S10]  /*449f0*/  @!UPT UIADD3 URZ, URZ, URZ, URZ ;  /* 0x0000003f3f3ff290 */ /* 0x000ff4000fffe03f */
[----:B------:R-:W-:Y:S01]  /*44a00*/  STL.64 [R1+0xae0], R20 ;  /* 0x000ae01401007387 */ /* 0x000fe20000100a00 */
[----:B------:R-:W-:Y:S02]  /*44a10*/  STL.64 [R1+0xae8], R22 ;  /* 0x000ae81601007387 */ /* 0x000fe40000100a00 */
[----:B------:R-:W0:Y:S01]  /*44a20*/  LDSM.16.MT88.4 R20, [R3+0x14180] ;  /* 0x014180000314783b */ /* 0x000e220000004200 */
[C---:B----4-:R-:W-:Y:S01]  /*44a30*/  HMMA.16816.F32.BF16 R24, R16.reuse, R26, R12 ;  /* 0x0000001a1018723c */ /* 0x050fe2000004180c */
[----:B------:R-:W3:Y:S02]  /*44a40*/  LDL.LU R5, [R1+0x7b4] ;  /* 0x0007b40001057983 */ /* 0x000ee40000300800 */
[----:B------:R-:W3:Y:S02]  /*44a50*/  LDL.LU R6, [R1+0x7b8] ;  /* 0x0007b80001067983 */ /* 0x000ee40000300800 */
[----:B------:R-:W3:Y:S01]  /*44a60*/  LDL.LU R7, [R1+0x7bc] ;  /* 0x0007bc0001077983 */ /* 0x000ee20000300800 */
[----:B0-----:R-:W-:Y:S01]  /*44a70*/  STL.64 [R1+0x2ec0], R22 ;  /* 0x002ec01601007387 */ /* 0x001fe20000100a00 */
[----:B------:R0:W-:Y:S03]  /*44a80*/  STL.64 [R1+0x2eb8], R20 ;  /* 0x002eb81401007387 */ /* 0x0001e60000100a00 */
[----:B0-----:R-:W4:Y:S01]  /*44a90*/  LDL.LU R20, [R1+0x7c0] ;  /* 0x0007c00001147983 */ /* 0x001f220000300800 */
[----:B------:R-:W4:Y:S02]  /*44aa0*/  LDL.LU R21, [R1+0x7c4] ;  /* 0x0007c40001157983 */ /* 0x000f240000300800 */
[----:B------:R-:W4:Y:S02]  /*44ab0*/  LDL.LU R22, [R1+0x7c8] ;  /* 0x0007c80001167983 */ /* 0x000f240000300800 */
[----:B------:R-:W4:Y:S01]  /*44ac0*/  LDL.LU R23, [R1+0x7cc] ;  /* 0x0007cc0001177983 */ /* 0x000f220000300800 */
[----:B------:R-:W2:Y:S01]  /*44ad0*/  LDL.LU.64 R14, [R1+0x3068] ;  /* 0x00306800010e7983 */ /* 0x000ea20000300a00 */
[----:B------:R-:W2:Y:S06]  /*44ae0*/  LDL.LU.64 R12, [R1+0x3060] ;  /* 0x00306000010c7983 */ /* 0x000eac0000300a00 */
[----:B------:R-:W-:Y:S02]  /*44af0*/  STL.64 [R1+0x830], R24 ;  /* 0x0008301801007387 */ /* 0x000fe40000100a00 */
[----:B------:R0:W-:Y:S02]  /*44b00*/  STL.64 [R1+0x838], R26 ;  /* 0x0008381a01007387 */ /* 0x0001e40000100a00 */
[----:B0-----:R-:W2:Y:S02]  /*44b10*/  LDL.LU.64 R26, [R1+0x3058] ;  /* 0x00305800011a7983 */ /* 0x001ea40000300a00 */
[C---:B--2---:R-:W-:Y:S02]  /*44b20*/  HMMA.16816.F32.BF16 R24, R16.reuse, R26, R12 ;  /* 0x0000001a1018723c */ /* 0x044fe4000004180c */
        /* <DEDUP_REMOVED lines=39> */
[----:B------:R-:W3:Y:S11]  /*44da0*/  LDL.LU.64 R10, [R1+0x2fe8] ;  /* 0x002fe800010a7983 */ /* 0x000ef60000300a00 */
[----:B------:R-:W-:Y:S11]  /*44db0*/  @!UPT UIADD3 URZ, URZ, URZ, URZ ;  /* 0x0000003f3f3ff290 */ /* 0x000ff6000fffe03f */
[----:B------:R-:W-:Y:S01]  /*44dc0*/  STL.64 [R1+0x7d0], R12 ;  /* 0x0007d00c01007387 */ /* 0x000fe20000100a00 */
[----:B------:R0:W-:Y:S03]  /*44dd0*/  STL.64 [R1+0x7d8], R14 ;  /* 0x0007d80e01007387 */ /* 0x0001e60000100a00 */
[----:B0-----:R-:W4:Y:S02]  /*44de0*/  LDL.LU.64 R14, [R1+0x2fe0] ;  /* 0x002fe000010e7983 */ /* 0x001f240000300a00 */
[C---:B----4-:R-:W-:Y:S11]  /*44df0*/  HMMA.16816.F32.BF16 R20, R16.reuse, R14, R20 ;  /* 0x0000000e1014723c */ /* 0x050ff60000041814 */
[----:B------:R-:W-:Y:S11]  /*44e00*/  @!UPT UIADD3 URZ, URZ, URZ, URZ ;  /* 0x0000003f3f3ff290 */ /* 0x000ff6000fffe03f */
[----:B------:R-:W-:Y:S01]  /*44e10*/  @!UPT UIADD3 URZ, URZ, URZ, URZ ;  /* 0x0000003f3f3ff290 */ /* 0x000fe2000fffe03f */
[----:B------:R0:W-:Y:S01]  /*44e20*/  STL.64 [R1+0x7c0], R20 ;  /* 0x0007c01401007387 */ /* 0x0001e20000100a00 */
[----:B------:R1:W-:Y:S03]  /*44e30*/  STL.64 [R1+0x7c8], R22 ;  /* 0x0007c81601007387 */ /* 0x0003e60000100a00 */
[----:B0-----:R-:W2:Y:S01]  /*44e40*/  LDL.LU R20, [R1+0x480] ;  /* 0x0004800001147983 */ /* 0x001ea20000300800 */
[----:B------:R-:W2:Y:S02]  /*44e50*/  LDL.LU R21, [R1+0x484] ;  /* 0x0004840001157983 */ /* 0x000ea40000300800 */
[----:B-1----:R-:W4:Y:S02]  /*44e60*/  LDL.LU R22, [R1+0x488] ;  /* 0x0004880001167983 */ /* 0x002f240000300800 */
[----:B------:R-:W4:Y:S02]  /*44e70*/  LDL.LU R23, [R1+0x48c] ;  /* 0x00048c0001177983 */ /* 0x000f240000300800 */
[----:B----4-:R0:W-:Y:S01]  /*44e80*/  STL.64 [R1+0x2fa8], R22 ;  /* 0x002fa81601007387 */ /* 0x0101e20000100a00 */
[----:B--2---:R-:W-:Y:S03]  /*44e90*/  STL.64 [R1+0x2fa0], R20 ;  /* 0x002fa01401007387 */ /* 0x004fe60000100a00 */
[----:B0-----:R-:W2:Y:S04]  /*44ea0*/  LDL.64 R22, [R1+0xa8] ;  /* 0x0000a80001167983 */ /* 0x001ea80000100a00 */
[----:B--2---:R0:W-:Y:S04]  /*44eb0*/  STL.64 [R1+0x2fb0], R22 ;  /* 0x002fb01601007387 */ /* 0x0041e80000100a00 */
[----:B0-----:R-:W2:Y:S01]  /*44ec0*/  LDL.64 R22, [R1+0xb8] ;  /* 0x0000b80001167983 */ /* 0x001ea20000100a00 */
[C---:B---3--:R-:W-:Y:S03]  /*44ed0*/  HMMA.16816.F32.BF16 R4, R16.reuse, R10, R4 ;  /* 0x0000000a1004723c */ /* 0x048fe60000041804 */
[----:B--2---:R0:W-:Y:S04]  /*44ee0*/  STL.64 [R1+0x2fb8], R22 ;  /* 0x002fb81601007387 */ /* 0x0041e80000100a00 */
[----:B0-----:R-:W2:Y:S01]  /*44ef0*/  LDL.64 R22, [R1+0xc8] ;  /* 0x0000c80001167983 */ /* 0x001ea20000100a00 */
[----:B------:R0:W-:Y:S03]  /*44f00*/  STL.64 [R1+0x2f48], R14 ;  /* 0x002f480e01007387 */ /* 0x0001e60000100a00 */
[----:B0-----:R-:W3:Y:S04]  /*44f10*/  LDL.64 R14, [R1+0x78] ;  /* 0x00007800010e7983 */ /* 0x001ee80000100a00 */
[----:B---3--:R0:W-:Y:S04]  /*44f20*/  STL.64 [R1+0x2f98], R14 ;  /* 0x002f980e01007387 */ /* 0x0081e80000100a00 */
[----:B0-----:R-:W3:Y:S04]  /*44f30*/  LDL.64 R14, [R1+0x98] ;  /* 0x00009800010e7983 */ /* 0x001ee80000100a00 */
[----:B------:R-:W-:Y:S02]  /*44f40*/  STL.64 [R1+0x7b0], R4 ;  /* 0x0007b00401007387 */ /* 0x000fe40000100a00 */
[----:B------:R0:W-:Y:S02]  /*44f50*/  STL.64 [R1+0x7b8], R6 ;  /* 0x0007b80601007387 */ /* 0x0001e40000100a00 */
[----:B0-----:R-:W4:Y:S01]  /*44f60*/  LDL.LU.64 R6, [R1+0x2fd8] ;  /* 0x002fd80001067983 */ /* 0x001f220000300a00 */
[----:B------:R-:W2:Y:S02]  /*44f70*/  LDL.LU R4, [R1+0x2fd0] ;  /* 0x002fd00001047983 */ /* 0x000ea40000300800 */
[----:B------:R0:W-:Y:S02]  /*44f80*/  STL [R1+0x2edc], R10 ;  /* 0x002edc0a01007387 */ /* 0x0001e40000100800 */
[----:B------:R1:W-:Y:S01]  /*44f90*/  STL [R1+0x2ed8], R11 ;  /* 0x002ed80b01007387 */ /* 0x0003e20000100800 */
[----:B------:R-:W2:Y:S01]  /*44fa0*/  LDL.LU R8, [R1+0x490] ;  /* 0x0004900001087983 */ /* 0x000ea20000300800 */
[----:B------:R-:W2:Y:S03]  /*44fb0*/  LDL.LU R9, [R1+0x494] ;  /* 0x0004940001097983 */ /* 0x000ea60000300800 */
[----:B0-----:R-:W2:Y:S01]  /*44fc0*/  LDL.LU R10, [R1+0x498] ;  /* 0x00049800010a7983 */ /* 0x001ea20000300800 */
[----:B-1----:R-:W2:Y:S01]  /*44fd0*/  LDL.LU R11, [R1+0x49c] ;  /* 0x00049c00010b7983 */ /* 0x002ea20000300800 */
[----:B----4-:R-:W-:Y:S02]  /*44fe0*/  HMMA.16816.F32.BF16 R16, R16, R6, R24 ;  /* 0x000000061010723c */ /* 0x010fe40000041818 */
[----:B------:R-:W4:Y:S01]  /*44ff0*/  LDL.LU.64 R26, [R1+0x2fc8] ;  /* 0x002fc800011a7983 */ /* 0x000f220000300a00 */
[----:B------:R-:W4:Y:S11]  /*45000*/  LDL.LU.64 R24, [R1+0x2fc0] ;  /* 0x002fc00001187983 */ /* 0x000f360000300a00 */
[----:B------:R-:W-:Y:S09]  /*45010*/  @!UPT UIADD3 URZ, URZ, URZ, URZ ;  /* 0x0000003f3f3ff290 */ /* 0x000ff2000fffe03f */
[----:B------:R0:W-:Y:S01]  /*45020*/  STL.64 [R1+0x9c0], R16 ;  /* 0x0009c01001007387 */ /* 0x0001e20000100a00 */
[----:B------:R1:W-:Y:S03]  /*45030*/  STL.64 [R1+0x9c8], R18 ;  /* 0x0009c81201007387 */ /* 0x0003e60000100a00 */
[----:B0-----:R-:W3:Y:S01]  /*45040*/  LDL.LU R16, [R1+0x460] ;  /* 0x0004600001107983 */ /* 0x001ee20000300800 */
[----:B------:R-:W3:Y:S02]  /*45050*/  LDL.LU R17, [R1+0x464] ;  /* 0x0004640001117983 */ /* 0x000ee40000300800 */
[----:B-1----:R-:W3:Y:S02]  /*45060*/  LDL.LU R18, [R1+0x468] ;  /* 0x0004680001127983 */ /* 0x002ee40000300800 */
[----:B------:R-:W3:Y:S01]  /*45070*/  LDL.LU R19, [R1+0x46c] ;  /* 0x00046c0001137983 */ /* 0x000ee20000300800 */
[----:B------:R-:W-:Y:S01]  /*45080*/  STL.64 [R1+0x2ed0], R6 ;  /* 0x002ed00601007387 */ /* 0x000fe20000100a00 */
[----:B--2---:R0:W-:Y:S03]  /*45090*/  STL [R1+0x2ec8], R4 ;  /* 0x002ec80401007387 */ /* 0x0041e60000100800 */
[----:B0-----:R-:W4:Y:S01]  /*450a0*/  LDL.LU R4, [R1+0x4b0] ;  /* 0x0004b00001047983 */ /* 0x001f220000300800 */
[----:B------:R-:W4:Y:S02]  /*450b0*/  LDL.LU R5, [R1+0x4b4] ;  /* 0x0004b40001057983 */ /* 0x000f240000300800 */
[----:B------:R-:W4:Y:S02]  /*450c0*/  LDL.LU R6, [R1+0x4b8] ;  /* 0x0004b80001067983 */ /* 0x000f240000300800 */
        /* <DEDUP_REMOVED lines=8> */
[----:B------:R-:W2:Y:S01]  /*45150*/  LDL.LU.64 R22, [R1+0x2fb8] ;  /* 0x002fb80001167983 */ /* 0x000ea20000300a00 */
[----:B------:R0:W-:Y:S02]  /*45160*/  STL [R1+0x2ee4], R4 ;  /* 0x002ee40401007387 */ /* 0x0001e40000100800 */
[----:B------:R1:W-:Y:S01]  /*45170*/  STL [R1+0x2ee0], R5 ;  /* 0x002ee00501007387 */ /* 0x0003e20000100800 */
[----:B0-----:R-:W2:Y:S01]  /*45180*/  LDL.LU R4, [R1+0x4a0] ;  /* 0x0004a00001047983 */ /* 0x001ea20000300800 */
[----:B-1----:R-:W2:Y:S02]  /*45190*/  LDL.LU R5, [R1+0x4a4] ;  /* 0x0004a40001057983 */ /* 0x002ea40000300800 */
[----:B------:R-:W2:Y:S02]  /*451a0*/  LDL.LU R6, [R1+0x4a8] ;  /* 0x0004a80001067983 */ /* 0x000ea40000300800 */
[----:B------:R-:W2:Y:S02]  /*451b0*/  LDL.LU R7, [R1+0x4ac] ;  /* 0x0004ac0001077983 */ /* 0x000ea40000300800 */
[C---:B--2---:R-:W-:Y:S11]  /*451c0*/  HMMA.16816.F32.BF16 R4, R24.reuse, R22, R4 ;  /* 0x000000161804723c */ /* 0x044ff60000041804 */
        /* <DEDUP_REMOVED lines=8> */
[----:B0-----:R-:W4:Y:S01]  /*45250*/  LDL.64 R6, [R1+0x88] ;  /* 0x0000880001067983 */ /* 0x001f220000100a00 */
[C---:B--2---:R-:W-:Y:S11]  /*45260*/  HMMA.16816.F32.BF16 R8, R24.reuse, R22, R8 ;  /* 0x000000161808723c */ /* 0x044ff60000041808 */
[----:B------:R-:W-:Y:S11]  /*45270*/  @!UPT UIADD3 URZ, URZ, URZ, URZ ;  /* 0x0000003f3f3ff290 */ /* 0x000ff6000fffe03f */
[----:B------:R-:W-:Y:S01]  /*45280*/  @!UPT UIADD3 URZ, URZ, URZ, URZ ;  /* 0x0000003f3f3ff290 */ /* 0x000fe2000fffe03f */
[----:B------:R0:W-:Y:S01]  /*45290*/  STL.64 [R1+0xce0], R8 ;  /* 0x000ce00801007387 */ /* 0x0001e20000100a00 */
[----:B------:R-:W-:Y:S02]  /*452a0*/  STL.64 [R1+0xce8], R10 ;  /* 0x000ce80a01007387 */ /* 0x000fe40000100a00 */
[----:B0-----:R-:W-:Y:S02]  /*452b0*/  IMAD.MOV.U32 R9, RZ, RZ, R22 ;  /* 0x000000ffff097224 */ /* 0x001fe400078e0016 */
[----:B------:R-:W-:Y:S02]  /*452c0*/  IMAD.MOV.U32 R8, RZ, RZ, R23 ;  /* 0x000000ffff087224 */ /* 0x000fe400078e0017 */
[----:B------:R-:W3:Y:S01]  /*452d0*/  LDL.LU.64 R22, [R1+0x2fa8] ;  /* 0x002fa80001167983 */ /* 0x000ee20000300a00 */
[----:B------:R-:W3:Y:S02]  /*452e0*/  LDL.LU.64 R20, [R1+0x2fa0] ;  /* 0x002fa00001147983 */ /* 0x000ee40000300a00 */
[----:B------:R0:W-:Y:S02]  /*452f0*/  STL.64 [R1+0x2f78], R8 ;  /* 0x002f780801007387 */ /* 0x0001e40000100a00 */
[----:B0-----:R-:W4:Y:S01]  /*45300*/  LDL.LU R8, [R1+0x470] ;  /* 0x0004700001087983 */ /* 0x001f220000300800 */
[----:B------:R-:W4:Y:S02]  /*45310*/  LDL.LU R9, [R1+0x474] ;  /* 0x0004740001097983 */ /* 0x000f240000300800 */
[----:B------:R-:W4:Y:S02]  /*45320*/  LDL.LU R10, [R1+0x478] ;  /* 0x00047800010a7983 */ /* 0x000f240000300800 */
[----:B------:R-:W4:Y:S01]  /*45330*/  LDL.LU R11, [R1+0x47c] ;  /* 0x00047c00010b7983 */ /* 0x000f220000300800 */
[C---:B---3--:R-:W-:Y:S11]  /*45340*/  HMMA.16816.F32.BF16 R20, R24.reuse, R14, R20 ;  /* 0x0000000e1814723c */ /* 0x048ff60000041814 */
[----:B------:R-:W-:Y:S11]  /*45350*/  @!UPT UIADD3 URZ, URZ, URZ, URZ ;  /* 0x0000003f3f3ff290 */ /* 0x000ff6000fffe03f */
[----:B------:R-:W-:Y:S01]  /*45360*/  @!UPT UIADD3 URZ, URZ, URZ, URZ ;  /* 0x0000003f3f3ff290 */ /* 0x000fe2000fffe03f */
[----:B------:R0:W-:Y:S01]  /*45370*/  STL.64 [R1+0xcd0], R20 ;  /* 0x000cd01401007387 */ /* 0x0001e20000100a00 */
[----:B------:R1:W-:Y:S02]  /*45380*/  STL.64 [R1+0xcd8], R22 ;  /* 0x000cd81601007387 */ /* 0x0003e40000100a00 */
[----:B0-----:R-:W-:Y:S02]  /*45390*/  IMAD.MOV.U32 R21, RZ, RZ, R14 ;  /* 0x000000ffff157224 */ /* 0x001fe400078e000e */
[----:B------:R-:W-:Y:S02]  /*453a0*/  IMAD.MOV.U32 R20, RZ, RZ, R15 ;  /* 0x000000ffff147224 */ /* 0x000fe400078e000f */
[----:B------:R-:W2:Y:S01]  /*453b0*/  LDL.LU.64 R14, [R1+0x2f98] ;  /* 0x002f9800010e7983 */ /* 0x000ea20000300a00 */
[C---:B----4-:R-:W-:Y:S01]  /*453c0*/  HMMA.16816.F32.BF16 R8, R24.reuse, R6, R8 ;  /* 0x000000061808723c */ /* 0x050fe20000041808 */
[----:B-1----:R-:W-:Y:S02]  /*453d0*/  IMAD.MOV.U32 R23, RZ, RZ, R6 ;  /* 0x000000ffff177224 */ /* 0x002fe400078e0006 */
[----:B------:R-:W-:Y:S11]  /*453e0*/  IMAD.MOV.U32 R22, RZ, RZ, R7 ;  /* 0x000000ffff167224 */ /* 0x000ff600078e0007 */
[----:B------:R-:W-:Y:S09]  /*453f0*/  @!UPT UIADD3 URZ, URZ, URZ, URZ ;  /* 0x0000003f3f3ff290 */ /* 0x000ff2000fffe03f */
[----:B------:R-:W-:Y:S01]  /*45400*/  STL.64 [R1+0xcc0], R8 ;  /* 0x000cc00801007387 */ /* 0x000fe20000100a00 */
[----:B------:R-:W-:Y:S02]  /*45410*/  STL.64 [R1+0xcc8], R10 ;  /* 0x000cc80a01007387 */ /* 0x000fe40000100a00 */
[----:B------:R-:W-:Y:S02]  /*45420*/  STL.64 [R1+0x2ef0], R22 ;  /* 0x002ef01601007387 */ /* 0x000fe40000100a00 */
[----:B------:R0:W-:Y:S01]  /*45430*/  STL.64 [R1+0x2ee8], R20 ;  /* 0x002ee81401007387 */ /* 0x0001e20000100a00 */
[C---:B--2---:R-:W-:Y:S01]  /*45440*/  HMMA.16816.F32.BF16 R4, R24.reuse, R14, R16 ;  /* 0x0000000e1804723c */ /* 0x044fe20000041810 */
[----:B------:R-:W-:Y:S02]  /*45450*/  IMAD.MOV.U32 R29, RZ, RZ, R14 ;  /* 0x000000ffff1d7224 */ /* 0x000fe400078e000e */
[----:B------:R-:W-:Y:S01]  /*45460*/  IMAD.MOV.U32 R28, RZ, RZ, R15 ;  /* 0x000000ffff1c7224 */ /* 0x000fe200078e000f */
[----:B------:R-:W1:Y:S11]  /*45470*/  LDSM.16.MT88.4 R16, [R3+0x14200] ;  /* 0x014200000310783b */ /* 0x000e760000004200 */
[----:B------:R-:W-:Y:S08]  /*45480*/  @!UPT UIADD3 URZ, URZ, URZ, URZ ;  /* 0x0000003f3f3ff290 */ /* 0x000ff0000fffe03f */
[----:B------:R-:W-:Y:S01]  /*45490*/  STL.64 [R1+0xcb0], R4 ;  /* 0x000cb00401007387 */ /* 0x000fe20000100a00 */
[----:B------:R-:W-:Y:S02]  /*454a0*/  STL.64 [R1+0xcb8], R6 ;  /* 0x000cb80601007387 */ /* 0x000fe40000100a00 */
[----:B0-----:R-:W2:Y:S02]  /*454b0*/  LDL.LU R20, [R1+0x730] ;  /* 0x0007300001147983 */ /* 0x001ea40000300800 */
[----:B------:R-:W2:Y:S01]  /*454c0*/  LDL.LU R21, [R1+0x734] ;  /* 0x0007340001157983 */ /* 0x000ea20000300800 */
[----:B------:R-:W3:Y:S01]  /*454d0*/  LDL.LU R22, [R1+0x738] ;  /* 0x0007380001167983 */ /* 0x000ee20000300800 */
[----:B------:R-:W3:Y:S03]  /*454e0*/  LDL.LU R23, [R1+0x73c] ;  /* 0x00073c0001177983 */ /* 0x000ee60000300800 */
[----:B---3--:R0:W-:Y:S01]  /*454f0*/  STL.64 [R1+0x2f00], R22 ;  /* 0x002f001601007387 */ /* 0x0081e20000100a00 */
[----:B--2---:R2:W-:Y:S03]  /*45500*/  STL.64 [R1+0x2ef8], R20 ;  /* 0x002ef81401007387 */ /* 0x0045e60000100a00 */
[----:B0-----:R-:W3:Y:S04]  /*45510*/  LDL.64 R22, [R1+0x8] ;  /* 0x0000080001167983 */ /* 0x001ee80000100a00 */
[----:B---3--:R0:W-:Y:S01]  /*45520*/  STL.64 [R1+0x2f18], R22 ;  /* 0x002f181601007387 */ /* 0x0081e20000100a00 */
[----:B--2---:R-:W2:Y:S02]  /*45530*/  LDL.LU R20, [R1+0x750] ;  /* 0x0007500001147983 */ /* 0x004ea40000300800 */
[----:B------:R-:W2:Y:S01]  /*45540*/  LDL.LU R21, [R1+0x754] ;  /* 0x0007540001157983 */ /* 0x000ea20000300800 */
[----:B0-----:R-:W3:Y:S01]  /*45550*/  LDL.LU R22, [R1+0x758] ;  /* 0x0007580001167983 */ /* 0x001ee20000300800 */
        /* <DEDUP_REMOVED lines=12> */
[----:B------:R-:W2:Y:S03]  /*45620*/  LDL.LU R11, [R1+0x79c] ;  /* 0x00079c00010b7983 */ /* 0x000ea60000300800 */
[----:B--2---:R0:W-:Y:S01]  /*45630*/  STL.64 [R1+0x2f88], R10 ;  /* 0x002f880a01007387 */ /* 0x0041e20000100a00 */
[----:B------:R-:W-:Y:S03]  /*45640*/  STL.64 [R1+0x2f80], R8 ;  /* 0x002f800801007387 */ /* 0x000fe60000100a00 */
[----:B0-----:R-:W2:Y:S01]  /*45650*/  LDL.64 R10, [R1+0x68] ;  /* 0x00006800010a7983 */ /* 0x001ea20000100a00 */
[----:B------:R0:W-:Y:S02]  /*45660*/  STL.64 [R1+0x2f70], R6 ;  /* 0x002f700601007387 */ /* 0x0001e40000100a00 */
[----:B------:R1:W-:Y:S01]  /*45670*/  STL.64 [R1+0x2f68], R4 ;  /* 0x002f680401007387 */ /* 0x0003e20000100a00 */
[----:B0-----:R-:W2:Y:S04]  /*45680*/  LDL.64 R6, [R1+0x58] ;  /* 0x0000580001067983 */ /* 0x001ea80000100a00 */
[----:B--2---:R0:W-:Y:S01]  /*45690*/  STL.64 [R1+0x2f90], R6 ;  /* 0x002f900601007387 */ /* 0x0041e20000100a00 */
[----:B-1----:R-:W2:Y:S02]  /*456a0*/  LDL.LU R4, [R1+0x7a0] ;  /* 0x0007a00001047983 */ /* 0x002ea40000300800 */
[----:B------:R-:W2:Y:S01]  /*456b0*/  LDL.LU R5, [R1+0x7a4] ;  /* 0x0007a40001057983 */ /* 0x000ea20000300800 */
[----:B0-----:R-:W2:Y:S01]  /*456c0*/  LDL.LU R6, [R1+0x7a8] ;  /* 0x0007a80001067983 */ /* 0x001ea20000300800 */
[----:B------:R-:W2:Y:S02]  /*456d0*/  LDL.LU R7, [R1+0x7ac] ;  /* 0x0007ac0001077983 */ /* 0x000ea40000300800 */
[----:B------:R0:W-:Y:S02]  /*456e0*/  STL.64 [R1+0x2f58], R14 ;  /* 0x002f580e01007387 */ /* 0x0001e40000100a00 */
[----:B----4-:R-:W-:Y:S01]  /*456f0*/  STL.64 [R1+0x2f50], R12 ;  /* 0x002f500c01007387 */ /* 0x010fe20000100a00 */
[----:B0-----:R-:W4:Y:S01]  /*45700*/  LDL.64 R14, [R1+0x48] ;  /* 0x00004800010e7983 */ /* 0x001f220000100a00 */
[----:B---3--:R0:W-:Y:S02]  /*45710*/  STL.64 [R1+0x2f28], R22 ;  /* 0x002f281601007387 */ /* 0x0081e40000100a00 */
[----:B------:R-:W-:Y:S01]  /*45720*/  STL.64 [R1+0x2f20], R20 ;  /* 0x002f201401007387 */ /* 0x000fe20000100a00 */
[----:B0-----:R-:W3:Y:S04]  /*45730*/  LDL.64 R22, [R1+0x28] ;  /* 0x0000280001167983 */ /* 0x001ee80000100a00 */
[----:B---3--:R0:W-:Y:S04]  /*45740*/  STL.64 [R1+0x2f40], R22 ;  /* 0x002f401601007387 */ /* 0x0081e80000100a00 */
[----:B0-----:R-:W3:Y:S01]  /*45750*/  LDL.64 R22, [R1+0x38] ;  /* 0x0000380001167983 */ /* 0x001ee20000100a00 */
[----:B------:R-:W-:Y:S02]  /*45760*/  STL.64 [R1+0x2d80], R18 ;  /* 0x002d801201007387 */ /* 0x000fe40000100a00 */
[----:B------:R0:W-:Y:S02]  /*45770*/  STL.64 [R1+0x2d78], R16 ;  /* 0x002d781001007387 */ /* 0x0001e40000100a00 */
[----:B0-----:R-:W3:Y:S01]  /*45780*/  LDL.LU R16, [R1+0x370] ;  /* 0x0003700001107983 */ /* 0x001ee20000300800 */
[----:B------:R-:W3:Y:S02]  /*45790*/  LDL.LU R17, [R1+0x374] ;  /* 0x0003740001117983 */ /* 0x000ee40000300800 */
[----:B------:R-:W3:Y:S02]  /*457a0*/  LDL.LU R18, [R1+0x378] ;  /* 0x0003780001127983 */ /* 0x000ee40000300800 */
[----:B------:R-:W3:Y:S01]  /*457b0*/  LDL.LU R19, [R1+0x37c] ;  /* 0x00037c0001137983 */ /* 0x000ee20000300800 */
[----:B--2---:R-:W-:Y:S01]  /*457c0*/  HMMA.16816.F32.BF16 R4, R24, R10, R4 ;  /* 0x0000000a1804723c */ /* 0x004fe20000041804 */
[----:B---3--:R-:W-:Y:S01]  /*457d0*/  STL.64 [R1+0x2da0], R18 ;  /* 0x002da01201007387 */ /* 0x008fe20000100a00 */
[----:B------:R0:W-:Y:S11]  /*457e0*/  STL.64 [R1+0x2d98], R16 ;  /* 0x002d981001007387 */ /* 0x0001f60000100a00 */
[----:B------:R-:W-:Y:S10]  /*457f0*/  @!UPT UIADD3 URZ, URZ, URZ, URZ ;  /* 0x0000003f3f3ff290 */ /* 0x000ff4000fffe03f */
[----:B------:R-:W-:Y:S02]  /*45800*/  STL.64 [R1+0x7a0], R4 ;  /* 0x0007a00401007387 */ /* 0x000fe40000100a00 */
[----:B------:R1:W-:Y:S02]  /*45810*/  STL.64 [R1+0x7a8], R6 ;  /* 0x0007a80601007387 */ /* 0x0003e40000100a00 */
[----:B0-----:R-:W-:Y:S02]  /*45820*/  IMAD.MOV.U32 R17, RZ, RZ, R10 ;  /* 0x000000ffff117224 */ /* 0x001fe400078e000a */
[----:B------:R-:W-:Y:S01]  /*45830*/  IMAD.MOV.U32 R16, RZ, RZ, R11 ;  /* 0x000000ffff107224 */ /* 0x000fe200078e000b */
[----:B-1----:R-:W2:Y:S01]  /*45840*/  LDL.LU.64 R6, [R1+0x2f90] ;  /* 0x002f900001067983 */ /* 0x002ea20000300a00 */
[----:B------:R-:W2:Y:S02]  /*45850*/  LDL.LU.64 R10, [R1+0x2f88] ;  /* 0x002f8800010a7983 */ /* 0x000ea40000300a00 */
[----:B------:R-:W2:Y:S02]  /*45860*/  LDL.LU.64 R8, [R1+0x2f80] ;  /* 0x002f800001087983 */ /* 0x000ea40000300a00 */
[----:B------:R-:W-:-:S02]  /*45870*/  IMAD.MOV.U32 R18, RZ, RZ, R2 ;  /* 0x000000ffff127224 */ /* 0x000fc400078e0002 */
[----:B------:R-:W-:-:S05]  /*45880*/  IMAD.MOV.U32 R19, RZ, RZ, R0 ;  /* 0x000000ffff137224 */ /* 0x000fca00078e0000 */
[----:B------:R-:W-:Y:S01]  /*45890*/  STL.64 [R1+0x2f38], R18 ;  /* 0x002f381201007387 */ /* 0x000fe20000100a00 */
        /* <DEDUP_REMOVED lines=23> */
[----:B------:R0:W-:Y:S01]  /*45a10*/  STL.64 [R1+0x780], R4 ;  /* 0x0007800401007387 */ /* 0x0001e20000100a00 */
[----:B------:R1:W-:Y:S02]  /*45a20*/  STL.64 [R1+0x788], R6 ;  /* 0x0007880601007387 */ /* 0x0003e40000100a00 */
[----:B0-----:R-:W-:Y:S01]  /*45a30*/  IMAD.MOV.U32 R4, RZ, RZ, R14 ;  /* 0x000000ffff047224 */ /* 0x001fe200078e000e */
[----:B-1----:R-:W4:Y:S01]  /*45a40*/  LDL.LU.64 R6, [R1+0x2f60] ;  /* 0x002f600001067983 */ /* 0x002f220000300a00 */
[----:B------:R-:W-:Y:S02]  /*45a50*/  IMAD.MOV.U32 R5, RZ, RZ, R15 ;  /* 0x000000ffff057224 */ /* 0x000fe400078e000f */
        /* <DEDUP_REMOVED lines=26> */
[----:B0-----:R-:W3:Y:S01]  /*45c00*/  LDL.LU.64 R22, [R1+0x2f18] ;  /* 0x002f180001167983 */ /* 0x001ee20000300a00 */
[----:B------:R0:W-:Y:S02]  /*45c10*/  STL.64 [R1+0x2db0], R18 ;  /* 0x002db01201007387 */ /* 0x0001e40000100a00 */
[----:B0-----:R-:W-:Y:S02]  /*45c20*/  IMAD.MOV.U32 R18, RZ, RZ, R2 ;  /* 0x000000ffff127224 */ /* 0x001fe400078e0002 */
[----:B------:R-:W-:-:S05]  /*45c30*/  IMAD.MOV.U32 R19, RZ, RZ, R0 ;  /* 0x000000ffff137224 */ /* 0x000fca00078e0000 */
[----:B------:R-:W-:Y:S01]  /*45c40*/  STL.64 [R1+0x2dc8], R18 ;  /* 0x002dc81201007387 */ /* 0x000fe20000100a00 */
[----:B---3--:R-:W-:Y:S01]  /*45c50*/  HMMA.16816.F32.BF16 R8, R24, R22, R8 ;  /* 0x000000161808723c */ /* 0x008fe20000041808 */
[----:B------:R-:W-:Y:S02]  /*45c60*/  IMAD.MOV.U32 R2, RZ, RZ, R22 ;  /* 0x000000ffff027224 */ /* 0x000fe400078e0016 */
[----:B------:R-:W-:Y:S11]  /*45c70*/  IMAD.MOV.U32 R0, RZ, RZ, R23 ;  /* 0x000000ffff007224 */ /* 0x000ff600078e0017 */
[----:B------:R-:W-:Y:S09]  /*45c80*/  @!UPT UIADD3 URZ, URZ, URZ, URZ ;  /* 0x0000003f3f3ff290 */ /* 0x000ff2000fffe03f */
[----:B------:R-:W-:Y:S01]  /*45c90*/  STL.64 [R1+0x740], R8 ;  /* 0x0007400801007387 */ /* 0x000fe20000100a00 */
[----:B------:R0:W-:Y:S03]  /*45ca0*/  STL.64 [R1+0x748], R10 ;  /* 0x0007480a01007387 */ /* 0x0001e60000100a00 */
[----:B0-----:R-:W3:Y:S01]  /*45cb0*/  LDL.LU.64 R10, [R1+0x2f10] ;  /* 0x002f1000010a7983 */ /* 0x001ee20000300a00 */
[----:B------:R-:W2:Y:S02]  /*45cc0*/  LDL.LU.64 R8, [R1+0x2f08] ;  /* 0x002f080001087983 */ /* 0x000ea40000300a00 */
[----:B------:R-:W2:Y:S02]  /*45cd0*/  LDL.LU.64 R22, [R1+0x2f00] ;  /* 0x002f000001167983 */ /* 0x000ea40000300a00 */
[----:B------:R-:W2:Y:S02]  /*45ce0*/  LDL.LU.64 R20, [R1+0x2ef8] ;  /* 0x002ef80001147983 */ /* 0x000ea40000300a00 */
[----:B------:R-:W-:-:S02]  /*45cf0*/  IMAD.MOV.U32 R18, RZ, RZ, R13 ;  /* 0x000000ffff127224 */ /* 0x000fc400078e000d */
        /* <DEDUP_REMOVED lines=16> */
[----:B------:R-:W4:Y:S01]  /*45e00*/  LDL.LU R4, [R1+0x2ee4] ;  /* 0x002ee40001047983 */ /* 0x000f220000300800 */
[----:B------:R-:W4:Y:S03]  /*45e10*/  LDL.LU R5, [R1+0x2ee0] ;  /* 0x002ee00001057983 */ /* 0x000f260000300800 */
[----:B------:R3:W-:Y:S02]  /*45e20*/  STL.64 [R1+0x2df8], R18 ;  /* 0x002df81201007387 */ /* 0x0007e40000100a00 */
[----:B---3--:R-:W-:Y:S02]  /*45e30*/  IMAD.MOV.U32 R18, RZ, RZ, R10 ;  /* 0x000000ffff127224 */ /* 0x008fe400078e000a */
        /* <DEDUP_REMOVED lines=49> */
[----:B----4-:R-:W-:Y:S02]  /*46150*/  IMAD.MOV.U32 R18, RZ, RZ, R7 ;  /* 0x000000ffff127224 */ /* 0x010fe400078e0007 */
[----:B------:R-:W-:-:S05]  /*46160*/  IMAD.MOV.U32 R19, RZ, RZ, R6 ;  /* 0x000000ffff137224 */ /* 0x000fca00078e0006 */
[----:B------:R-:W-:Y:S04]  /*46170*/  STL.64 [R1+0x2ea0], R18 ;  /* 0x002ea01201007387 */ /* 0x000fe80000100a00 */
[----:B--2---:R-:W-:Y:S01]  /*46180*/  STL.64 [R1+0x2e38], R14 ;  /* 0x002e380e01007387 */ /* 0x004fe20000100a00 */
[----:B------:R0:W-:Y:S03]  /*46190*/  STL.64 [R1+0x2e30], R12 ;  /* 0x002e300c01007387 */ /* 0x0001e60000100a00 */
        /* <DEDUP_REMOVED lines=48> */
[----:B------:R-:W4:Y:S01]  /*464a0*/  LDL.LU R4, [R1+0x2ec8] ;  /* 0x002ec80001047983 */ /* 0x000f220000300800 */
[----:B---3--:R-:W-:Y:S02]  /*464b0*/  HMMA.16816.F32.BF16 R24, R24, R6, R20 ;  /* 0x000000061818723c */ /* 0x008fe40000041814 */
[----:B------:R-:W2:Y:S01]  /*464c0*/  LDL.LU.64 R22, [R1+0x2ec0] ;  /* 0x002ec00001167983 */ /* 0x000ea20000300a00 */
[----:B------:R-:W2:Y:S11]  /*464d0*/  LDL.LU.64 R20, [R1+0x2eb8] ;  /* 0x002eb80001147983 */ /* 0x000eb60000300a00 */
[----:B------:R-:W-:Y:S09]  /*464e0*/  @!UPT UIADD3 URZ, URZ, URZ, URZ ;  /* 0x0000003f3f3ff290 */ /* 0x000ff2000fffe03f */
[----:B------:R-:W-:Y:S01]  /*464f0*/  STL.64 [R1+0xad0], R24 ;  /* 0x000ad01801007387 */ /* 0x000fe20000100a00 */
[----:B------:R-:W-:Y:S02]  /*46500*/  STL.64 [R1+0xad8], R26 ;  /* 0x000ad81a01007387 */ /* 0x000fe40000100a00 */
[----:B------:R-:W-:Y:S02]  /*46510*/  STL.64 [R1+0x2d90], R6 ;  /* 0x002d900601007387 */ /* 0x000fe40000100a00 */
[----:B----4-:R0:W-:Y:S02]  /*46520*/  STL [R1+0x2d88], R4 ;  /* 0x002d880401007387 */ /* 0x0101e40000100800 */
        /* <DEDUP_REMOVED lines=89> */
[----:B------:R-:W-:-:S07]  /*46ac0*/  IMAD.MOV.U32 R27, RZ, RZ, R0 ;  /* 0x000000ffff1b7224 */ /* 0x000fce00078e0000 */
[C---:B---3--:R-:W-:Y:S01]  /*46ad0*/  HMMA.16816.F32.BF16 R24, R20.reuse, R26, R4 ;  /* 0x0000001a1418723c */ /* 0x048fe20000041804 */
[----:B------:R-:W3:Y:S11]  /*46ae0*/  LDL.LU R4, [R1+0x710] ;  /* 0x0007100001047983 */ /* 0x000ef60000300800 */
[----:B------:R-:W-:Y:S11]  /*46af0*/  @!UPT UIADD3 URZ, URZ, URZ, URZ ;  /* 0x0000003f3f3ff290 */ /* 0x000ff6000fffe03f */
[----:B------:R-:W-:Y:S01]  /*46b00*/  STL.64 [R1+0xa00], R24 ;  /* 0x000a001801007387 */ /* 0x000fe20000100a00 */
[----:B------:R-:W-:Y:S02]  /*46b10*/  STL.64 [R1+0xa08], R26 ;  /* 0x000a081a01007387 */ /* 0x000fe40000100a00 */
[----:B------:R-:W0:Y:S01]  /*46b20*/  LDSM.16.MT88.4 R24, [R3+0x14280] ;  /* 0x014280000318783b */ /* 0x000e220000004200 */
[C---:B--2---:R-:W-:Y:S11]  /*46b30*/  HMMA.16816.F32.BF16 R16, R20.reuse, R14, R16 ;  /* 0x0000000e1410723c */ /* 0x044ff60000041810 */
[----:B------:R-:W-:Y:S11]  /*46b40*/  @!UPT UIADD3 URZ, URZ, URZ, URZ ;  /* 0x0000003f3f3ff290 */ /* 0x000ff6000fffe03f */
[----:B------:R-:W-:Y:S01]  /*46b50*/  @!UPT UIADD3 URZ, URZ, URZ, URZ ;  /* 0x0000003f3f3ff290 */ /* 0x000fe2000fffe03f */
[----:B------:R1:W-:Y:S01]  /*46b60*/  STL.64 [R1+0x9f0], R16 ;  /* 0x0009f01001007387 */ /* 0x0003e20000100a00 */
[----:B------:R2:W-:Y:S02]  /*46b70*/  STL.64 [R1+0x9f8], R18 ;  /* 0x0009f81201007387 */ /* 0x0005e40000100a00 */
[----:B------:R-:W3:Y:S02]  /*46b80*/  LDL.LU R5, [R1+0x714] ;  /* 0x0007140001057983 */ /* 0x000ee40000300800 */
[----:B------:R-:W3:Y:S01]  /*46b90*/  LDL.LU R6, [R1+0x718] ;  /* 0x0007180001067983 */ /* 0x000ee20000300800 */
[----:B------:R-:W3:Y:S04]  /*46ba0*/  LDL.LU R7, [R1+0x71c] ;  /* 0x00071c0001077983 */ /* 0x000ee80000300800 */
[----:B-1----:R-:W4:Y:S01]  /*46bb0*/  LDL.LU R16, [R1+0x360] ;  /* 0x0003600001107983 */ /* 0x002f220000300800 */
[----:B------:R-:W4:Y:S02]  /*46bc0*/  LDL.LU R17, [R1+0x364] ;  /* 0x0003640001117983 */ /* 0x000f240000300800 */
[----:B--2---:R-:W4:Y:S02]  /*46bd0*/  LDL.LU R18, [R1+0x368] ;  /* 0x0003680001127983 */ /* 0x004f240000300800 */
[----:B------:R-:W4:Y:S01]  /*46be0*/  LDL.LU R19, [R1+0x36c] ;  /* 0x00036c0001137983 */ /* 0x000f220000300800 */
[----:B------:R1:W-:Y:S04]  /*46bf0*/  STL.64 [R1+0x2cf0], R14 ;  /* 0x002cf00e01007387 */ /* 0x0003e80000100a00 */
[----:B-1----:R-:W2:Y:S04]  /*46c00*/  LDL.64 R14, [R1+0x78] ;  /* 0x00007800010e7983 */ /* 0x002ea80000100a00 */
[----:B--2---:R1:W-:Y:S04]  /*46c10*/  STL.64 [R1+0x2d38], R14 ;  /* 0x002d380e01007387 */ /* 0x0043e80000100a00 */
[----:B-1----:R-:W2:Y:S04]  /*46c20*/  LDL.64 R14, [R1+0x98] ;  /* 0x00009800010e7983 */ /* 0x002ea80000100a00 */
[----:B--2---:R1:W-:Y:S04]  /*46c30*/  STL.64 [R1+0x2d40], R14 ;  /* 0x002d400e01007387 */ /* 0x0043e80000100a00 */
[----:B-1----:R-:W2:Y:S04]  /*46c40*/  LDL.64 R14, [R1+0xa8] ;  /* 0x0000a800010e7983 */ /* 0x002ea80000100a00 */
[----:B--2---:R1:W-:Y:S04]  /*46c50*/  STL.64 [R1+0x2d58], R14 ;  /* 0x002d580e01007387 */ /* 0x0043e80000100a00 */
[----:B-1----:R-:W2:Y:S04]  /*46c60*/  LDL.64 R14, [R1+0xb8] ;  /* 0x0000b800010e7983 */ /* 0x002ea80000100a00 */
[----:B--2---:R1:W-:Y:S04]  /*46c70*/  STL.64 [R1+0x2d60], R14 ;  /* 0x002d600e01007387 */ /* 0x0043e80000100a00 */
[----:B-1----:R-:W2:Y:S01]  /*46c80*/  LDL.64 R14, [R1+0xc8] ;  /* 0x0000c800010e7983 */ /* 0x002ea20000100a00 */
[----:B0-----:R-:W-:Y:S02]  /*46c90*/  STL.64 [R1+0x2c78], R26 ;  /* 0x002c781a01007387 */ /* 0x001fe40000100a00 */
[----:B------:R0:W-:Y:S02]  /*46ca0*/  STL.64 [R1+0x2c70], R24 ;  /* 0x002c701801007387 */ /* 0x0001e40000100a00 */
[----:B0-----:R-:W2:Y:S01]  /*46cb0*/  LDL.LU R24, [R1+0x310] ;  /* 0x0003100001187983 */ /* 0x001ea20000300800 */
[----:B------:R-:W2:Y:S02]  /*46cc0*/  LDL.LU R25, [R1+0x314] ;  /* 0x0003140001197983 */ /* 0x000ea40000300800 */
[----:B------:R-:W2:Y:S02]  /*46cd0*/  LDL.LU R26, [R1+0x318] ;  /* 0x00031800011a7983 */ /* 0x000ea40000300800 */
[----:B------:R-:W2:Y:S01]  /*46ce0*/  LDL.LU R27, [R1+0x31c] ;  /* 0x00031c00011b7983 */ /* 0x000ea20000300800 */
[C---:B---3--:R-:W-:Y:S01]  /*46cf0*/  HMMA.16816.F32.BF16 R4, R20.reuse, R10, R4 ;  /* 0x0000000a1404723c */ /* 0x048fe20000041804 */
[----:B--2---:R-:W-:Y:S01]  /*46d00*/  STL.64 [R1+0x2d50], R26 ;  /* 0x002d501a01007387 */ /* 0x004fe20000100a00 */
        /* <DEDUP_REMOVED lines=13> */
[----:B0-----:R-:W4:Y:S01]  /*46de0*/  LDL.LU.64 R6, [R1+0x2d90] ;  /* 0x002d900001067983 */ /* 0x001f220000300a00 */
[----:B------:R-:W3:Y:S02]  /*46df0*/  LDL.LU R4, [R1+0x2d88] ;  /* 0x002d880001047983 */ /* 0x000ee40000300800 */
[----:B------:R0:W-:Y:S02]  /*46e00*/  STL [R1+0x2c94], R10 ;  /* 0x002c940a01007387 */ /* 0x0001e40000100800 */
[----:B------:R1:W-:Y:S01]  /*46e10*/  STL [R1+0x2c90], R11 ;  /* 0x002c900b01007387 */ /* 0x0003e20000100800 */
[----:B------:R-:W2:Y:S01]  /*46e20*/  LDL.LU R8, [R1+0x320] ;  /* 0x0003200001087983 */ /* 0x000ea20000300800 */
[----:B------:R-:W2:Y:S03]  /*46e30*/  LDL.LU R9, [R1+0x324] ;  /* 0x0003240001097983 */ /* 0x000ea60000300800 */
[----:B0-----:R-:W2:Y:S01]  /*46e40*/  LDL.LU R10, [R1+0x328] ;  /* 0x00032800010a7983 */ /* 0x001ea20000300800 */
[----:B-1----:R-:W2:Y:S01]  /*46e50*/  LDL.LU R11, [R1+0x32c] ;  /* 0x00032c00010b7983 */ /* 0x002ea20000300800 */
[----:B----4-:R-:W-:Y:S02]  /*46e60*/  HMMA.16816.F32.BF16 R20, R20, R6, R16 ;  /* 0x000000061414723c */ /* 0x010fe40000041810 */
[----:B------:R-:W2:Y:S01]  /*46e70*/  LDL.LU.64 R18, [R1+0x2d80] ;  /* 0x002d800001127983 */ /* 0x000ea20000300a00 */
[----:B------:R-:W2:Y:S02]  /*46e80*/  LDL.LU.64 R16, [R1+0x2d78] ;  /* 0x002d780001107983 */ /* 0x000ea40000300a00 */
[----:B------:R-:W-:-:S02]  /*46e90*/  IMAD.MOV.U32 R2, RZ, RZ, R14 ;  /* 0x000000ffff027224 */ /* 0x000fc400078e000e */
[----:B------:R-:W-:Y:S11]  /*46ea0*/  IMAD.MOV.U32 R0, RZ, RZ, R15 ;  /* 0x000000ffff007224 */ /* 0x000ff600078e000f */
[----:B------:R-:W-:Y:S05]  /*46eb0*/  @!UPT UIADD3 URZ, URZ, URZ, URZ ;  /* 0x0000003f3f3ff290 */ /* 0x000fea000fffe03f */
[----:B------:R0:W-:Y:S01]  /*46ec0*/  STL.64 [R1+0x9b0], R20 ;  /* 0x0009b01401007387 */ /* 0x0001e20000100a00 */
[----:B------:R1:W-:Y:S03]  /*46ed0*/  STL.64 [R1+0x9b8], R22 ;  /* 0x0009b81601007387 */ /* 0x0003e60000100a00 */
[----:B0-----:R-:W4:Y:S01]  /*46ee0*/  LDL.LU R20, [R1+0x300] ;  /* 0x0003000001147983 */ /* 0x001f220000300800 */
[----:B------:R-:W4:Y:S02]  /*46ef0*/  LDL.LU R21, [R1+0x304] ;  /* 0x0003040001157983 */ /* 0x000f240000300800 */
[----:B-1----:R-:W4:Y:S02]  /*46f00*/  LDL.LU R22, [R1+0x308] ;  /* 0x0003080001167983 */ /* 0x002f240000300800 */
[----:B------:R-:W4:Y:S01]  /*46f10*/  LDL.LU R23, [R1+0x30c] ;  /* 0x00030c0001177983 */ /* 0x000f220000300800 */
[----:B------:R-:W-:Y:S01]  /*46f20*/  STL.64 [R1+0x2c88], R6 ;  /* 0x002c880601007387 */ /* 0x000fe20000100a00 */
[----:B---3--:R0:W-:Y:S03]  /*46f30*/  STL [R1+0x2c80], R4 ;  /* 0x002c800401007387 */ /* 0x0081e60000100800 */
        /* <DEDUP_REMOVED lines=30> */
[----:B------:R-:W3:Y:S02]  /*47120*/  LDL.LU.64 R14, [R1+0x2d40] ;  /* 0x002d4000010e7983 */ /* 0x000ee40000300a00 */
[----:B------:R0:W-:Y:S01]  /*47130*/  STL.64 [R1+0x2ca8], R6 ;  /* 0x002ca80601007387 */ /* 0x0001e20000100a00 */
[----:B------:R-:W-:Y:S04]  /*47140*/  STL.64 [R1+0x2ca0], R4 ;  /* 0x002ca00401007387 */ /* 0x000fe80000100a00 */
[----:B0-----:R-:W2:Y:S01]  /*47150*/  LDL.64 R6, [R1+0x88] ;  /* 0x0000880001067983 */ /* 0x001ea20000100a00 */
[C---:B---3--:R-:W-:Y:S11]  /*47160*/  HMMA.16816.F32.BF16 R8, R16.reuse, R14, R8 ;  /* 0x0000000e1008723c */ /* 0x048ff60000041808 */
[----:B------:R-:W-:Y:S11]  /*47170*/  @!UPT UIADD3 URZ, URZ, URZ, URZ ;  /* 0x0000003f3f3ff290 */ /* 0x000ff6000fffe03f */
[----:B------:R-:W-:Y:S01]  /*47180*/  @!UPT UIADD3 URZ, URZ, URZ, URZ ;  /* 0x0000003f3f3ff290 */ /* 0x000fe2000fffe03f */
[----:B------:R0:W-:Y:S01]  /*47190*/  STL.64 [R1+0xc70], R8 ;  /* 0x000c700801007387 */ /* 0x0001e20000100a00 */
[----:B------:R-:W-:Y:S02]  /*471a0*/  STL.64 [R1+0xc78], R10 ;  /* 0x000c780a01007387 */ /* 0x000fe40000100a00 */
[----:B0-----:R-:W-:Y:S02]  /*471b0*/  IMAD.MOV.U32 R9, RZ, RZ, R14 ;  /* 0x000000ffff097224 */ /* 0x001fe400078e000e */
[----:B------:R-:W-:Y:S02]  /*471c0*/  IMAD.MOV.U32 R8, RZ, RZ, R15 ;  /* 0x000000ffff087224 */ /* 0x000fe400078e000f */
[----:B------:R-:W4:Y:S03]  /*471d0*/  LDL.LU.64 R14, [R1+0x2d38] ;  /* 0x002d3800010e7983 */ /* 0x000f260000300a00 */
[----:B------:R-:W-:Y:S02]  /*471e0*/  STL [R1+0x2cb4], R8 ;  /* 0x002cb40801007387 */ /* 0x000fe40000100800 */
[----:B------:R2:W-:Y:S02]  /*471f0*/  STL [R1+0x2cb0], R9 ;  /* 0x002cb00901007387 */ /* 0x0005e40000100800 */
[----:B--2---:R-:W-:Y:S07]  /*47200*/  HMMA.16816.F32.BF16 R8, R16, R6, R24 ;  /* 0x000000061008723c */ /* 0x004fee0000041818 */
[----:B------:R-:W-:-:S02]  /*47210*/  IMAD.MOV.U32 R25, RZ, RZ, R6 ;  /* 0x000000ffff197224 */ /* 0x000fc400078e0006 */
[----:B------:R-:W-:Y:S11]  /*47220*/  IMAD.MOV.U32 R24, RZ, RZ, R7 ;  /* 0x000000ffff187224 */ /* 0x000ff600078e0007 */
[----:B------:R-:W-:Y:S03]  /*47230*/  @!UPT UIADD3 URZ, URZ, URZ, URZ ;  /* 0x0000003f3f3ff290 */ /* 0x000fe6000fffe03f */
[----:B------:R-:W-:Y:S01]  /*47240*/  STL.64 [R1+0xc60], R8 ;  /* 0x000c600801007387 */ /* 0x000fe20000100a00 */
[----:B------:R-:W-:Y:S01]  /*47250*/  STL.64 [R1+0xc68], R10 ;  /* 0x000c680a01007387 */ /* 0x000fe20000100a00 */
[C---:B----4-:R-:W-:Y:S01]  /*47260*/  HMMA.16816.F32.BF16 R4, R16.reuse, R14, R20 ;  /* 0x0000000e1004723c */ /* 0x050fe20000041814 */
[----:B------:R-:W-:Y:S02]  /*47270*/  IMAD.MOV.U32 R27, RZ, RZ, R14 ;  /* 0x000000ffff1b7224 */ /* 0x000fe400078e000e */
        /* <DEDUP_REMOVED lines=24> */
[----:B------:R-:W2:Y:S01]  /*47400*/  LDL.64 R22, [R1+0x68] ;  /* 0x0000680001167983 */ /* 0x000ea20000100a00 */
[----:B------:R0:W-:Y:S02]  /*47410*/  STL.64 [R1+0x2d00], R14 ;  /* 0x002d000e01007387 */ /* 0x0001e40000100a00 */
[----:B----4-:R-:W-:Y:S01]  /*47420*/  STL.64 [R1+0x2cf8], R12 ;  /* 0x002cf80c01007387 */ /* 0x010fe20000100a00 */
[----:B0-----:R-:W4:Y:S04]  /*47430*/  LDL.64 R14, [R1+0x38] ;  /* 0x00003800010e7983 */ /* 0x001f280000100a00 */
[----:B----4-:R0:W-:Y:S04]  /*47440*/  STL.64 [R1+0x2d10], R14 ;  /* 0x002d100e01007387 */ /* 0x0101e80000100a00 */
[----:B0-----:R-:W4:Y:S01]  /*47450*/  LDL.64 R14, [R1+0x48] ;  /* 0x00004800010e7983 */ /* 0x001f220000100a00 */
[----:B---3--:R0:W-:Y:S02]  /*47460*/  STL.64 [R1+0x2cd0], R26 ;  /* 0x002cd01a01007387 */ /* 0x0081e40000100a00 */
[----:B------:R-:W-:Y:S01]  /*47470*/  STL.64 [R1+0x2cc8], R24 ;  /* 0x002cc81801007387 */ /* 0x000fe20000100a00 */
[----:B0-----:R-:W3:Y:S04]  /*47480*/  LDL.64 R26, [R1+0x18] ;  /* 0x00001800011a7983 */ /* 0x001ee80000100a00 */
[----:B---3--:R0:W-:Y:S04]  /*47490*/  STL.64 [R1+0x2ce8], R26 ;  /* 0x002ce81a01007387 */ /* 0x0081e80000100a00 */
[----:B0-----:R-:W3:Y:S04]  /*474a0*/  LDL.64 R26, [R1+0x28] ;  /* 0x00002800011a7983 */ /* 0x001ee80000100a00 */
[----:B---3--:R0:W-:Y:S01]  /*474b0*/  STL.64 [R1+0x2d08], R26 ;  /* 0x002d081a01007387 */ /* 0x0081e20000100a00 */
[----:B------:R-:W3:Y:S02]  /*474c0*/  LDL.LU R24, [R1+0x6e0] ;  /* 0x0006e00001187983 */ /* 0x000ee40000300800 */
[----:B------:R-:W3:Y:S01]  /*474d0*/  LDL.LU R25, [R1+0x6e4] ;  /* 0x0006e40001197983 */ /* 0x000ee20000300800 */
[----:B0-----:R-:W3:Y:S01]  /*474e0*/  LDL.LU R26, [R1+0x6e8] ;  /* 0x0006e800011a7983 */ /* 0x001ee20000300800 */
[----:B------:R-:W3:Y:S01]  /*474f0*/  LDL.LU R27, [R1+0x6ec] ;  /* 0x0006ec00011b7983 */ /* 0x000ee20000300800 */
[----:B--2---:R-:W-:Y:S01]  /*47500*/  HMMA.16816.F32.BF16 R8, R16, R22, R8 ;  /* 0x000000161008723c */ /* 0x004fe20000041808 */
[----:B------:R-:W-:-:S02]  /*47510*/  IMAD.MOV.U32 R29, RZ, RZ, R22 ;  /* 0x000000ffff1d7224 */ /* 0x000fc400078e0016 */
[----:B------:R-:W-:Y:S02]  /*47520*/  IMAD.MOV.U32 R28, RZ, RZ, R23 ;  /* 0x000000ffff1c7224 */ /* 0x000fe400078e0017 */
[----:B------:R-:W0:Y:S04]  /*47530*/  LDSM.16.MT88.4 R20, [R3+0x14300] ;  /* 0x014300000314783b */ /* 0x000e280000004200 */
[----:B---3--:R-:W-:Y:S01]  /*47540*/  STL.64 [R1+0x2d20], R26 ;  /* 0x002d201a01007387 */ /* 0x008fe20000100a00 */
[----:B------:R1:W-:Y:S03]  /*47550*/  STL.64 [R1+0x2d18], R24 ;  /* 0x002d181801007387 */ /* 0x0003e60000100a00 */
[----:B-1----:R-:W4:Y:S01]  /*47560*/  LDL.LU R24, [R1+0x6f0] ;  /* 0x0006f00001187983 */ /* 0x002f220000300800 */
[----:B------:R-:W4:Y:S02]  /*47570*/  LDL.LU R25, [R1+0x6f4] ;  /* 0x0006f40001197983 */ /* 0x000f240000300800 */
[----:B------:R-:W4:Y:S02]  /*47580*/  LDL.LU R26, [R1+0x6f8] ;  /* 0x0006f800011a7983 */ /* 0x000f240000300800 */
[----:B------:R-:W4:Y:S01]  /*47590*/  LDL.LU R27, [R1+0x6fc] ;  /* 0x0006fc00011b7983 */ /* 0x000f220000300800 */
[----:B------:R-:W2:Y:S01]  /*475a0*/  LDL.LU R4, [R1+0x6a0] ;  /* 0x0006a00001047983 */ /* 0x000ea20000300800 */
        /* <DEDUP_REMOVED lines=9> */
[----:B------:R-:W-:Y:S01]  /*47640*/  STL.64 [R1+0xc40], R8 ;  /* 0x000c400801007387 */ /* 0x000fe20000100a00 */
[----:B------:R1:W-:Y:S03]  /*47650*/  STL.64 [R1+0xc48], R10 ;  /* 0x000c480a01007387 */ /* 0x0003e60000100a00 */
[----:B-1----:R-:W3:Y:S01]  /*47660*/  LDL.LU.64 R10, [R1+0x2d30] ;  /* 0x002d3000010a7983 */ /* 0x002ee20000300a00 */
[----:B------:R-:W3:Y:S02]  /*47670*/  LDL.LU.64 R8, [R1+0x2d28] ;  /* 0x002d280001087983 */ /* 0x000ee40000300a00 */
[----:B0-----:R0:W-:Y:S02]  /*47680*/  STL.64 [R1+0x2b30], R22 ;  /* 0x002b301601007387 */ /* 0x0011e40000100a00 */
[----:B------:R1:W-:Y:S01]  /*47690*/  STL.64 [R1+0x2b28], R20 ;  /* 0x002b281401007387 */ /* 0x0003e20000100a00 */
[----:B0-----:R-:W3:Y:S02]  /*476a0*/  LDL.64 R22, [R1+0x58] ;  /* 0x0000580001167983 */ /* 0x001ee40000100a00 */
[C---:B---3--:R-:W-:Y:S11]  /*476b0*/  HMMA.16816.F32.BF16 R8, R16.reuse, R22, R8 ;  /* 0x000000161008723c */ /* 0x048ff60000041808 */
[----:B------:R-:W-:Y:S11]  /*476c0*/  @!UPT UIADD3 URZ, URZ, URZ, URZ ;  /* 0x0000003f3f3ff290 */ /* 0x000ff6000fffe03f */
[----:B------:R-:W-:Y:S01]  /*476d0*/  @!UPT UIADD3 URZ, URZ, URZ, URZ ;  /* 0x0000003f3f3ff290 */ /* 0x000fe2000fffe03f */
[----:B------:R-:W-:Y:S01]  /*476e0*/  STL.64 [R1+0x700], R8 ;  /* 0x0007000801007387 */ /* 0x000fe20000100a00 */
[----:B------:R0:W-:Y:S02]  /*476f0*/  STL.64 [R1+0x708], R10 ;  /* 0x0007080a01007387 */ /* 0x0001e40000100a00 */
[----:B-1----:R-:W3:Y:S02]  /*47700*/  LDL.LU R20, [R1+0x5b0] ;  /* 0x0005b00001147983 */ /* 0x002ee40000300800 */
[----:B------:R-:W3:Y:S02]  /*47710*/  LDL.LU R21, [R1+0x5b4] ;  /* 0x0005b40001157983 */ /* 0x000ee40000300800 */
[----:B0-----:R-:W-:Y:S02]  /*47720*/  IMAD.MOV.U32 R10, RZ, RZ, R22 ;  /* 0x000000ffff0a7224 */ /* 0x001fe400078e0016 */
[----:B------:R-:W-:Y:S01]  /*47730*/  IMAD.MOV.U32 R11, RZ, RZ, R23 ;  /* 0x000000ffff0b7224 */ /* 0x000fe200078e0017 */
[----:B------:R-:W2:Y:S01]  /*47740*/  LDL.LU R22, [R1+0x5b8] ;  /* 0x0005b80001167983 */ /* 0x000ea20000300800 */
[----:B------:R-:W2:Y:S01]  /*47750*/  LDL.LU R23, [R1+0x5bc] ;  /* 0x0005bc0001177983 */ /* 0x000ea20000300800 */
[C---:B----4-:R-:W-:Y:S02]  /*47760*/  HMMA.16816.F32.BF16 R24, R16.reuse, R14, R24 ;  /* 0x0000000e1018723c */ /* 0x050fe40000041818 */
[----:B--2---:R0:W-:Y:S01]  /*47770*/  STL.64 [R1+0x2b40], R22 ;  /* 0x002b401601007387 */ /* 0x0041e20000100a00 */
[----:B---3--:R1:W-:Y:S03]  /*47780*/  STL.64 [R1+0x2b38], R20 ;  /* 0x002b381401007387 */ /* 0x0083e60000100a00 */
[----:B0-----:R-:W2:Y:S11]  /*47790*/  LDL.64 R22, [R1+0x8] ;  /* 0x0000080001167983 */ /* 0x001eb60000100a00 */
[----:B------:R-:W-:Y:S06]  /*477a0*/  @!UPT UIADD3 URZ, URZ, URZ, URZ ;  /* 0x0000003f3f3ff290 */ /* 0x000fec000fffe03f */
[----:B------:R-:W-:Y:S02]  /*477b0*/  STL.64 [R1+0x6f0], R24 ;  /* 0x0006f01801007387 */ /* 0x000fe40000100a00 */
[----:B------:R0:W-:Y:S02]  /*477c0*/  STL.64 [R1+0x6f8], R26 ;  /* 0x0006f81a01007387 */ /* 0x0001e40000100a00 */
[----:B-1----:R-:W-:Y:S02]  /*477d0*/  IMAD.MOV.U32 R21, RZ, RZ, R14 ;  /* 0x000000ffff157224 */ /* 0x002fe400078e000e */
[----:B------:R-:W-:Y:S01]  /*477e0*/  IMAD.MOV.U32 R20, RZ, RZ, R15 ;  /* 0x000000ffff147224 */ /* 0x000fe200078e000f */
[----:B0-----:R-:W3:Y:S01]  /*477f0*/  LDL.LU.64 R26, [R1+0x2d20] ;  /* 0x002d2000011a7983 */ /* 0x001ee20000300a00 */
        /* <DEDUP_REMOVED lines=29> */
[----:B------:R-:W2:Y:S02]  /*479d0*/  LDL.LU.64 R24, [R1+0x2cc8] ;  /* 0x002cc80001187983 */ /* 0x000ea40000300a00 */
[C---:B--2---:R-:W-:Y:S08]  /*479e0*/  HMMA.16816.F32.BF16 R24, R16.reuse, R22, R24 ;  /* 0x000000161018723c */ /* 0x044ff00000041818 */
[----:B---3--:R-:W-:Y:S11]  /*479f0*/  HMMA.16816.F32.BF16 R4, R16, R14, R4 ;  /* 0x0000000e1004723c */ /* 0x008ff60000041804 */
[----:B------:R-:W-:Y:S04]  /*47a00*/  @!UPT UIADD3 URZ, URZ, URZ, URZ ;  /* 0x0000003f3f3ff290 */ /* 0x000fe8000fffe03f */
[----:B------:R-:W-:Y:S01]  /*47a10*/  STL.64 [R1+0x6b0], R24 ;  /* 0x0006b01801007387 */ /* 0x000fe20000100a00 */
[----:B------:R0:W-:Y:S03]  /*47a20*/  STL.64 [R1+0x6b8], R26 ;  /* 0x0006b81a01007387 */ /* 0x0001e60000100a00 */
[----:B0-----:R-:W2:Y:S01]  /*47a30*/  LDL.LU.64 R26, [R1+0x2cc0] ;  /* 0x002cc000011a7983 */ /* 0x001ea20000300a00 */
[----:B------:R-:W3:Y:S02]  /*47a40*/  LDL.LU.64 R24, [R1+0x2cb8] ;  /* 0x002cb80001187983 */ /* 0x000ee40000300a00 */
[----:B------:R0:W-:Y:S02]  /*47a50*/  STL.64 [R1+0x2b50], R22 ;  /* 0x002b501601007387 */ /* 0x0001e40000100a00 */
[----:B0-----:R-:W-:Y:S02]  /*47a60*/  IMAD.MOV.U32 R22, RZ, RZ, R8 ;  /* 0x000000ffff167224 */ /* 0x001fe400078e0008 */
[----:B------:R-:W-:Y:S01]  /*47a70*/  IMAD.MOV.U32 R23, RZ, RZ, R9 ;  /* 0x000000ffff177224 */ /* 0x000fe200078e0009 */
[----:B------:R-:W4:Y:S01]  /*47a80*/  LDL.LU R8, [R1+0x2cb4] ;  /* 0x002cb40001087983 */ /* 0x000f220000300800 */
[----:B------:R-:W2:Y:S03]  /*47a90*/  LDL.LU R9, [R1+0x2cb0] ;  /* 0x002cb00001097983 */ /* 0x000ea60000300800 */
[----:B------:R0:W-:Y:S01]  /*47aa0*/  STL.64 [R1+0x2b68], R22 ;  /* 0x002b681601007387 */ /* 0x0001e20000100a00 */
[----:B------:R-:W-:Y:S02]  /*47ab0*/  STL.64 [R1+0x6a0], R4 ;  /* 0x0006a00401007387 */ /* 0x000fe40000100a00 */
[----:B------:R1:W-:Y:S02]  /*47ac0*/  STL.64 [R1+0x6a8], R6 ;  /* 0x0006a80601007387 */ /* 0x0003e40000100a00 */
[----:B0-----:R-:W-:-:S02]  /*47ad0*/  IMAD.MOV.U32 R22, RZ, RZ, R13 ;  /* 0x000000ffff167224 */ /* 0x001fc400078e000d */
[----:B------:R-:W-:Y:S01]  /*47ae0*/  IMAD.MOV.U32 R23, RZ, RZ, R12 ;  /* 0x000000ffff177224 */ /* 0x000fe200078e000c */
[----:B-1----:R-:W2:Y:S01]  /*47af0*/  LDL.LU.64 R6, [R1+0x2ca8] ;  /* 0x002ca80001067983 */ /* 0x002ea20000300a00 */
[----:B------:R-:W2:Y:S03]  /*47b00*/  LDL.LU.64 R4, [R1+0x2ca0] ;  /* 0x002ca00001047983 */ /* 0x000ea60000300a00 */
        /* <DEDUP_REMOVED lines=121> */
[----:B------:R-:W4:Y:S02]  /*482a0*/  LDL.LU R4, [R1+0x2c80] ;  /* 0x002c800001047983 */ /* 0x000f240000300800 */
[----:B------:R-:W-:-:S02]  /*482b0*/  IMAD.MOV.U32 R22, RZ, RZ, R2 ;  /* 0x000000ffff167224 */ /* 0x000fc400078e0002 */
[----:B------:R-:W-:Y:S01]  /*482c0*/  IMAD.MOV.U32 R23, RZ, RZ, R0 ;  /* 0x000000ffff177224 */ /* 0x000fe200078e0000 */
[----:B---3--:R-:W-:Y:S01]  /*482d0*/  HMMA.16816.F32.BF16 R16, R16, R6, R24 ;  /* 0x000000061010723c */ /* 0x008fe20000041818 */
[----:B------:R-:W2:Y:S01]  /*482e0*/  LDL.LU.64 R26, [R1+0x2c78] ;  /* 0x002c7800011a7983 */ /* 0x000ea20000300a00 */
[----:B------:R-:W2:Y:S11]  /*482f0*/  LDL.LU.64 R24, [R1+0x2c70] ;  /* 0x002c700001187983 */ /* 0x000eb60000300a00 */
[----:B------:R-:W-:Y:S10]  /*48300*/  @!UPT UIADD3 URZ, URZ, URZ, URZ ;  /* 0x0000003f3f3ff290 */ /* 0x000ff4000fffe03f */
[----:B------:R-:W-:Y:S01]  /*48310*/  STL.64 [R1+0x9e0], R16 ;  /* 0x0009e01001007387 */ /* 0x000fe20000100a00 */
[----:B------:R-:W-:Y:S02]  /*48320*/  STL.64 [R1+0x9e8], R18 ;  /* 0x0009e81201007387 */ /* 0x000fe40000100a00 */
[----:B------:R-:W0:Y:S04]  /*48330*/  LDSM.16.MT88.4 R16, [R3+0x14380] ;  /* 0x014380000310783b */ /* 0x000e280000004200 */
        /* <DEDUP_REMOVED lines=107> */
[----:B------:R-:W2:Y:S01]  /*489f0*/  LDL.LU R12, [R1+0x5a0] ;  /* 0x0005a000010c7983 */ /* 0x000ea20000300800 */
[----:B------:R-:W2:Y:S04]  /*48a00*/  LDL.LU R13, [R1+0x5a4] ;  /* 0x0005a400010d7983 */ /* 0x000ea80000300800 */
[----:B0-----:R-:W2:Y:S01]  /*48a10*/  LDL.LU R14, [R1+0x5a8] ;  /* 0x0005a800010e7983 */ /* 0x001ea20000300800 */
[----:B------:R-:W2:Y:S02]  /*48a20*/  LDL.LU R15, [R1+0x5ac] ;  /* 0x0005ac00010f7983 */ /* 0x000ea40000300800 */
[C---:B--2---:R-:W-:Y:S11]  /*48a30*/  HMMA.16816.F32.BF16 R12, R24.reuse, R10, R12 ;  /* 0x0000000a180c723c */ /* 0x044ff6000004180c */
[----:B------:R-:W-:Y:S11]  /*48a40*/  @!UPT UIADD3 URZ, URZ, URZ, URZ ;  /* 0x0000003f3f3ff290 */ /* 0x000ff6000fffe03f */
[----:B------:R-:W-:Y:S01]  /*48a50*/  @!UPT UIADD3 URZ, URZ, URZ, URZ ;  /* 0x0000003f3f3ff290 */ /* 0x000fe2000fffe03f */
[----:B------:R-:W-:Y:S01]  /*48a60*/  STL.64 [R1+0x5a0], R12 ;  /* 0x0005a00c01007387 */ /* 0x000fe20000100a00 */
[----:B------:R0:W-:Y:S03]  /*48a70*/  STL.64 [R1+0x5a8], R14 ;  /* 0x0005a80e01007387 */ /* 0x0001e60000100a00 */
[----:B0-----:R-:W2:Y:S04]  /*48a80*/  LDL.LU.64 R14, [R1+0x68] ;  /* 0x00006800010e7983 */ /* 0x001ea80000300a00 */
[----:B--2---:R-:W-:Y:S01]  /*48a90*/  STL.64 [R1+0x2ae0], R14 ;  /* 0x002ae00e01007387 */ /* 0x004fe20000100a00 */
[----:B------:R0:W-:Y:S02]  /*48aa0*/  STL [R1+0x2a68], R10 ;  /* 0x002a680a01007387 */ /* 0x0001e40000100800 */
[----:B------:R1:W-:Y:S02]  /*48ab0*/  STL [R1+0x2a64], R11 ;  /* 0x002a640b01007387 */ /* 0x0003e40000100800 */
[----:B------:R-:W2:Y:S01]  /*48ac0*/  LDL.LU R8, [R1+0x290] ;  /* 0x0002900001087983 */ /* 0x000ea20000300800 */
[----:B------:R-:W2:Y:S04]  /*48ad0*/  LDL.LU R9, [R1+0x294] ;  /* 0x0002940001097983 */ /* 0x000ea80000300800 */
[----:B0-----:R-:W2:Y:S01]  /*48ae0*/  LDL.LU R10, [R1+0x298] ;  /* 0x00029800010a7983 */ /* 0x001ea20000300800 */
[----:B-1----:R-:W2:Y:S01]  /*48af0*/  LDL.LU R11, [R1+0x29c] ;  /* 0x00029c00010b7983 */ /* 0x002ea20000300800 */
[----:B---3--:R-:W-:Y:S01]  /*48b00*/  HMMA.16816.F32.BF16 R24, R24, R6, R16 ;  /* 0x000000061818723c */ /* 0x008fe20000041810 */
[----:B------:R-:W3:Y:S01]  /*48b10*/  LDL.LU R16, [R1+0x2c0] ;  /* 0x0002c00001107983 */ /* 0x000ee20000300800 */
[----:B------:R-:W3:Y:S01]  /*48b20*/  LDL.LU R17, [R1+0x2c4] ;  /* 0x0002c40001117983 */ /* 0x000ee20000300800 */
[----:B------:R-:W3:Y:S02]  /*48b30*/  LDL.LU R18, [R1+0x2c8] ;  /* 0x0002c80001127983 */ /* 0x000ee40000300800 */
[----:B------:R-:W3:Y:S01]  /*48b40*/  LDL.LU R19, [R1+0x2cc] ;  /* 0x0002cc0001137983 */ /* 0x000ee20000300800 */
[----:B--2---:R0:W-:Y:S01]  /*48b50*/  STL.64 [R1+0x2b08], R10 ;  /* 0x002b080a01007387 */ /* 0x0041e20000100a00 */
[----:B------:R-:W-:Y:S03]  /*48b60*/  STL.64 [R1+0x2b00], R8 ;  /* 0x002b000801007387 */ /* 0x000fe60000100a00 */
[----:B0-----:R-:W2:Y:S04]  /*48b70*/  LDL.LU.64 R10, [R1+0xa8] ;  /* 0x0000a800010a7983 */ /* 0x001ea80000300a00 */
[----:B--2---:R0:W-:Y:S04]  /*48b80*/  STL.64 [R1+0x2b18], R10 ;  /* 0x002b180a01007387 */ /* 0x0041e80000100a00 */
[----:B0-----:R-:W2:Y:S04]  /*48b90*/  LDL.LU.64 R10, [R1+0xb8] ;  /* 0x0000b800010a7983 */ /* 0x001ea80000300a00 */
[----:B--2---:R0:W-:Y:S04]  /*48ba0*/  STL.64 [R1+0x2b20], R10 ;  /* 0x002b200a01007387 */ /* 0x0041e80000100a00 */
[----:B0-----:R-:W3:Y:S01]  /*48bb0*/  LDL.LU.64 R10, [R1+0xc8] ;  /* 0x0000c800010a7983 */ /* 0x001ee20000300a00 */
[----:B------:R-:W2:Y:S03]  /*48bc0*/  LDL.LU.64 R14, [R1+0x88] ;  /* 0x00008800010e7983 */ /* 0x000ea60000300a00 */
[----:B--2---:R0:W-:Y:S04]  /*48bd0*/  STL.64 [R1+0x2af8], R14 ;  /* 0x002af80e01007387 */ /* 0x0041e80000100a00 */
[----:B0-----:R-:W2:Y:S01]  /*48be0*/  LDL.LU.64 R14, [R1+0x98] ;  /* 0x00009800010e7983 */ /* 0x001ea20000300a00 */
[----:B---3--:R-:W-:Y:S03]  /*48bf0*/  HMMA.16816.F32.BF16 R16, R20, R10, R16 ;  /* 0x0000000a1410723c */ /* 0x008fe60000041810 */
[----:B--2---:R0:W-:Y:S01]  /*48c00*/  STL.64 [R1+0x2b10], R14 ;  /* 0x002b100e01007387 */ /* 0x0041e20000100a00 */
[----:B------:R-:W2:Y:S02]  /*48c10*/  LDL.LU R12, [R1+0x2a0] ;  /* 0x0002a000010c7983 */ /* 0x000ea40000300800 */
[----:B------:R-:W2:Y:S01]  /*48c20*/  LDL.LU R13, [R1+0x2a4] ;  /* 0x0002a400010d7983 */ /* 0x000ea20000300800 */
[----:B0-----:R-:W2:Y:S01]  /*48c30*/  LDL.LU R14, [R1+0x2a8] ;  /* 0x0002a800010e7983 */ /* 0x001ea20000300800 */
[----:B------:R-:W2:Y:S02]  /*48c40*/  LDL.LU R15, [R1+0x2ac] ;  /* 0x0002ac00010f7983 */ /* 0x000ea40000300800 */
[----:B------:R-:W-:Y:S02]  /*48c50*/  STL.64 [R1+0x2ad0], R6 ;  /* 0x002ad00601007387 */ /* 0x000fe40000100a00 */
[----:B----4-:R0:W-:Y:S02]  /*48c60*/  STL.64 [R1+0x2ac8], R4 ;  /* 0x002ac80401007387 */ /* 0x0101e40000100a00 */
        /* <DEDUP_REMOVED lines=10> */
[----:B------:R0:W-:Y:S01]  /*48d10*/  STL.64 [R1+0x2228], R26 ;  /* 0x0022281a01007387 */ /* 0x0001e20000100a00 */
[----:B------:R-:W-:Y:S03]  /*48d20*/  STL.64 [R1+0x2220], R24 ;  /* 0x0022201801007387 */ /* 0x000fe60000100a00 */
[----:B0-----:R-:W4:Y:S01]  /*48d30*/  LDL.LU.64 R26, [R1+0x78] ;  /* 0x00007800011a7983 */ /* 0x001f220000300a00 */
[----:B------:R0:W-:Y:S02]  /*48d40*/  STL.64 [R1+0xc30], R16 ;  /* 0x000c301001007387 */ /* 0x0001e40000100a00 */
[----:B------:R-:W-:Y:S02]  /*48d50*/  STL.64 [R1+0xc38], R18 ;  /* 0x000c381201007387 */ /* 0x000fe40000100a00 */
[----:B0-----:R-:W-:-:S02]  /*48d60*/  IMAD.MOV.U32 R16, RZ, RZ, R11 ;  /* 0x000000ffff107224 */ /* 0x001fc400078e000b */
        /* <DEDUP_REMOVED lines=16> */
[----:B------:R0:W-:Y:S02]  /*48e70*/  STL [R1+0x2a78], R18 ;  /* 0x002a781201007387 */ /* 0x0001e40000100800 */
[----:B------:R1:W-:Y:S02]  /*48e80*/  STL [R1+0x2a74], R19 ;  /* 0x002a741301007387 */ /* 0x0003e40000100800 */
[----:B------:R-:W4:Y:S01]  /*48e90*/  LDL.LU R16, [R1+0x270] ;  /* 0x0002700001107983 */ /* 0x000f220000300800 */
[----:B------:R-:W4:Y:S04]  /*48ea0*/  LDL.LU R17, [R1+0x274] ;  /* 0x0002740001117983 */ /* 0x000f280000300800 */
[----:B0-----:R-:W4:Y:S01]  /*48eb0*/  LDL.LU R18, [R1+0x278] ;  /* 0x0002780001127983 */ /* 0x001f220000300800 */
[----:B-1----:R-:W4:Y:S01]  /*48ec0*/  LDL.LU R19, [R1+0x27c] ;  /* 0x00027c0001137983 */ /* 0x002f220000300800 */
        /* <DEDUP_REMOVED lines=10> */
[C---:B--2---:R-:W-:Y:S01]  /*48f70*/  HMMA.16816.F32.BF16 R8, R20.reuse, R14, R8 ;  /* 0x0000000e1408723c */ /* 0x044fe20000041808 */
[----:B------:R-:W-:Y:S11]  /*48f80*/  IMAD.MOV.U32 R0, RZ, RZ, R15 ;  /* 0x000000ffff007224 */ /* 0x000ff600078e000f */
[----:B------:R-:W-:Y:S11]  /*48f90*/  @!UPT UIADD3 URZ, URZ, URZ, URZ ;  /* 0x0000003f3f3ff290 */ /* 0x000ff6000fffe03f */
[----:B------:R0:W-:Y:S01]  /*48fa0*/  STL.64 [R1+0xc00], R8 ;  /* 0x000c000801007387 */ /* 0x0001e20000100a00 */
[----:B------:R-:W-:Y:S02]  /*48fb0*/  STL.64 [R1+0xc08], R10 ;  /* 0x000c080a01007387 */ /* 0x000fe40000100a00 */
[----:B0-----:R-:W-:Y:S02]  /*48fc0*/  IMAD.MOV.U32 R9, RZ, RZ, R14 ;  /* 0x000000ffff097224 */ /* 0x001fe400078e000e */
[----:B------:R-:W3:Y:S02]  /*48fd0*/  LDL.LU.64 R14, [R1+0x2af8] ;  /* 0x002af800010e7983 */ /* 0x000ee40000300a00 */
[C---:B---3--:R-:W-:Y:S01]  /*48fe0*/  HMMA.16816.F32.BF16 R4, R20.reuse, R14, R4 ;  /* 0x0000000e1404723c */ /* 0x048fe20000041804 */
[----:B------:R-:W-:Y:S02]  /*48ff0*/  IMAD.MOV.U32 R29, RZ, RZ, R14 ;  /* 0x000000ffff1d7224 */ /* 0x000fe400078e000e */
[----:B------:R-:W-:Y:S11]  /*49000*/  IMAD.MOV.U32 R8, RZ, RZ, R15 ;  /* 0x000000ffff087224 */ /* 0x000ff600078e000f */
[----:B------:R-:W-:Y:S09]  /*49010*/  @!UPT UIADD3 URZ, URZ, URZ, URZ ;  /* 0x0000003f3f3ff290 */ /* 0x000ff2000fffe03f */
[----:B------:R-:W-:Y:S01]  /*49020*/  STL.64 [R1+0xbf0], R4 ;  /* 0x000bf00401007387 */ /* 0x000fe20000100a00 */
[----:B------:R0:W-:Y:S03]  /*49030*/  STL.64 [R1+0xbf8], R6 ;  /* 0x000bf80601007387 */ /* 0x0001e60000100a00 */
[----:B0-----:R-:W2:Y:S01]  /*49040*/  LDL.LU.64 R6, [R1+0x2af0] ;  /* 0x002af00001067983 */ /* 0x001ea20000300a00 */
[----:B------:R-:W2:Y:S02]  /*49050*/  LDL.LU.64 R4, [R1+0x2ae8] ;  /* 0x002ae80001047983 */ /* 0x000ea40000300a00 */
[----:B------:R-:W2:Y:S01]  /*49060*/  LDL.LU.64 R14, [R1+0x2ae0] ;  /* 0x002ae000010e7983 */ /* 0x000ea20000300a00 */
[C---:B----4-:R-:W-:Y:S01]  /*49070*/  HMMA.16816.F32.BF16 R16, R20.reuse, R26, R16 ;  /* 0x0000001a1410723c */ /* 0x050fe20000041810 */
[----:B------:R-:W-:Y:S02]  /*49080*/  IMAD.MOV.U32 R11, RZ, RZ, R26 ;  /* 0x000000ffff0b7224 */ /* 0x000fe400078e001a */
[----:B------:R-:W-:Y:S11]  /*49090*/  IMAD.MOV.U32 R3, RZ, RZ, R27 ;  /* 0x000000ffff037224 */ /* 0x000ff600078e001b */
[----:B------:R-:W-:Y:S09]  /*490a0*/  @!UPT UIADD3 URZ, URZ, URZ, URZ ;  /* 0x0000003f3f3ff290 */ /* 0x000ff2000fffe03f */
[----:B------:R0:W-:Y:S01]  /*490b0*/  STL.64 [R1+0xbe0], R16 ;  /* 0x000be01001007387 */ /* 0x0001e20000100a00 */
[----:B------:R-:W-:Y:S02]  /*490c0*/  STL.64 [R1+0xbe8], R18 ;  /* 0x000be81201007387 */ /* 0x000fe40000100a00 */
[----:B------:R-:W3:Y:S01]  /*490d0*/  LDL.LU.64 R26, [R1+0x58] ;  /* 0x00005800011a7983 */ /* 0x000ee20000300a00 */
[C---:B--2---:R-:W-:Y:S01]  /*490e0*/  HMMA.16816.F32.BF16 R4, R20.reuse, R14, R4 ;  /* 0x0000000e1404723c */ /* 0x044fe20000041804 */
[----:B0-----:R-:W-:Y:S02]  /*490f0*/  IMAD.MOV.U32 R17, RZ, RZ, R14 ;  /* 0x000000ffff117224 */ /* 0x001fe400078e000e */
[----:B------:R-:W-:Y:S11]  /*49100*/  IMAD.MOV.U32 R10, RZ, RZ, R15 ;  /* 0x000000ffff0a7224 */ /* 0x000ff600078e000f */
[----:B------:R-:W-:Y:S09]  /*49110*/  @!UPT UIADD3 URZ, URZ, URZ, URZ ;  /* 0x0000003f3f3ff290 */ /* 0x000ff2000fffe03f */
[----:B------:R-:W-:Y:S01]  /*49120*/  STL.64 [R1+0xbd0], R4 ;  /* 0x000bd00401007387 */ /* 0x000fe20000100a00 */
[----:B------:R-:W-:Y:S02]  /*49130*/  STL.64 [R1+0xbd8], R6 ;  /* 0x000bd80601007387 */ /* 0x000fe40000100a00 */
[----:B------:R0:W-:Y:S02]  /*49140*/  STL [R1+0x2ad8], R17 ;  /* 0x002ad81101007387 */ /* 0x0001e40000100800 */
[----:B------:R-:W3:Y:S01]  /*49150*/  LDL.LU R16, [R1+0x250] ;  /* 0x0002500001107983 */ /* 0x000ee20000300800 */
[----:B0-----:R-:W3:Y:S01]  /*49160*/  LDL.LU R17, [R1+0x254] ;  /* 0x0002540001117983 */ /* 0x001ee20000300800 */
[----:B------:R-:W3:Y:S02]  /*49170*/  LDL.LU R18, [R1+0x258] ;  /* 0x0002580001127983 */ /* 0x000ee40000300800 */
[----:B------:R-:W3:Y:S02]  /*49180*/  LDL.LU R19, [R1+0x25c] ;  /* 0x00025c0001137983 */ /* 0x000ee40000300800 */
[----:B------:R-:W2:Y:S01]  /*49190*/  LDL.LU R4, [R1+0x240] ;  /* 0x0002400001047983 */ /* 0x000ea20000300800 */
[----:B------:R-:W2:Y:S01]  /*491a0*/  LDL.LU R5, [R1+0x244] ;  /* 0x0002440001057983 */ /* 0x000ea20000300800 */
[----:B------:R-:W2:Y:S02]  /*491b0*/  LDL.LU R6, [R1+0x248] ;  /* 0x0002480001067983 */ /* 0x000ea40000300800 */
[----:B------:R-:W2:Y:S02]  /*491c0*/  LDL.LU R7, [R1+0x24c] ;  /* 0x00024c0001077983 */ /* 0x000ea40000300800 */
[----:B------:R-:W-:Y:S01]  /*491d0*/  STL.64 [R1+0x2a88], R10 ;  /* 0x002a880a01007387 */ /* 0x000fe20000100a00 */
[----:B------:R0:W-:Y:S04]  /*491e0*/  STL.64 [R1+0x2a80], R8 ;  /* 0x002a800801007387 */ /* 0x0001e80000100a00 */
[----:B0-----:R-:W4:Y:S01]  /*491f0*/  LDL.LU R8, [R1+0x200] ;  /* 0x0002000001087983 */ /* 0x001f220000300800 */
        /* <DEDUP_REMOVED lines=9> */
[----:B0-----:R-:W2:Y:S01]  /*49290*/  LDL.LU.64 R14, [R1+0x28] ;  /* 0x00002800010e7983 */ /* 0x001ea20000300a00 */
[----:B---3--:R-:W-:Y:S03]  /*492a0*/  HMMA.16816.F32.BF16 R16, R20, R26, R16 ;  /* 0x0000001a1410723c */ /* 0x008fe60000041810 */
[----:B--2---:R0:W-:Y:S04]  /*492b0*/  STL.64 [R1+0x2ac0], R14 ;  /* 0x002ac00e01007387 */ /* 0x0041e80000100a00 */
[----:B0-----:R-:W2:Y:S01]  /*492c0*/  LDL.LU.64 R14, [R1+0x38] ;  /* 0x00003800010e7983 */ /* 0x001ea20000300a00 */
[----:B------:R0:W-:Y:S02]  /*492d0*/  STL.64 [R1+0x2a98], R10 ;  /* 0x002a980a01007387 */ /* 0x0001e40000100a00 */
[----:B----4-:R1:W-:Y:S01]  /*492e0*/  STL.64 [R1+0x2a90], R8 ;  /* 0x002a900801007387 */ /* 0x0103e20000100a00 */
[----:B0-----:R-:W3:Y:S04]  /*492f0*/  LDL.LU.64 R10, [R1+0x18] ;  /* 0x00001800010a7983 */ /* 0x001ee80000300a00 */
[----:B---3--:R0:W-:Y:S01]  /*49300*/  STL.64 [R1+0x2ab8], R10 ;  /* 0x002ab80a01007387 */ /* 0x0081e20000100a00 */
[----:B-1----:R-:W3:Y:S02]  /*49310*/  LDL.LU R8, [R1+0x220] ;  /* 0x0002200001087983 */ /* 0x002ee40000300800 */
[----:B------:R-:W3:Y:S01]  /*49320*/  LDL.LU R9, [R1+0x224] ;  /* 0x0002240001097983 */ /* 0x000ee20000300800 */
[----:B0-----:R-:W3:Y:S01]  /*49330*/  LDL.LU R10, [R1+0x228] ;  /* 0x00022800010a7983 */ /* 0x001ee20000300800 */
[----:B------:R-:W3:Y:S03]  /*49340*/  LDL.LU R11, [R1+0x22c] ;  /* 0x00022c00010b7983 */ /* 0x000ee60000300800 */
[----:B------:R0:W-:Y:S02]  /*49350*/  STL.64 [R1+0xbc0], R16 ;  /* 0x000bc01001007387 */ /* 0x0001e40000100a00 */
[----:B------:R1:W-:Y:S01]  /*49360*/  STL.64 [R1+0xbc8], R18 ;  /* 0x000bc81201007387 */ /* 0x0003e20000100a00 */
[----:B0-----:R-:W4:Y:S01]  /*49370*/  LDL.LU R17, [R1+0x2ad8] ;  /* 0x002ad80001117983 */ /* 0x001f220000300800 */
[----:B------:R-:W2:Y:S02]  /*49380*/  LDL.LU R24, [R1+0xd0] ;  /* 0x0000d00001187983 */ /* 0x000ea40000300800 */
[----:B-1----:R-:W-:-:S02]  /*49390*/  IMAD.MOV.U32 R19, RZ, RZ, R26 ;  /* 0x000000ffff137224 */ /* 0x002fc400078e001a */
[----:B------:R-:W2:Y:S02]  /*493a0*/  LDL.LU R25, [R1+0xd4] ;  /* 0x0000d40001197983 */ /* 0x000ea40000300800 */
[----:B------:R-:W-:Y:S01]  /*493b0*/  IMAD.MOV.U32 R16, RZ, RZ, R27 ;  /* 0x000000ffff107224 */ /* 0x000fe200078e001b */
[----:B------:R-:W2:Y:S01]  /*493c0*/  LDL.LU R26, [R1+0xd8] ;  /* 0x0000d800011a7983 */ /* 0x000ea20000300800 */
[----:B------:R-:W2:Y:S03]  /*493d0*/  LDL.LU R27, [R1+0xdc] ;  /* 0x0000dc00011b7983 */ /* 0x000ea60000300800 */
[----:B--2---:R0:W-:Y:S01]  /*493e0*/  STL.64 [R1+0x28e8], R26 ;  /* 0x0028e81a01007387 */ /* 0x0041e20000100a00 */
[----:B------:R-:W-:Y:S03]  /*493f0*/  STL.64 [R1+0x28e0], R24 ;  /* 0x0028e01801007387 */ /* 0x000fe60000100a00 */
        /* <DEDUP_REMOVED lines=9> */
[----:B------:R-:W2:Y:S02]  /*49490*/  LDL.LU R24, [R1+0xf0] ;  /* 0x0000f00001187983 */ /* 0x000ea40000300800 */
[----:B------:R-:W2:Y:S01]  /*494a0*/  LDL.LU R25, [R1+0xf4] ;  /* 0x0000f40001197983 */ /* 0x000ea20000300800 */
[----:B------:R-:W2:Y:S01]  /*494b0*/  LDL.LU R26, [R1+0xf8] ;  /* 0x0000f800011a7983 */ /* 0x000ea20000300800 */
[----:B------:R-:W2:Y:S03]  /*494c0*/  LDL.LU R27, [R1+0xfc] ;  /* 0x0000fc00011b7983 */ /* 0x000ea60000300800 */
[----:B--2---:R0:W-:Y:S01]  /*494d0*/  STL.64 [R1+0x28f8], R26 ;  /* 0x0028f81a01007387 */ /* 0x0041e20000100a00 */
[----:B------:R-:W-:Y:S03]  /*494e0*/  STL.64 [R1+0x28f0], R24 ;  /* 0x0028f01801007387 */ /* 0x000fe60000100a00 */
[----:B0-----:R-:W2:Y:S01]  /*494f0*/  LDL.LU R26, [R1+0x8] ;  /* 0x00000800011a7983 */ /* 0x001ea20000300800 */
[----:B------:R-:W-:-:S02]  /*49500*/  IMAD.MOV.U32 R27, RZ, RZ, R5 ;  /* 0x000000ffff1b7224 */ /* 0x000fc400078e0005 */
[----:B------:R-:W2:Y:S02]  /*49510*/  LDL R5, [R1+0x1584] ;  /* 0x0015840001057983 */ /* 0x000ea40000100800 */
[----:B------:R-:W-:Y:S01]  /*49520*/  STL.64 [R1+0x2a40], R6 ;  /* 0x002a400601007387 */ /* 0x000fe20000100a00 */
[----:B--2---:R0:W-:Y:S04]  /*49530*/  STL.64 [R1+0x2a38], R4 ;  /* 0x002a380401007387 */ /* 0x0041e80000100a00 */
[----:B0-----:R-:W2:Y:S01]  /*49540*/  LDL.LU R4, [R1+0x230] ;  /* 0x0002300001047983 */ /* 0x001ea20000300800 */
[----:B------:R-:W2:Y:S02]  /*49550*/  LDL.LU R5, [R1+0x234] ;  /* 0x0002340001057983 */ /* 0x000ea40000300800 */
[----:B------:R-:W2:Y:S02]  /*49560*/  LDL.LU R6, [R1+0x238] ;  /* 0x0002380001067983 */ /* 0x000ea40000300800 */
[----:B------:R-:W2:Y:S02]  /*49570*/  LDL.LU R7, [R1+0x23c] ;  /* 0x00023c0001077983 */ /* 0x000ea40000300800 */
[C---:B--2---:R-:W-:Y:S11]  /*49580*/  HMMA.16816.F32.BF16 R4, R20.reuse, R14, R4 ;  /* 0x0000000e1404723c */ /* 0x044ff60000041804 */
[----:B------:R-:W-:Y:S11]  /*49590*/  @!UPT UIADD3 URZ, URZ, URZ, URZ ;  /* 0x0000003f3f3ff290 */ /* 0x000ff6000fffe03f */
[----:B------:R-:W-:Y:S01]  /*495a0*/  @!UPT UIADD3 URZ, URZ, URZ, URZ ;  /* 0x0000003f3f3ff290 */ /* 0x000fe2000fffe03f */
[----:B------:R0:W-:Y:S01]  /*495b0*/  STL.64 [R1+0xba0], R4 ;  /* 0x000ba00401007387 */ /* 0x0001e20000100a00 */
[----:B------:R1:W-:Y:S02]  /*495c0*/  STL.64 [R1+0xba8], R6 ;  /* 0x000ba80601007387 */ /* 0x0003e40000100a00 */
[----:B0-----:R-:W-:Y:S02]  /*495d0*/  IMAD.MOV.U32 R5, RZ, RZ, R14 ;  /* 0x000000ffff057224 */ /* 0x001fe400078e000e */
[----:B------:R-:W-:Y:S02]  /*495e0*/  IMAD.MOV.U32 R4, RZ, RZ, R15 ;  /* 0x000000ffff047224 */ /* 0x000fe400078e000f */
[----:B------:R-:W3:Y:S02]  /*495f0*/  LDL.LU.64 R14, [R1+0x2ac0] ;  /* 0x002ac000010e7983 */ /* 0x000ee40000300a00 */
[----:B---3--:R-:W-:Y:S01]  /*49600*/  HMMA.16816.F32.BF16 R8, R20, R14, R8 ;  /* 0x0000000e1408723c */ /* 0x008fe20000041808 */
        /* <DEDUP_REMOVED lines=25> */
[----:B------:R0:W-:Y:S02]  /*497a0*/  STL.64 [R1+0x2908], R26 ;  /* 0x0029081a01007387 */ /* 0x0001e40000100a00 */
[----:B0-----:R-:W-:Y:S02]  /*497b0*/  IMAD.MOV.U32 R26, RZ, RZ, R13 ;  /* 0x000000ffff1a7224 */ /* 0x001fe400078e000d */
[----:B------:R-:W-:-:S05]  /*497c0*/  IMAD.MOV.U32 R27, RZ, RZ, R12 ;  /* 0x000000ffff1b7224 */ /* 0x000fca00078e000c */
[----:B------:R0:W-:Y:S02]  /*497d0*/  STL.64 [R1+0x2920], R26 ;  /* 0x0029201a01007387 */ /* 0x0001e40000100a00 */
[----:B0-----:R-:W-:Y:S02]  /*497e0*/  IMAD.MOV.U32 R26, RZ, RZ, R7 ;  /* 0x000000ffff1a7224 */ /* 0x001fe400078e0007 */
[----:B------:R-:W-:-:S05]  /*497f0*/  IMAD.MOV.U32 R27, RZ, RZ, R6 ;  /* 0x000000ffff1b7224 */ /* 0x000fca00078e0006 */
[----:B------:R0:W-:Y:S01]  /*49800*/  STL.64 [R1+0x2938], R26 ;  /* 0x0029381a01007387 */ /* 0x0001e20000100a00 */
[----:B------:R-:W2:Y:S02]  /*49810*/  LDL.LU R24, [R1+0x1f0] ;  /* 0x0001f00001187983 */ /* 0x000ea40000300800 */
[----:B------:R-:W2:Y:S01]  /*49820*/  LDL.LU R25, [R1+0x1f4] ;  /* 0x0001f40001197983 */ /* 0x000ea20000300800 */
[----:B0-----:R-:W2:Y:S01]  /*49830*/  LDL.LU R26, [R1+0x1f8] ;  /* 0x0001f800011a7983 */ /* 0x001ea20000300800 */
[----:B------:R-:W2:Y:S02]  /*49840*/  LDL.LU R27, [R1+0x1fc] ;  /* 0x0001fc00011b7983 */ /* 0x000ea40000300800 */
[----:B--2---:R-:W-:Y:S11]  /*49850*/  HMMA.16816.F32.BF16 R24, R20, R14, R24 ;  /* 0x0000000e1418723c */ /* 0x004ff60000041818 */
[----:B------:R-:W-:Y:S11]  /*49860*/  @!UPT UIADD3 URZ, URZ, URZ, URZ ;  /* 0x0000003f3f3ff290 */ /* 0x000ff6000fffe03f */
[----:B------:R-:W-:Y:S01]  /*49870*/  @!UPT UIADD3 URZ, URZ, URZ, URZ ;  /* 0x0000003f3f3ff290 */ /* 0x000fe2000fffe03f */
[----:B------:R-:W-:Y:S01]  /*49880*/  STL.64 [R1+0xb60], R24 ;  /* 0x000b601801007387 */ /* 0x000fe20000100a00 */
[----:B------:R0:W-:Y:S02]  /*49890*/  STL.64 [R1+0xb68], R26 ;  /* 0x000b681a01007387 */ /* 0x0001e40000100a00 */
[----:B0-----:R-:W-:Y:S02]  /*498a0*/  IMAD.MOV.U32 R26, RZ, RZ, R5 ;  /* 0x000000ffff1a7224 */ /* 0x001fe400078e0005 */
[----:B------:R-:W-:-:S05]  /*498b0*/  IMAD.MOV.U32 R27, RZ, RZ, R4 ;  /* 0x000000ffff1b7224 */ /* 0x000fca00078e0004 */
[----:B------:R-:W-:Y:S01]  /*498c0*/  STL.64 [R1+0x2950], R26 ;  /* 0x0029501a01007387 */ /* 0x000fe20000100a00 */
[----:B------:R0:W-:Y:S02]  /*498d0*/  STL.64 [R1+0x2900], R14 ;  /* 0x0029000e01007387 */ /* 0x0001e40000100a00 */
[----:B------:R-:W2:Y:S02]  /*498e0*/  LDL.LU R12, [R1+0x100] ;  /* 0x00010000010c7983 */ /* 0x000ea40000300800 */
[----:B------:R-:W2:Y:S01]  /*498f0*/  LDL.LU R13, [R1+0x104] ;  /* 0x00010400010d7983 */ /* 0x000ea20000300800 */
[----:B0-----:R-:W2:Y:S01]  /*49900*/  LDL.LU R14, [R1+0x108] ;  /* 0x00010800010e7983 */ /* 0x001ea20000300800 */
[----:B------:R-:W2:Y:S02]  /*49910*/  LDL.LU R15, [R1+0x10c] ;  /* 0x00010c00010f7983 */ /* 0x000ea40000300800 */
[----:B------:R-:W-:Y:S02]  /*49920*/  IMAD.MOV.U32 R26, RZ, RZ, R2 ;  /* 0x000000ffff1a7224 */ /* 0x000fe400078e0002 */
        /* <DEDUP_REMOVED lines=22> */
[----:B---3--:R-:W-:Y:S01]  /*49a90*/  IMAD.MOV.U32 R27, RZ, RZ, R10 ;  /* 0x000000ffff1b7224 */ /* 0x008fe200078e000a */
[----:B------:R-:W3:Y:S01]  /*49aa0*/  LDL.LU R17, [R1+0x2a6c] ;  /* 0x002a6c0001117983 */ /* 0x000ee20000300800 */
[----:B------:R-:W4:Y:S03]  /*49ab0*/  LDL.LU R10, [R1+0x2a68] ;  /* 0x002a6800010a7983 */ /* 0x000f260000300800 */
[----:B------:R0:W-:Y:S02]  /*49ac0*/  STL.64 [R1+0x2998], R26 ;  /* 0x0029981a01007387 */ /* 0x0001e40000100a00 */
[----:B0-----:R-:W-:Y:S02]  /*49ad0*/  IMAD.MOV.U32 R26, RZ, RZ, R11 ;  /* 0x000000ffff1a7224 */ /* 0x001fe400078e000b */
[----:B------:R-:W-:Y:S01]  /*49ae0*/  IMAD.MOV.U32 R27, RZ, RZ, R3 ;  /* 0x000000ffff1b7224 */ /* 0x000fe200078e0003 */
[----:B------:R-:W4:Y:S01]  /*49af0*/  LDL.LU R11, [R1+0x2a64] ;  /* 0x002a6400010b7983 */ /* 0x000f220000300800 */
        /* <DEDUP_REMOVED lines=51> */
[----:B---3--:R-:W-:Y:S01]  /*49e30*/  IMAD.MOV.U32 R26, RZ, RZ, R17 ;  /* 0x000000ffff1a7224 */ /* 0x008fe200078e0011 */
        /* <DEDUP_REMOVED lines=26> */
[C---:B----4-:R-:W-:Y:S01]  /*49fe0*/  HMMA.16816.F32.BF16 R4, R20.reuse, R10, R4 ;  /* 0x0000000a1404723c */ /* 0x050fe20000041804 */
[----:B--2---:R-:W-:Y:S01]  /*49ff0*/  STL.64 [R1+0x2a08], R14 ;  /* 0x002a080e01007387 */ /* 0x004fe20000100a00 */
[----:B------:R0:W-:Y:S03]  /*4a000*/  STL.64 [R1+0x2a00], R12 ;  /* 0x002a000c01007387 */ /* 0x0001e60000100a00 */
        /* <DEDUP_REMOVED lines=105> */
[----:B------:R-:W-:Y:S02]  /*4a6a0*/  IMAD.MOV.U32 R22, RZ, RZ, R2 ;  /* 0x000000ffff167224 */ /* 0x000fe400078e0002 */
[----:B------:R-:W-:Y:S02]  /*4a6b0*/  IMAD.MOV.U32 R23, RZ, RZ, R0 ;  /* 0x000000ffff177224 */ /* 0x000fe400078e0000 */
[----:B------:R-:W-:Y:S01]  /*4a6c0*/  IMAD.MOV.U32 R21, RZ, RZ, R28 ;  /* 0x000000ffff157224 */ /* 0x000fe200078e001c */
[C---:B--2---:R-:W-:Y:S01]  /*4a6d0*/  HMMA.16816.F32.BF16 R24, R16.reuse, R26, R12 ;  /* 0x0000001a1018723c */ /* 0x044fe2000004180c */
[----:B------:R-:W2:Y:S11]  /*4a6e0*/  LDL.LU.64 R14, [R1+0x2900] ;  /* 0x00290000010e7983 */ /* 0x000eb60000300a00 */
[----:B------:R-:W-:Y:S11]  /*4a6f0*/  @!UPT UIADD3 URZ, URZ, URZ, URZ ;  /* 0x0000003f3f3ff290 */ /* 0x000ff6000fffe03f */
[----:B------:R0:W-:Y:S01]  /*4a700*/  STL [R1+0x8e0], R24 ;  /* 0x0008e01801007387 */ /* 0x0001e20000100800 */
[----:B------:R-:W-:Y:S02]  /*4a710*/  IMAD.MOV.U32 R2, RZ, RZ, R26 ;  /* 0x000000ffff027224 */ /* 0x000fe400078e001a */
[----:B------:R-:W-:Y:S02]  /*4a720*/  IMAD.MOV.U32 R0, RZ, RZ, R27 ;  /* 0x000000ffff007224 */ /* 0x000fe400078e001b */
[----:B------:R-:W-:Y:S01]  /*4a730*/  IMAD.MOV.U32 R28, RZ, RZ, R25 ;  /* 0x000000ffff1c7224 */ /* 0x000fe200078e0019 */
[----:B------:R-:W2:Y:S04]  /*4a740*/  LDL.LU.64 R26, [R1+0x28f8] ;  /* 0x0028f800011a7983 */ /* 0x000ea80000300a00 */
[----:B0-----:R-:W2:Y:S01]  /*4a750*/  LDL.LU.64 R24, [R1+0x28f0] ;  /* 0x0028f00001187983 */ /* 0x001ea20000300a00 */
[----:B------:R-:W-:Y:S02]  /*4a760*/  STL [R1+0x20f0], R0 ;  /* 0x0020f00001007387 */ /* 0x000fe40000100800 */
[----:B------:R-:W-:Y:S02]  /*4a770*/  STL [R1+0x20e4], R2 ;  /* 0x0020e40201007387 */ /* 0x000fe40000100800 */
[----:B------:R-:W-:Y:S01]  /*4a780*/  STL [R1+0x20e0], R28 ;  /* 0x0020e01c01007387 */ /* 0x000fe20000100800 */
[C---:B--2---:R-:W-:Y:S01]  /*4a790*/  HMMA.16816.F32.BF16 R12, R16.reuse, R14, R24 ;  /* 0x0000000e100c723c */ /* 0x044fe20000041818 */
[----:B------:R-:W2:Y:S01]  /*4a7a0*/  LDL.LU.64 R26, [R1+0x28e8] ;  /* 0x0028e800011a7983 */ /* 0x000ea20000300a00 */
[----:B------:R-:W2:Y:S11]  /*4a7b0*/  LDL.LU.64 R24, [R1+0x28e0] ;  /* 0x0028e00001187983 */ /* 0x000eb60000300a00 */
[----:B------:R-:W-:Y:S10]  /*4a7c0*/  @!UPT UIADD3 URZ, URZ, URZ, URZ ;  /* 0x0000003f3f3ff290 */ /* 0x000ff4000fffe03f */
[----:B------:R-:W-:Y:S01]  /*4a7d0*/  STL.64 [R1+0x8d0], R12 ;  /* 0x0008d00c01007387 */ /* 0x000fe20000100a00 */
[----:B------:R3:W-:Y:S02]  /*4a7e0*/  STL.64 [R1+0x8d8], R14 ;  /* 0x0008d80e01007387 */ /* 0x0007e40000100a00 */
[C---:B---3--:R-:W-:Y:S11]  /*4a7f0*/  HMMA.16816.F32.BF16 R12, R16.reuse, R10, R20 ;  /* 0x0000000a100c723c */ /* 0x048ff60000041814 */
[----:B------:R-:W-:Y:S11]  /*4a800*/  @!UPT UIADD3 URZ, URZ, URZ, URZ ;  /* 0x0000003f3f3ff290 */ /* 0x000ff6000fffe03f */
[----:B------:R-:W-:Y:S01]  /*4a810*/  @!UPT UIADD3 URZ, URZ, URZ, URZ ;  /* 0x0000003f3f3ff290 */ /* 0x000fe2000fffe03f */
[----:B------:R-:W-:Y:S01]  /*4a820*/  STL.64 [R1+0x590], R12 ;  /* 0x0005900c01007387 */ /* 0x000fe20000100a00 */
[----:B------:R-:W-:Y:S02]  /*4a830*/  STL.64 [R1+0x598], R14 ;  /* 0x0005980e01007387 */ /* 0x000fe40000100a00 */
[----:B----4-:R-:W0:Y:S01]  /*4a840*/  LDSM.16.M88.4 R12, [R5+0x20080] ;  /* 0x02008000050c783b */ /* 0x010e220000000200 */
[----:B--2---:R-:W-:Y:S01]  /*4a850*/  HMMA.16816.F32.BF16 R20, R16, R6, R24 ;  /* 0x000000061014723c */ /* 0x004fe20000041818 */
[----:B------:R-:W-:Y:S04]  /*4a860*/  LDSM.16.M88.4 R24, [R5+0x24080] ;  /* 0x024080000518783b */ /* 0x000fe80000000200 */
[----:B------:R-:W-:Y:S02]  /*4a870*/  LDSM.16.MT88.4 R16, [R3+0x18000] ;  /* 0x018000000310783b */ /* 0x000fe40000004200 */
[----:B0-----:R-:W-:-:S02]  /*4a880*/  IMAD.MOV.U32 R7, RZ, RZ, R12 ;  /* 0x000000ffff077224 */ /* 0x001fc400078e000c */
[----:B------:R-:W-:Y:S11]  /*4a890*/  IMAD.MOV.U32 R6, RZ, RZ, R13 ;  /* 0x000000ffff067224 */ /* 0x000ff600078e000d */
[----:B------:R-:W-:Y:S03]  /*4a8a0*/  @!UPT UIADD3 URZ, URZ, URZ, URZ ;  /* 0x0000003f3f3ff290 */ /* 0x000fe6000fffe03f */
        /* <DEDUP_REMOVED lines=15> */
[----:B------:R-:W-:Y:S01]  /*4a9a0*/  STL.64 [R1+0x80], R20 ;  /* 0x0000801401007387 */ /* 0x000fe20000100a00 */
[----:B------:R-:W-:Y:S02]  /*4a9b0*/  STL.64 [R1+0x88], R22 ;  /* 0x0000881601007387 */ /* 0x000fe40000100a00 */
[----:B------:R-:W-:Y:S02]  /*4a9c0*/  STL.64 [R1+0xa8], R26 ;  /* 0x0000a81a01007387 */ /* 0x000fe40000100a00 */
[----:B------:R-:W-:Y:S01]  /*4a9d0*/  LDSM.16.M88.4 R20, [R5+0x30080] ;  /* 0x030080000514783b */ /* 0x000fe20000000200 */
[----:B0-----:R-:W-:Y:S03]  /*4a9e0*/  STL.64 [R1+0x70], R12 ;  /* 0x0000700c01007387 */ /* 0x001fe60000100a00 */
[----:B------:R-:W-:Y:S02]  /*4a9f0*/  STL.64 [R1+0x78], R14 ;  /* 0x0000780e01007387 */ /* 0x000fe40000100a00 */
[----:B------:R-:W0:Y:S04]  /*4aa00*/  LDSM.16.M88.4 R12, [R5+0x2c080] ;  /* 0x02c08000050c783b */ /* 0x000e280000000200 */
[----:B------:R-:W-:Y:S02]  /*4aa10*/  STL.64 [R1+0x28b8], R24 ;  /* 0x0028b81801007387 */ /* 0x000fe40000100a00 */
[----:B------:R-:W1:Y:S04]  /*4aa20*/  LDSM.16.M88.4 R24, [R5+0x2e080] ;  /* 0x02e080000518783b */ /* 0x000e680000000200 */
[----:B0-----:R-:W-:Y:S01]  /*4aa30*/  STL.64 [R1+0x60], R12 ;  /* 0x0000600c01007387 */ /* 0x001fe20000100a00 */
[----:B------:R-:W-:Y:S02]  /*4aa40*/  STL.64 [R1+0x68], R14 ;  /* 0x0000680e01007387 */ /* 0x000fe40000100a00 */
[----:B------:R-:W0:Y:S04]  /*4aa50*/  LDSM.16.M88.4 R12, [R5+0x32080] ;  /* 0x03208000050c783b */ /* 0x000e280000000200 */
[----:B-1----:R-:W-:Y:S01]  /*4aa60*/  STL.64 [R1+0x50], R24 ;  /* 0x0000501801007387 */ /* 0x002fe20000100a00 */
[----:B------:R-:W-:Y:S02]  /*4aa70*/  STL.64 [R1+0x58], R26 ;  /* 0x0000581a01007387 */ /* 0x000fe40000100a00 */
[----:B------:R-:W1:Y:S04]  /*4aa80*/  LDSM.16.M88.4 R24, [R5+0x34080] ;  /* 0x034080000518783b */ /* 0x000e680000000200 */
[----:B------:R-:W-:Y:S02]  /*4aa90*/  STL.64 [R1+0x40], R20 ;  /* 0x0000401401007387 */ /* 0x000fe40000100a00 */
[----:B------:R-:W-:Y:S02]  /*4aaa0*/  STL.64 [R1+0x48], R22 ;  /* 0x0000481601007387 */ /* 0x000fe40000100a00 */
[----:B------:R-:W2:Y:S04]  /*4aab0*/  LDSM.16.M88.4 R20, [R5+0x36080] ;  /* 0x036080000514783b */ /* 0x000ea80000000200 */
[----:B0-----:R-:W-:Y:S01]  /*4aac0*/  STL.64 [R1+0x30], R12 ;  /* 0x0000300c01007387 */ /* 0x001fe20000100a00 */
[----:B------:R-:W-:Y:S02]  /*4aad0*/  STL.64 [R1+0x38], R14 ;  /* 0x0000380e01007387 */ /* 0x000fe40000100a00 */
[----:B------:R-:W0:Y:S04]  /*4aae0*/  LDSM.16.M88.4 R12, [R5+0x38080] ;  /* 0x03808000050c783b */ /* 0x000e280000000200 */
[----:B-1----:R1:W-:Y:S01]  /*4aaf0*/  STL.64 [R1+0x20], R24 ;  /* 0x0000201801007387 */ /* 0x0023e20000100a00 */
[----:B------:R-:W-:Y:S01]  /*4ab00*/  STL.64 [R1+0x28], R26 ;  /* 0x0000281a01007387 */ /* 0x000fe20000100a00 */
[----:B--2---:R-:W-:Y:S03]  /*4ab10*/  STL.64 [R1+0x10], R20 ;  /* 0x0000101401007387 */ /* 0x004fe60000100a00 */
[----:B------:R-:W-:Y:S02]  /*4ab20*/  STL.64 [R1+0x18], R22 ;  /* 0x0000181601007387 */ /* 0x000fe40000100a00 */
[----:B------:R-:W-:Y:S02]  /*4ab30*/  LDSM.16.MT88.4 R20, [R3+0x18080] ;  /* 0x018080000314783b */ /* 0x000fe40000004200 */
[----:B0-----:R-:W-:Y:S02]  /*4ab40*/  STL.64 [R1], R12 ;  /* 0x0000000c01007387 */ /* 0x001fe40000100a00 */
[----:B------:R-:W-:-:S02]  /*4ab50*/  IMAD.MOV.U32 R2, RZ, RZ, R12 ;  /* 0x000000ffff027224 */ /* 0x000fc400078e000c */
[----:B------:R-:W-:Y:S02]  /*4ab60*/  STL.64 [R1+0x8], R14 ;  /* 0x0000080e01007387 */ /* 0x000fe40000100a00 */
[----:B------:R-:W-:Y:S02]  /*4ab70*/  IMAD.MOV.U32 R0, RZ, RZ, R13 ;  /* 0x000000ffff007224 */ /* 0x000fe400078e000d */
[----:B------:R-:W0:Y:S01]  /*4ab80*/  LDSM.16.M88.4 R12, [R5+0x3a080] ;  /* 0x03a08000050c783b */ /* 0x000e220000000200 */
[----:B-1----:R-:W-:Y:S02]  /*4ab90*/  IMAD.MOV.U32 R24, RZ, RZ, R11 ;  /* 0x000000ffff187224 */ /* 0x002fe400078e000b */
[----:B------:R-:W-:-:S05]  /*4aba0*/  IMAD.MOV.U32 R25, RZ, RZ, R10 ;  /* 0x000000ffff197224 */ /* 0x000fca00078e000a */
[----:B------:R-:W-:Y:S04]  /*4abb0*/  STL.64 [R1+0x28c8], R24 ;  /* 0x0028c81801007387 */ /* 0x000fe80000100a00 */
[----:B0-----:R-:W-:Y:S01]  /*4abc0*/  STL [R1+0x1ff4], R14 ;  /* 0x001ff40e01007387 */ /* 0x001fe20000100800 */
[----:B------:R-:W-:Y:S02]  /*4abd0*/  STL [R1+0x1ff0], R15 ;  /* 0x001ff00f01007387 */ /* 0x000fe40000100800 */
[----:B------:R0:W-:Y:S02]  /*4abe0*/  STL.64 [R1+0x28c0], R12 ;  /* 0x0028c00c01007387 */ /* 0x0001e40000100a00 */
[----:B0-----:R-:W2:Y:S01]  /*4abf0*/  LDL.LU R12, [R1+0xd50] ;  /* 0x000d5000010c7983 */ /* 0x001ea20000300800 */
[----:B------:R-:W2:Y:S02]  /*4ac00*/  LDL.LU R13, [R1+0xd54] ;  /* 0x000d5400010d7983 */ /* 0x000ea40000300800 */
[----:B------:R-:W3:Y:S02]  /*4ac10*/  LDL.LU R14, [R1+0xd58] ;  /* 0x000d5800010e7983 */ /* 0x000ee40000300800 */
[----:B------:R-:W3:Y:S02]  /*4ac20*/  LDL.LU R15, [R1+0xd5c] ;  /* 0x000d5c00010f7983 */ /* 0x000ee40000300800 */
[----:B---3--:R0:W-:Y:S01]  /*4ac30*/  STL.64 [R1+0x28d8], R14 ;  /* 0x0028d80e01007387 */ /* 0x0081e20000100a00 */
[----:B--2---:R1:W-:Y:S02]  /*4ac40*/  STL.64 [R1+0x28d0], R12 ;  /* 0x0028d00c01007387 */ /* 0x0043e40000100a00 */
[----:B0-----:R-:W-:-:S02]  /*4ac50*/  IMAD.MOV.U32 R14, RZ, RZ, R8 ;  /* 0x000000ffff0e7224 */ /* 0x001fc400078e0008 */
[----:B-1----:R-:W-:Y:S01]  /*4ac60*/  IMAD.MOV.U32 R13, RZ, RZ, R9 ;  /* 0x000000ffff0d7224 */ /* 0x002fe200078e0009 */
[----:B------:R-:W2:Y:S04]  /*4ac70*/  LDL.LU R12, [R1+0xd60] ;  /* 0x000d6000010c7983 */ /* 0x000ea80000300800 */
[----:B------:R-:W0:Y:S04]  /*4ac80*/  LDSM.16.M88.4 R8, [R5+0x3c080] ;  /* 0x03c080000508783b */ /* 0x000e280000000200 */
[----:B0-----:R-:W-:Y:S01]  /*4ac90*/  STL [R1+0x1ef4], R10 ;  /* 0x001ef40a01007387 */ /* 0x001fe20000100800 */
[----:B------:R-:W-:Y:S02]  /*4aca0*/  STL [R1+0x1ef0], R11 ;  /* 0x001ef00b01007387 */ /* 0x000fe40000100800 */
[----:B------:R0:W-:Y:S02]  /*4acb0*/  STL.64 [R1+0x27f8], R8 ;  /* 0x0027f80801007387 */ /* 0x0001e40000100a00 */
[----:B0-----:R-:W3:Y:S01]  /*4acc0*/  LDL.LU R8, [R1+0x8c0] ;  /* 0x0008c00001087983 */ /* 0x001ee20000300800 */
[----:B------:R-:W3:Y:S02]  /*4acd0*/  LDL.LU R9, [R1+0x8c4] ;  /* 0x0008c40001097983 */ /* 0x000ee40000300800 */
[----:B------:R-:W4:Y:S02]  /*4ace0*/  LDL.LU R10, [R1+0x8c8] ;  /* 0x0008c800010a7983 */ /* 0x000f240000300800 */
[----:B------:R-:W4:Y:S02]  /*4acf0*/  LDL.LU R11, [R1+0x8cc] ;  /* 0x0008cc00010b7983 */ /* 0x000f240000300800 */
[----:B----4-:R-:W-:Y:S01]  /*4ad00*/  STL.64 [R1+0x2898], R10 ;  /* 0x0028980a01007387 */ /* 0x010fe20000100a00 */
[----:B---3--:R0:W-:Y:S03]  /*4ad10*/  STL.64 [R1+0x2890], R8 ;  /* 0x0028900801007387 */ /* 0x0081e60000100a00 */
[----:B0-----:R-:W3:Y:S01]  /*4ad20*/  LDL.64 R8, [R1+0x80] ;  /* 0x0000800001087983 */ /* 0x001ee20000100a00 */
[----:B------:R-:W-:-:S02]  /*4ad30*/  IMAD.MOV.U32 R24, RZ, RZ, R7 ;  /* 0x000000ffff187224 */ /* 0x000fc400078e0007 */
[----:B------:R-:W-:Y:S02]  /*4ad40*/  IMAD.MOV.U32 R25, RZ, RZ, R6 ;  /* 0x000000ffff197224 */ /* 0x000fe400078e0006 */
[----:B------:R-:W-:Y:S02]  /*4ad50*/  IMAD.MOV.U32 R15, RZ, RZ, R4 ;  /* 0x000000ffff0f7224 */ /* 0x000fe400078e0004 */
[----:B------:R-:W0:Y:S04]  /*4ad60*/  LDSM.16.M88.4 R4, [R5+0x3e080] ;  /* 0x03e080000504783b */ /* 0x000e280000000200 */
[----:B---3--:R1:W-:Y:S04]  /*4ad70*/  STL.64 [R1+0x28a0], R8 ;  /* 0x0028a00801007387 */ /* 0x0083e80000100a00 */
[----:B-1----:R-:W3:Y:S01]  /*4ad80*/  LDL.64 R8, [R1+0x90] ;  /* 0x0000900001087983 */ /* 0x002ee20000100a00 */
[C---:B--2---:R-:W-:Y:S03]  /*4ad90*/  HMMA.16816.F32.BF16 R24, R16.reuse, R24, R12 ;  /* 0x000000181018723c */ /* 0x044fe6000004180c */
[----:B---3--:R1:W-:Y:S04]  /*4ada0*/  STL.64 [R1+0x28b0], R8 ;  /* 0x0028b00801007387 */ /* 0x0083e80000100a00 */
[----:B-1----:R-:W2:Y:S01]  /*4adb0*/  LDL.LU R8, [R1+0xd40] ;  /* 0x000d400001087983 */ /* 0x002ea20000300800 */
[----:B------:R-:W2:Y:S02]  /*4adc0*/  LDL.LU R9, [R1+0xd44] ;  /* 0x000d440001097983 */ /* 0x000ea40000300800 */
[----:B------:R-:W2:Y:S02]  /*4add0*/  LDL.LU R10, [R1+0xd48] ;  /* 0x000d4800010a7983 */ /* 0x000ea40000300800 */
[----:B------:R-:W2:Y:S01]  /*4ade0*/  LDL.LU R11, [R1+0xd4c] ;  /* 0x000d4c00010b7983 */ /* 0x000ea20000300800 */
[----:B0-----:R-:W-:Y:S01]  /*4adf0*/  STL [R1+0x1f64], R6 ;  /* 0x001f640601007387 */ /* 0x001fe20000100800 */
[----:B------:R-:W-:Y:S02]  /*4ae00*/  STL [R1+0x1f60], R7 ;  /* 0x001f600701007387 */ /* 0x000fe40000100800 */
[----:B------:R0:W-:Y:S02]  /*4ae10*/  STL.64 [R1+0x28a8], R4 ;  /* 0x0028a80401007387 */ /* 0x0001e40000100a00 */
[----:B0-----:R-:W3:Y:S01]  /*4ae20*/  LDL.LU R4, [R1+0xd30] ;  /* 0x000d300001047983 */ /* 0x001ee20000300800 */
[----:B------:R-:W3:Y:S02]  /*4ae30*/  LDL.LU R5, [R1+0xd34] ;  /* 0x000d340001057983 */ /* 0x000ee40000300800 */
[----:B------:R-:W3:Y:S02]  /*4ae40*/  LDL.LU R6, [R1+0xd38] ;  /* 0x000d380001067983 */ /* 0x000ee40000300800 */
[----:B------:R-:W3:Y:S01]  /*4ae50*/  LDL.LU R7, [R1+0xd3c] ;  /* 0x000d3c0001077983 */ /* 0x000ee20000300800 */
[----:B------:R-:W-:Y:S01]  /*4ae60*/  STL.64 [R1+0x27e0], R22 ;  /* 0x0027e01601007387 */ /* 0x000fe20000100a00 */
[----:B------:R0:W-:Y:S03]  /*4ae70*/  STL.64 [R1+0x27d8], R20 ;  /* 0x0027d81401007387 */ /* 0x0001e60000100a00 */
[----:B0-----:R-:W4:Y:S01]  /*4ae80*/  LDL.64 R20, [R1+0x60] ;  /* 0x0000600001147983 */ /* 0x001f220000100a00 */
[----:B------:R-:W-:Y:S02]  /*4ae90*/  STL [R1+0x2798], R3 ;  /* 0x0027980301007387 */ /* 0x000fe40000100800 */
        /* <DEDUP_REMOVED lines=10> */
[----:B0-----:R-:W2:Y:S02]  /*4af40*/  LDL.LU.64 R24, [R1+0x28b8] ;  /* 0x0028b80001187983 */ /* 0x001ea40000300a00 */
[C---:B--2---:R-:W-:Y:S11]  /*4af50*/  HMMA.16816.F32.BF16 R8, R16.reuse, R24, R8 ;  /* 0x000000181008723c */ /* 0x044ff60000041808 */
[----:B------:R-:W-:Y:S11]  /*4af60*/  @!UPT UIADD3 URZ, URZ, URZ, URZ ;  /* 0x0000003f3f3ff290 */ /* 0x000ff6000fffe03f */
[----:B------:R-:W-:Y:S01]  /*4af70*/  @!UPT UIADD3 URZ, URZ, URZ, URZ ;  /* 0x0000003f3f3ff290 */ /* 0x000fe2000fffe03f */
[----:B------:R0:W-:Y:S04]  /*4af80*/  STL.64 [R1+0x560], R8 ;  /* 0x0005600801007387 */ /* 0x0001e80000100a00 */
[----:B0-----:R-:W3:Y:S01]  /*4af90*/  LDL.LU.64 R8, [R1+0x28b0] ;  /* 0x0028b00001087983 */ /* 0x001ee20000300a00 */
[----:B------:R0:W-:Y:S02]  /*4afa0*/  STL [R1+0x27a0], R24 ;  /* 0x0027a01801007387 */ /* 0x0001e40000100800 */
[----:B------:R-:W-:Y:S02]  /*4afb0*/  IMAD.MOV.U32 R15, RZ, RZ, R11 ;  /* 0x000000ffff0f7224 */ /* 0x000fe400078e000b */
[----:B------:R1:W-:Y:S02]  /*4afc0*/  STL [R1+0x279c], R25 ;  /* 0x00279c1901007387 */ /* 0x0003e40000100800 */
[----:B------:R-:W-:Y:S01]  /*4afd0*/  IMAD.MOV.U32 R14, RZ, RZ, R10 ;  /* 0x000000ffff0e7224 */ /* 0x000fe200078e000a */
[----:B0-----:R-:W2:Y:S01]  /*4afe0*/  LDL.LU R24, [R1+0xd20] ;  /* 0x000d200001187983 */ /* 0x001ea20000300800 */
[----:B-1----:R-:W2:Y:S02]  /*4aff0*/  LDL.LU R25, [R1+0xd24] ;  /* 0x000d240001197983 */ /* 0x002ea40000300800 */
[----:B------:R-:W2:Y:S02]  /*4b000*/  LDL.LU R26, [R1+0xd28] ;  /* 0x000d2800011a7983 */ /* 0x000ea40000300800 */
[----:B------:R-:W2:Y:S01]  /*4b010*/  LDL.LU R27, [R1+0xd2c] ;  /* 0x000d2c00011b7983 */ /* 0x000ea20000300800 */
[----:B------:R-:W-:Y:S01]  /*4b020*/  STL [R1+0x239c], R15 ;  /* 0x00239c0f01007387 */ /* 0x000fe20000100800 */
[----:B------:R-:W-:Y:S02]  /*4b030*/  STL [R1+0x2398], R14 ;  /* 0x0023980e01007387 */ /* 0x000fe40000100800 */
[----:B------:R0:W-:Y:S02]  /*4b040*/  STL.64 [R1+0x2828], R12 ;  /* 0x0028280c01007387 */ /* 0x0001e40000100a00 */
[----:B0-----:R-:W2:Y:S01]  /*4b050*/  LDL.LU R12, [R1+0xd10] ;  /* 0x000d1000010c7983 */ /* 0x001ea20000300800 */
[----:B------:R-:W2:Y:S02]  /*4b060*/  LDL.LU R13, [R1+0xd14] ;  /* 0x000d1400010d7983 */ /* 0x000ea40000300800 */
[----:B------:R-:W2:Y:S01]  /*4b070*/  LDL.LU R14, [R1+0xd18] ;  /* 0x000d1800010e7983 */ /* 0x000ea20000300800 */
[----:B---3--:R-:W-:Y:S01]  /*4b080*/  HMMA.16816.F32.BF16 R4, R16, R8, R4 ;  /* 0x000000081004723c */ /* 0x008fe20000041804 */
[----:B------:R-:W-:-:S02]  /*4b090*/  IMAD.MOV.U32 R3, RZ, RZ, R8 ;  /* 0x000000ffff037224 */ /* 0x000fc400078e0008 */
[----:B------:R-:W-:Y:S11]  /*4b0a0*/  IMAD.MOV.U32 R28, RZ, RZ, R9 ;  /* 0x000000ffff1c7224 */ /* 0x000ff600078e0009 */
[----:B------:R-:W-:Y:S09]  /*4b0b0*/  @!UPT UIADD3 URZ, URZ, URZ, URZ ;  /* 0x0000003f3f3ff290 */ /* 0x000ff2000fffe03f */
[----:B------:R0:W-:Y:S01]  /*4b0c0*/  STL.64 [R1+0x550], R4 ;  /* 0x0005500401007387 */ /* 0x0001e20000100a00 */
[----:B------:R-:W-:Y:S03]  /*4b0d0*/  STL.64 [R1+0x558], R6 ;  /* 0x0005580601007387 */ /* 0x000fe60000100a00 */
[----:B0-----:R-:W3:Y:S01]  /*4b0e0*/  LDL.LU.64 R4, [R1+0x28a8] ;  /* 0x0028a80001047983 */ /* 0x001ee20000300a00 */
[----:B------:R-:W2:Y:S02]  /*4b0f0*/  LDL.LU.64 R8, [R1+0x28a0] ;  /* 0x0028a00001087983 */ /* 0x000ea40000300a00 */
[----:B------:R-:W-:Y:S02]  /*4b100*/  STL [R1+0x27a8], R28 ;  /* 0x0027a81c01007387 */ /* 0x000fe40000100800 */
[----:B------:R-:W-:Y:S01]  /*4b110*/  STL [R1+0x27a4], R3 ;  /* 0x0027a40301007387 */ /* 0x000fe20000100800 */
[C---:B--2---:R-:W-:Y:S11]  /*4b120*/  HMMA.16816.F32.BF16 R24, R16.reuse, R8, R24 ;  /* 0x000000081018723c */ /* 0x044ff60000041818 */
[----:B------:R-:W-:Y:S11]  /*4b130*/  @!UPT UIADD3 URZ, URZ, URZ, URZ ;  /* 0x0000003f3f3ff290 */ /* 0x000ff6000fffe03f */
[----:B------:R-:W-:Y:S01]  /*4b140*/  @!UPT UIADD3 URZ, URZ, URZ, URZ ;  /* 0x0000003f3f3ff290 */ /* 0x000fe2000fffe03f */
[----:B------:R0:W-:Y:S01]  /*4b150*/  STL.64 [R1+0x540], R24 ;  /* 0x0005401801007387 */ /* 0x0001e20000100a00 */
[----:B------:R-:W-:Y:S02]  /*4b160*/  STL.64 [R1+0x548], R26 ;  /* 0x0005481a01007387 */ /* 0x000fe40000100a00 */
[----:B------:R-:W4:Y:S02]  /*4b170*/  LDL.LU.64 R10, [R1+0x2898] ;  /* 0x00289800010a7983 */ /* 0x000f240000300a00 */
[----:B0-----:R-:W-:Y:S02]  /*4b180*/  IMAD.MOV.U32 R25, RZ, RZ, R9 ;  /* 0x000000ffff197224 */ /* 0x001fe400078e0009 */
[----:B------:R-:W-:Y:S02]  /*4b190*/  IMAD.MOV.U32 R24, RZ, RZ, R8 ;  /* 0x000000ffff187224 */ /* 0x000fe400078e0008 */
[----:B------:R-:W4:Y:S01]  /*4b1a0*/  LDL.LU.64 R8, [R1+0x2890] ;  /* 0x0028900001087983 */ /* 0x000f220000300a00 */
[----:B------:R-:W-:Y:S02]  /*4b1b0*/  STL [R1+0x27b0], R25 ;  /* 0x0027b01901007387 */ /* 0x000fe40000100800 */
[----:B------:R0:W-:Y:S02]  /*4b1c0*/  STL [R1+0x27ac], R24 ;  /* 0x0027ac1801007387 */ /* 0x0001e40000100800 */
[----:B0-----:R-:W2:Y:S01]  /*4b1d0*/  LDL.64 R24, [R1+0x70] ;  /* 0x0000700001187983 */ /* 0x001ea20000100a00 */
[----:B------:R-:W-:Y:S01]  /*4b1e0*/  IMAD.MOV.U32 R15, RZ, RZ, R29 ;  /* 0x000000ffff0f7224 */ /* 0x000fe200078e001d */
[C---:B----4-:R-:W-:Y:S08]  /*4b1f0*/  HMMA.16816.F32.BF16 R8, R16.reuse, R20, R8 ;  /* 0x000000141008723c */ /* 0x050ff00000041808 */
[----:B--2---:R-:W-:Y:S01]  /*4b200*/  HMMA.16816.F32.BF16 R12, R16, R24, R12 ;  /* 0x00000018100c723c */ /* 0x004fe2000004180c */
[----:B------:R-:W-:-:S06]  /*4b210*/  IMAD.MOV.U32 R28, RZ, RZ, R25 ;  /* 0x000000ffff1c7224 */ /* 0x000fcc00078e0019 */
[----:B------:R-:W-:Y:S02]  /*4b220*/  IMAD.MOV.U32 R25, RZ, RZ, R20 ;  /* 0x000000ffff197224 */ /* 0x000fe400078e0014 */
[----:B------:R-:W-:Y:S11]  /*4b230*/  IMAD.MOV.U32 R24, RZ, RZ, R21 ;  /* 0x000000ffff187224 */ /* 0x000ff600078e0015 */
[----:B------:R-:W-:Y:S04]  /*4b240*/  @!UPT UIADD3 URZ, URZ, URZ, URZ ;  /* 0x0000003f3f3ff290 */ /* 0x000fe8000fffe03f */
[----:B------:R-:W-:Y:S01]  /*4b250*/  IMAD.MOV.U32 R29, RZ, RZ, R15 ;  /* 0x000000ffff1d7224 */ /* 0x000fe200078e000f */
[----:B------:R-:W-:Y:S01]  /*4b260*/  STL.64 [R1+0x530], R12 ;  /* 0x0005300c01007387 */ /* 0x000fe20000100a00 */
[----:B------:R-:W-:Y:S02]  /*4b270*/  STL [R1+0x538], R14 ;  /* 0x0005380e01007387 */ /* 0x000fe40000100800 */
[----:B------:R-:W-:Y:S01]  /*4b280*/  STL [R1+0x27b4], R28 ;  /* 0x0027b41c01007387 */ /* 0x000fe20000100800 */
[----:B------:R-:W-:Y:S01]  /*4b290*/  STL [R1+0x20f4], R29 ;  /* 0x0020f41d01007387 */ /* 0x000fe20000100800 */
[----:B------:R0:W-:Y:S02]  /*4b2a0*/  STL.64 [R1+0x8c0], R8 ;  /* 0x0008c00801007387 */ /* 0x0001e40000100a00 */
[----:B------:R1:W-:Y:S02]  /*4b2b0*/  STL.64 [R1+0x2840], R24 ;  /* 0x0028401801007387 */ /* 0x0003e40000100a00 */
[----:B------:R-:W2:Y:S01]  /*4b2c0*/  LDL.LU R20, [R1+0xb40] ;  /* 0x000b400001147983 */ /* 0x000ea20000300800 */
[----:B------:R-:W2:Y:S01]  /*4b2d0*/  LDL.LU R21, [R1+0xb44] ;  /* 0x000b440001157983 */ /* 0x000ea20000300800 */
[----:B------:R-:W4:Y:S02]  /*4b2e0*/  LDL.LU R22, [R1+0xb48] ;  /* 0x000b480001167983 */ /* 0x000f240000300800 */
[----:B------:R-:W4:Y:S02]  /*4b2f0*/  LDL.LU R23, [R1+0xb4c] ;  /* 0x000b4c0001177983 */ /* 0x000f240000300800 */
[----:B------:R-:W-:-:S02]  /*4b300*/  IMAD.MOV.U32 R6, RZ, RZ, R10 ;  /* 0x000000ffff067224 */ /* 0x000fc400078e000a */
[----:B------:R-:W-:Y:S01]  /*4b310*/  IMAD.MOV.U32 R7, RZ, RZ, R11 ;  /* 0x000000ffff077224 */ /* 0x000fe200078e000b */
[----:B0-----:R-:W2:Y:S01]  /*4b320*/  LDL.LU R8, [R1+0x850] ;  /* 0x0008500001087983 */ /* 0x001ea20000300800 */
[----:B------:R-:W2:Y:S02]  /*4b330*/  LDL.LU R9, [R1+0x854] ;  /* 0x0008540001097983 */ /* 0x000ea40000300800 */
[----:B------:R-:W2:Y:S02]  /*4b340*/  LDL.LU R10, [R1+0x858] ;  /* 0x00085800010a7983 */ /* 0x000ea40000300800 */
[----:B------:R-:W2:Y:S02]  /*4b350*/  LDL.LU R11, [R1+0x85c] ;  /* 0x00085c00010b7983 */ /* 0x000ea40000300800 */
[----:B--2---:R-:W-:Y:S01]  /*4b360*/  STL.64 [R1+0x2808], R10 ;  /* 0x0028080a01007387 */ /* 0x004fe20000100a00 */
[----:B------:R-:W-:Y:S02]  /*4b370*/  STL.64 [R1+0x2800], R8 ;  /* 0x0028000801007387 */ /* 0x000fe40000100a00 */
[----:B-1----:R-:W2:Y:S02]  /*4b380*/  LDL.LU R24, [R1+0x880] ;  /* 0x0008800001187983 */ /* 0x002ea40000300800 */
[----:B------:R-:W2:Y:S01]  /*4b390*/  LDL.LU R25, [R1+0x884] ;  /* 0x0008840001197983 */ /* 0x000ea20000300800 */
[----:B------:R-:W2:Y:S01]  /*4b3a0*/  LDL.LU R26, [R1+0x888] ;  /* 0x00088800011a7983 */ /* 0x000ea20000300800 */
[----:B------:R-:W2:Y:S03]  /*4b3b0*/  LDL.LU R27, [R1+0x88c] ;  /* 0x00088c00011b7983 */ /* 0x000ea60000300800 */
[----:B--2---:R-:W-:Y:S01]  /*4b3c0*/  STL.64 [R1+0x2850], R26 ;  /* 0x0028501a01007387 */ /* 0x004fe20000100a00 */
[----:B------:R0:W-:Y:S03]  /*4b3d0*/  STL.64 [R1+0x2848], R24 ;  /* 0x0028481801007387 */ /* 0x0001e60000100a00 */
[----:B0-----:R-:W2:Y:S04]  /*4b3e0*/  LDL.64 R24, [R1+0x30] ;  /* 0x0000300001187983 */ /* 0x001ea80000100a00 */
[----:B--2---:R0:W-:Y:S04]  /*4b3f0*/  STL.64 [R1+0x2860], R24 ;  /* 0x0028601801007387 */ /* 0x0041e80000100a00 */
[----:B0-----:R-:W2:Y:S04]  /*4b400*/  LDL.64 R24, [R1+0x40] ;  /* 0x0000400001187983 */ /* 0x001ea80000100a00 */
[----:B--2---:R0:W-:Y:S01]  /*4b410*/  STL.64 [R1+0x2878], R24 ;  /* 0x0028781801007387 */ /* 0x0041e20000100a00 */
[----:B------:R-:W2:Y:S02]  /*4b420*/  LDL.LU R12, [R1+0x870] ;  /* 0x00087000010c7983 */ /* 0x000ea40000300800 */
[----:B------:R-:W2:Y:S02]  /*4b430*/  LDL.LU R13, [R1+0x874] ;  /* 0x00087400010d7983 */ /* 0x000ea40000300800 */
[----:B------:R-:W2:Y:S01]  /*4b440*/  LDL.LU R14, [R1+0x878] ;  /* 0x00087800010e7983 */ /* 0x000ea20000300800 */
[----:B------:R-:W2:Y:S04]  /*4b450*/  LDL.LU R15, [R1+0x87c] ;  /* 0x00087c00010f7983 */ /* 0x000ea80000300800 */
[----:B0-----:R-:W3:Y:S04]  /*4b460*/  LDL.64 R24, [R1+0x50] ;  /* 0x0000500001187983 */ /* 0x001ee80000100a00 */
[----:B--2---:R-:W-:Y:S01]  /*4b470*/  STL.64 [R1+0x2838], R14 ;  /* 0x0028380e01007387 */ /* 0x004fe20000100a00 */
[----:B------:R0:W-:Y:S03]  /*4b480*/  STL.64 [R1+0x2830], R12 ;  /* 0x0028300c01007387 */ /* 0x0001e60000100a00 */
[----:B0-----:R-:W2:Y:S04]  /*4b490*/  LDL.64 R12, [R1+0x20] ;  /* 0x00002000010c7983 */ /* 0x001ea80000100a00 */
[----:B--2---:R0:W-:Y:S04]  /*4b4a0*/  STL.64 [R1+0x2858], R12 ;  /* 0x0028580c01007387 */ /* 0x0041e80000100a00 */
        /* <DEDUP_REMOVED lines=18> */
[----:B------:R0:W-:Y:S04]  /*4b5d0*/  STL.64 [R1+0x2820], R8 ;  /* 0x0028200801007387 */ /* 0x0001e80000100a00 */
[----:B0-----:R-:W2:Y:S01]  /*4b5e0*/  LDL.64 R8, [R1+0x10] ;  /* 0x0000100001087983 */ /* 0x001ea20000100a00 */
[----:B----4-:R-:W-:Y:S02]  /*4b5f0*/  STL.64 [R1+0x27f0], R22 ;  /* 0x0027f01601007387 */ /* 0x010fe40000100a00 */
[----:B------:R0:W-:Y:S02]  /*4b600*/  STL.64 [R1+0x27e8], R20 ;  /* 0x0027e81401007387 */ /* 0x0001e40000100a00 */
[----:B0-----:R-:W4:Y:S01]  /*4b610*/  LDL.LU R20, [R1+0x840] ;  /* 0x0008400001147983 */ /* 0x001f220000300800 */
[----:B------:R-:W4:Y:S02]  /*4b620*/  LDL.LU R21, [R1+0x844] ;  /* 0x0008440001157983 */ /* 0x000f240000300800 */
[----:B------:R-:W4:Y:S02]  /*4b630*/  LDL.LU R22, [R1+0x848] ;  /* 0x0008480001167983 */ /* 0x000f240000300800 */
[----:B------:R-:W4:Y:S02]  /*4b640*/  LDL.LU R23, [R1+0x84c] ;  /* 0x00084c0001177983 */ /* 0x000f240000300800 */
[----:B---3--:R-:W-:-:S02]  /*4b650*/  IMAD.MOV.U32 R3, RZ, RZ, R24 ;  /* 0x000000ffff037224 */ /* 0x008fc400078e0018 */
[----:B------:R-:W-:Y:S01]  /*4b660*/  IMAD.MOV.U32 R29, RZ, RZ, R25 ;  /* 0x000000ffff1d7224 */ /* 0x000fe200078e0019 */
[C---:B--2---:R-:W-:Y:S01]  /*4b670*/  HMMA.16816.F32.BF16 R12, R16.reuse, R24, R12 ;  /* 0x00000018100c723c */ /* 0x044fe2000004180c */
[----:B----4-:R-:W-:Y:S01]  /*4b680*/  STL.64 [R1+0x2818], R22 ;  /* 0x0028181601007387 */ /* 0x010fe20000100a00 */
[----:B------:R0:W-:Y:S03]  /*4b690*/  STL.64 [R1+0x2810], R20 ;  /* 0x0028101401007387 */ /* 0x0001e60000100a00 */
[----:B0-----:R-:W2:Y:S01]  /*4b6a0*/  LDL.LU R20, [R1+0x860] ;  /* 0x0008600001147983 */ /* 0x001ea20000300800 */
[----:B------:R-:W2:Y:S02]  /*4b6b0*/  LDL.LU R21, [R1+0x864] ;  /* 0x0008640001157983 */ /* 0x000ea40000300800 */
[----:B------:R-:W2:Y:S02]  /*4b6c0*/  LDL.LU R22, [R1+0x868] ;  /* 0x0008680001167983 */ /* 0x000ea40000300800 */
[----:B------:R-:W2:Y:S01]  /*4b6d0*/  LDL.LU R23, [R1+0x86c] ;  /* 0x00086c0001177983 */ /* 0x000ea20000300800 */
[----:B------:R-:W-:Y:S01]  /*4b6e0*/  STL [R1+0x25ac], R7 ;  /* 0x0025ac0701007387 */ /* 0x000fe20000100800 */
[----:B------:R-:W-:Y:S11]  /*4b6f0*/  STL [R1+0x25a8], R6 ;  /* 0x0025a80601007387 */ /* 0x000ff60000100800 */
[----:B------:R-:W-:Y:S02]  /*4b700*/  STL.64 [R1+0x8b0], R12 ;  /* 0x0008b00c01007387 */ /* 0x000fe40000100a00 */
[----:B------:R0:W-:Y:S02]  /*4b710*/  STL.64 [R1+0x8b8], R14 ;  /* 0x0008b80e01007387 */ /* 0x0001e40000100a00 */
[----:B0-----:R-:W3:Y:S01]  /*4b720*/  LDL.LU.64 R14, [R1+0x2888] ;  /* 0x00288800010e7983 */ /* 0x001ee20000300a00 */
[----:B------:R-:W3:Y:S02]  /*4b730*/  LDL.LU.64 R12, [R1+0x2880] ;  /* 0x00288000010c7983 */ /* 0x000ee40000300a00 */
[----:B------:R-:W3:Y:S02]  /*4b740*/  LDL.LU.64 R24, [R1+0x2878] ;  /* 0x0028780001187983 */ /* 0x000ee40000300a00 */
[----:B------:R-:W-:Y:S01]  /*4b750*/  STL [R1+0x27bc], R29 ;  /* 0x0027bc1d01007387 */ /* 0x000fe20000100800 */
[----:B------:R-:W-:Y:S01]  /*4b760*/  STL [R1+0x27b8], R3 ;  /* 0x0027b80301007387 */ /* 0x000fe20000100800 */
[C---:B---3--:R-:W-:Y:S01]  /*4b770*/  HMMA.16816.F32.BF16 R12, R16.reuse, R24, R12 ;  /* 0x00000018100c723c */ /* 0x048fe2000004180c */
[----:B------:R-:W-:Y:S11]  /*4b780*/  IMAD.MOV.U32 R28, RZ, RZ, R25 ;  /* 0x000000ffff1c7224 */ /* 0x000ff600078e0019 */
[----:B------:R-:W-:Y:S11]  /*4b790*/  @!UPT UIADD3 URZ, URZ, URZ, URZ ;  /* 0x0000003f3f3ff290 */ /* 0x000ff6000fffe03f */
[----:B------:R-:W-:Y:S01]  /*4b7a0*/  STL.64 [R1+0x8a0], R12 ;  /* 0x0008a00c01007387 */ /* 0x000fe20000100a00 */
[----:B------:R0:W-:Y:S03]  /*4b7b0*/  STL.64 [R1+0x8a8], R14 ;  /* 0x0008a80e01007387 */ /* 0x0001e60000100a00 */
[----:B0-----:R-:W3:Y:S01]  /*4b7c0*/  LDL.LU.64 R14, [R1+0x2870] ;  /* 0x00287000010e7983 */ /* 0x001ee20000300a00 */
[----:B------:R-:W3:Y:S02]  /*4b7d0*/  LDL.LU.64 R12, [R1+0x2868] ;  /* 0x00286800010c7983 */ /* 0x000ee40000300a00 */
        /* <DEDUP_REMOVED lines=20> */
[----:B------:R-:W-:Y:S02]  /*4b920*/  STL.64 [R1+0x27c8], R26 ;  /* 0x0027c81a01007387 */ /* 0x000fe40000100a00 */
[----:B---3--:R0:W-:Y:S04]  /*4b930*/  STL.64 [R1+0x27c0], R24 ;  /* 0x0027c01801007387 */ /* 0x0081e80000100a00 */
[----:B0-----:R-:W3:Y:S01]  /*4b940*/  LDL.64 R24, [R1+0xb0] ;  /* 0x0000b00001187983 */ /* 0x001ee20000100a00 */
[----:B----4-:R-:W-:Y:S03]  /*4b950*/  HMMA.16816.F32.BF16 R12, R16, R8, R12 ;  /* 0x00000008100c723c */ /* 0x010fe6000004180c */
[----:B---3--:R0:W-:Y:S04]  /*4b960*/  STL.64 [R1+0x27d0], R24 ;  /* 0x0027d01801007387 */ /* 0x0081e80000100a00 */
[----:B0-----:R-:W3:Y:S01]  /*4b970*/  LDL.LU R24, [R1+0xb30] ;  /* 0x000b300001187983 */ /* 0x001ee20000300800 */
[----:B------:R-:W3:Y:S02]  /*4b980*/  LDL.LU R25, [R1+0xb34] ;  /* 0x000b340001197983 */ /* 0x000ee40000300800 */
[----:B------:R-:W3:Y:S02]  /*4b990*/  LDL.LU R26, [R1+0xb38] ;  /* 0x000b3800011a7983 */ /* 0x000ee40000300800 */
[----:B------:R-:W3:Y:S11]  /*4b9a0*/  LDL.LU R27, [R1+0xb3c] ;  /* 0x000b3c00011b7983 */ /* 0x000ef60000300800 */
[----:B------:R0:W-:Y:S01]  /*4b9b0*/  STL.64 [R1+0x870], R12 ;  /* 0x0008700c01007387 */ /* 0x0001e20000100a00 */
[----:B------:R1:W-:Y:S03]  /*4b9c0*/  STL.64 [R1+0x878], R14 ;  /* 0x0008780e01007387 */ /* 0x0003e60000100a00 */
[----:B0-----:R-:W4:Y:S01]  /*4b9d0*/  LDL.LU.64 R12, [R1+0x2828] ;  /* 0x00282800010c7983 */ /* 0x001f220000300a00 */
[----:B-1----:R-:W-:-:S02]  /*4b9e0*/  IMAD.MOV.U32 R15, RZ, RZ, R8 ;  /* 0x000000ffff0f7224 */ /* 0x002fc400078e0008 */
[----:B------:R-:W-:Y:S02]  /*4b9f0*/  IMAD.MOV.U32 R14, RZ, RZ, R9 ;  /* 0x000000ffff0e7224 */ /* 0x000fe400078e0009 */
[----:B------:R-:W2:Y:S02]  /*4ba00*/  LDL.LU.64 R8, [R1+0x2820] ;  /* 0x0028200001087983 */ /* 0x000ea40000300a00 */
[C---:B--2---:R-:W-:Y:S02]  /*4ba10*/  HMMA.16816.F32.BF16 R8, R16.reuse, R8, R20 ;  /* 0x000000081008723c */ /* 0x044fe40000041814 */
[----:B------:R-:W2:Y:S01]  /*4ba20*/  LDL.LU.64 R22, [R1+0x2818] ;  /* 0x0028180001167983 */ /* 0x000ea20000300a00 */
[----:B------:R-:W2:Y:S11]  /*4ba30*/  LDL.LU.64 R20, [R1+0x2810] ;  /* 0x0028100001147983 */ /* 0x000eb60000300a00 */
        /* <DEDUP_REMOVED lines=9> */
[----:B------:R-:W-:Y:S03]  /*4bad0*/  STL.64 [R1+0x858], R10 ;  /* 0x0008580a01007387 */ /* 0x000fe60000100a00 */
[----:B0-----:R-:W2:Y:S01]  /*4bae0*/  LDL.LU.64 R8, [R1+0x27f8] ;  /* 0x0027f80001087983 */ /* 0x001ea20000300a00 */
[----:B------:R-:W-:Y:S01]  /*4baf0*/  STL.64 [R1+0x26b8], R12 ;  /* 0x0026b80c01007387 */ /* 0x000fe20000100a00 */
[C---:B--2---:R-:W-:Y:S11]  /*4bb00*/  HMMA.16816.F32.BF16 R20, R16.reuse, R8, R20 ;  /* 0x000000081014723c */ /* 0x044ff60000041814 */
[----:B------:R-:W-:Y:S11]  /*4bb10*/  @!UPT UIADD3 URZ, URZ, URZ, URZ ;  /* 0x0000003f3f3ff290 */ /* 0x000ff6000fffe03f */
[----:B------:R-:W-:Y:S01]  /*4bb20*/  @!UPT UIADD3 URZ, URZ, URZ, URZ ;  /* 0x0000003f3f3ff290 */ /* 0x000fe2000fffe03f */
[----:B------:R-:W-:Y:S01]  /*4bb30*/  STL.64 [R1+0x840], R20 ;  /* 0x0008401401007387 */ /* 0x000fe20000100a00 */
[----:B------:R0:W-:Y:S03]  /*4bb40*/  STL.64 [R1+0x848], R22 ;  /* 0x0008481601007387 */ /* 0x0001e60000100a00 */
[----:B0-----:R-:W2:Y:S01]  /*4bb50*/  LDL.LU.64 R22, [R1+0x27f0] ;  /* 0x0027f00001167983 */ /* 0x001ea20000300a00 */
[----:B------:R-:W2:Y:S02]  /*4bb60*/  LDL.LU.64 R20, [R1+0x27e8] ;  /* 0x0027e80001147983 */ /* 0x000ea40000300a00 */
[----:B--2---:R-:W-:Y:S01]  /*4bb70*/  HMMA.16816.F32.BF16 R16, R16, R4, R20 ;  /* 0x000000041010723c */ /* 0x004fe20000041814 */
[----:B------:R-:W3:Y:S01]  /*4bb80*/  LDL.LU.64 R22, [R1+0x27e0] ;  /* 0x0027e00001167983 */ /* 0x000ee20000300a00 */
[----:B------:R-:W3:Y:S11]  /*4bb90*/  LDL.LU.64 R20, [R1+0x27d8] ;  /* 0x0027d80001147983 */ /* 0x000ef60000300a00 */
[----:B------:R-:W-:Y:S10]  /*4bba0*/  @!UPT UIADD3 URZ, URZ, URZ, URZ ;  /* 0x0000003f3f3ff290 */ /* 0x000ff4000fffe03f */
[----:B------:R0:W-:Y:S01]  /*4bbb0*/  STL.64 [R1+0x520], R16 ;  /* 0x0005201001007387 */ /* 0x0001e20000100a00 */
[----:B------:R1:W-:Y:S03]  /*4bbc0*/  STL.64 [R1+0x528], R18 ;  /* 0x0005281201007387 */ /* 0x0003e60000100a00 */
[----:B0-----:R-:W2:Y:S01]  /*4bbd0*/  LDL.LU R16, [R1+0xb20] ;  /* 0x000b200001107983 */ /* 0x001ea20000300800 */
[----:B------:R-:W2:Y:S02]  /*4bbe0*/  LDL.LU R17, [R1+0xb24] ;  /* 0x000b240001117983 */ /* 0x000ea40000300800 */
[----:B-1----:R-:W2:Y:S02]  /*4bbf0*/  LDL.LU R18, [R1+0xb28] ;  /* 0x000b280001127983 */ /* 0x002ea40000300800 */
[----:B------:R-:W2:Y:S01]  /*4bc00*/  LDL.LU R19, [R1+0xb2c] ;  /* 0x000b2c0001137983 */ /* 0x000ea20000300800 */
[----:B------:R0:W-:Y:S04]  /*4bc10*/  STL.64 [R1+0x26c0], R4 ;  /* 0x0026c00401007387 */ /* 0x0001e80000100a00 */
[----:B0-----:R-:W3:Y:S02]  /*4bc20*/  LDL.64 R4, [R1+0xc0] ;  /* 0x0000c00001047983 */ /* 0x001ee40000100a00 */
        /* <DEDUP_REMOVED lines=8> */
[----:B-1----:R-:W3:Y:S01]  /*4bcb0*/  LDL.LU.64 R26, [R1+0x27c8] ;  /* 0x0027c800011a7983 */ /* 0x002ee20000300a00 */
[----:B--2---:R-:W-:Y:S07]  /*4bcc0*/  HMMA.16816.F32.BF16 R4, R20, R24, R16 ;  /* 0x000000181404723c */ /* 0x004fee0000041810 */
[----:B------:R-:W-:-:S02]  /*4bcd0*/  IMAD.MOV.U32 R17, RZ, RZ, R24 ;  /* 0x000000ffff117224 */ /* 0x000fc400078e0018 */
[----:B------:R-:W-:Y:S02]  /*4bce0*/  IMAD.MOV.U32 R16, RZ, RZ, R25 ;  /* 0x000000ffff107224 */ /* 0x000fe400078e0019 */
[----:B------:R-:W2:Y:S11]  /*4bcf0*/  LDL.LU.64 R24, [R1+0x27c0] ;  /* 0x0027c00001187983 */ /* 0x000eb60000300a00 */
[----:B------:R-:W-:Y:S01]  /*4bd00*/  @!UPT UIADD3 URZ, URZ, URZ, URZ ;  /* 0x0000003f3f3ff290 */ /* 0x000fe2000fffe03f */
[----:B------:R0:W-:Y:S01]  /*4bd10*/  STL.64 [R1+0x500], R4 ;  /* 0x0005000401007387 */ /* 0x0001e20000100a00 */
[----:B------:R-:W-:Y:S02]  /*4bd20*/  STL.64 [R1+0x2738], R16 ;  /* 0x0027381001007387 */ /* 0x000fe40000100a00 */
[----:B------:R-:W-:Y:S02]  /*4bd30*/  IMAD.MOV.U32 R10, RZ, RZ, R6 ;  /* 0x000000ffff0a7224 */ /* 0x000fe400078e0006 */
[----:B------:R-:W-:Y:S01]  /*4bd40*/  IMAD.MOV.U32 R11, RZ, RZ, R7 ;  /* 0x000000ffff0b7224 */ /* 0x000fe200078e0007 */
        /* <DEDUP_REMOVED lines=9> */
[----:B------:R-:W2:Y:S03]  /*4bde0*/  LDL.64 R12, [R1] ;  /* 0x00000000010c7983 */ /* 0x000ea60000100a00 */
[----:B--2---:R0:W-:Y:S04]  /*4bdf0*/  STL.64 [R1+0x26d8], R12 ;  /* 0x0026d80c01007387 */ /* 0x0041e80000100a00 */
[----:B0-----:R-:W2:Y:S01]  /*4be00*/  LDL.LU R12, [R1+0x7e0] ;  /* 0x0007e000010c7983 */ /* 0x001ea20000300800 */
[----:B------:R-:W2:Y:S02]  /*4be10*/  LDL.LU R13, [R1+0x7e4] ;  /* 0x0007e400010d7983 */ /* 0x000ea40000300800 */
[----:B------:R-:W4:Y:S02]  /*4be20*/  LDL.LU R14, [R1+0x7e8] ;  /* 0x0007e800010e7983 */ /* 0x000f240000300800 */
[----:B------:R-:W4:Y:S02]  /*4be30*/  LDL.LU R15, [R1+0x7ec] ;  /* 0x0007ec00010f7983 */ /* 0x000f240000300800 */
[----:B----4-:R-:W-:Y:S01]  /*4be40*/  STL.64 [R1+0x26f0], R14 ;  /* 0x0026f00e01007387 */ /* 0x010fe20000100a00 */
[----:B--2---:R0:W-:Y:S02]  /*4be50*/  STL.64 [R1+0x26e8], R12 ;  /* 0x0026e80c01007387 */ /* 0x0041e40000100a00 */
[----:B------:R-:W2:Y:S02]  /*4be60*/  LDL.LU R4, [R1+0x7f0] ;  /* 0x0007f00001047983 */ /* 0x000ea40000300800 */
[----:B------:R-:W2:Y:S01]  /*4be70*/  LDL.LU R5, [R1+0x7f4] ;  /* 0x0007f40001057983 */ /* 0x000ea20000300800 */
[----:B------:R-:W4:Y:S01]  /*4be80*/  LDL.LU R6, [R1+0x7f8] ;  /* 0x0007f80001067983 */ /* 0x000f220000300800 */
[----:B------:R-:W4:Y:S02]  /*4be90*/  LDL.LU R7, [R1+0x7fc] ;  /* 0x0007fc0001077983 */ /* 0x000f240000300800 */
[----:B0-----:R-:W-:-:S02]  /*4bea0*/  IMAD.MOV.U32 R12, RZ, RZ, R29 ;  /* 0x000000ffff0c7224 */ /* 0x001fc400078e001d */
[----:B------:R-:W-:Y:S01]  /*4beb0*/  IMAD.MOV.U32 R13, RZ, RZ, R3 ;  /* 0x000000ffff0d7224 */ /* 0x000fe200078e0003 */
[----:B----4-:R-:W-:Y:S01]  /*4bec0*/  STL.64 [R1+0x2700], R6 ;  /* 0x0027000601007387 */ /* 0x010fe20000100a00 */
[----:B--2---:R-:W-:Y:S02]  /*4bed0*/  STL.64 [R1+0x26f8], R4 ;  /* 0x0026f80401007387 */ /* 0x004fe40000100a00 */
[----:B------:R-:W2:Y:S02]  /*4bee0*/  LDL.LU R29, [R1+0x27bc] ;  /* 0x0027bc00011d7983 */ /* 0x000ea40000300800 */
[----:B------:R-:W4:Y:S01]  /*4bef0*/  LDL.LU R3, [R1+0x27b8] ;  /* 0x0027b80001037983 */ /* 0x000f220000300800 */
[----:B------:R0:W-:Y:S04]  /*4bf00*/  STL.64 [R1+0x2708], R12 ;  /* 0x0027080c01007387 */ /* 0x0001e80000100a00 */
[----:B0-----:R-:W2:Y:S01]  /*4bf10*/  LDL R12, [R1+0x40] ;  /* 0x00004000010c7983 */ /* 0x001ea20000100800 */
[----:B------:R-:W-:-:S02]  /*4bf20*/  IMAD.MOV.U32 R16, RZ, RZ, R25 ;  /* 0x000000ffff107224 */ /* 0x000fc400078e0019 */
[----:B------:R-:W-:Y:S02]  /*4bf30*/  IMAD.MOV.U32 R17, RZ, RZ, R24 ;  /* 0x000000ffff117224 */ /* 0x000fe400078e0018 */
[----:B------:R-:W-:Y:S02]  /*4bf40*/  IMAD.MOV.U32 R13, RZ, RZ, R28 ;  /* 0x000000ffff0d7224 */ /* 0x000fe400078e001c */
[----:B------:R-:W3:Y:S01]  /*4bf50*/  LDL.LU R28, [R1+0x27b4] ;  /* 0x0027b400011c7983 */ /* 0x000ee20000300800 */
[----:B------:R-:W3:Y:S02]  /*4bf60*/  LDL.LU R25, [R1+0x27b0] ;  /* 0x0027b00001197983 */ /* 0x000ee40000300800 */
[----:B------:R-:W4:Y:S02]  /*4bf70*/  LDL.LU R24, [R1+0x27ac] ;  /* 0x0027ac0001187983 */ /* 0x000f240000300800 */
[----:B------:R0:W-:Y:S01]  /*4bf80*/  STL.64 [R1+0x2748], R16 ;  /* 0x0027481001007387 */ /* 0x0001e20000100a00 */
[----:B--2---:R4:W-:Y:S01]  /*4bf90*/  STL.64 [R1+0x2720], R12 ;  /* 0x0027200c01007387 */ /* 0x0049e20000100a00 */
[----:B------:R-:W2:Y:S02]  /*4bfa0*/  LDL.LU R4, [R1+0x800] ;  /* 0x0008000001047983 */ /* 0x000ea40000300800 */
[----:B------:R-:W2:Y:S02]  /*4bfb0*/  LDL.LU R5, [R1+0x804] ;  /* 0x0008040001057983 */ /* 0x000ea40000300800 */
[----:B------:R-:W2:Y:S01]  /*4bfc0*/  LDL.LU R6, [R1+0x808] ;  /* 0x0008080001067983 */ /* 0x000ea20000300800 */
[----:B------:R-:W2:Y:S01]  /*4bfd0*/  LDL.LU R7, [R1+0x80c] ;  /* 0x00080c0001077983 */ /* 0x000ea20000300800 */
[----:B0-----:R-:W2:Y:S02]  /*4bfe0*/  LDL R16, [R1+0x70] ;  /* 0x0000700001107983 */ /* 0x001ea40000100800 */
[----:B---3--:R-:W-:-:S02]  /*4bff0*/  IMAD.MOV.U32 R17, RZ, RZ, R28 ;  /* 0x000000ffff117224 */ /* 0x008fc400078e001c */
[----:B------:R-:W3:Y:S01]  /*4c000*/  LDL.LU R28, [R1+0x27a8] ;  /* 0x0027a800011c7983 */ /* 0x000ee20000300800 */
[----:B----4-:R-:W-:Y:S02]  /*4c010*/  IMAD.MOV.U32 R12, RZ, RZ, R3 ;  /* 0x000000ffff0c7224 */ /* 0x010fe400078e0003 */
[----:B------:R-:W-:Y:S01]  /*4c020*/  IMAD.MOV.U32 R13, RZ, RZ, R29 ;  /* 0x000000ffff0d7224 */ /* 0x000fe200078e001d */
[----:B--2---:R0:W-:Y:S01]  /*4c030*/  STL.64 [R1+0x2760], R16 ;  /* 0x0027601001007387 */ /* 0x0041e20000100a00 */
[----:B------:R-:W2:Y:S02]  /*4c040*/  LDL.LU R3, [R1+0x27a4] ;  /* 0x0027a40001037983 */ /* 0x000ea40000300800 */
[----:B0-----:R-:W-:Y:S02]  /*4c050*/  IMAD.MOV.U32 R16, RZ, RZ, R24 ;  /* 0x000000ffff107224 */ /* 0x001fe400078e0018 */
[----:B------:R-:W-:Y:S01]  /*4c060*/  IMAD.MOV.U32 R17, RZ, RZ, R25 ;  /* 0x000000ffff117224 */ /* 0x000fe200078e0019 */
[----:B------:R-:W4:Y:S01]  /*4c070*/  LDL.LU R24, [R1+0x27a0] ;  /* 0x0027a00001187983 */ /* 0x000f220000300800 */
[----:B------:R-:W4:Y:S03]  /*4c080*/  LDL.LU R25, [R1+0x279c] ;  /* 0x00279c0001197983 */ /* 0x000f260000300800 */
[----:B------:R-:W-:Y:S01]  /*4c090*/  STL.64 [R1+0x2778], R16 ;  /* 0x0027781001007387 */ /* 0x000fe20000100a00 */
[----:B------:R0:W-:Y:S03]  /*4c0a0*/  STL.64 [R1+0x2740], R12 ;  /* 0x0027400c01007387 */ /* 0x0001e60000100a00 */
[----:B0-----:R-:W4:Y:S01]  /*4c0b0*/  LDL.LU R12, [R1+0x830] ;  /* 0x00083000010c7983 */ /* 0x001f220000300800 */
[----:B------:R-:W4:Y:S02]  /*4c0c0*/  LDL.LU R13, [R1+0x834] ;  /* 0x00083400010d7983 */ /* 0x000f240000300800 */
[----:B------:R-:W4:Y:S02]  /*4c0d0*/  LDL.LU R14, [R1+0x838] ;  /* 0x00083800010e7983 */ /* 0x000f240000300800 */
[----:B------:R-:W4:Y:S02]  /*4c0e0*/  LDL.LU R15, [R1+0x83c] ;  /* 0x00083c00010f7983 */ /* 0x000f240000300800 */
[----:B---3--:R-:W-:-:S02]  /*4c0f0*/  IMAD.MOV.U32 R17, RZ, RZ, R28 ;  /* 0x000000ffff117224 */ /* 0x008fc400078e001c */
[----:B--2---:R-:W-:Y:S02]  /*4c100*/  IMAD.MOV.U32 R16, RZ, RZ, R3 ;  /* 0x000000ffff107224 */ /* 0x004fe400078e0003 */
[----:B------:R-:W2:Y:S03]  /*4c110*/  LDL.LU R3, [R1+0x2798] ;  /* 0x0027980001037983 */ /* 0x000ea60000300800 */
[----:B------:R-:W-:Y:S01]  /*4c120*/  STL.64 [R1+0x2790], R16 ;  /* 0x0027901001007387 */ /* 0x000fe20000100a00 */
[----:B----4-:R-:W-:Y:S01]  /*4c130*/  STL.64 [R1+0x2758], R14 ;  /* 0x0027580e01007387 */ /* 0x010fe20000100a00 */
[----:B------:R0:W-:Y:S03]  /*4c140*/  STL.64 [R1+0x2750], R12 ;  /* 0x0027500c01007387 */ /* 0x0001e60000100a00 */
        /* <DEDUP_REMOVED lines=8> */
[----:B----4-:R-:W-:Y:S01]  /*4c1d0*/  STL.64 [R1+0x2770], R14 ;  /* 0x0027700e01007387 */ /* 0x010fe20000100a00 */
[----:B---3--:R0:W-:Y:S03]  /*4c1e0*/  STL.64 [R1+0x2768], R12 ;  /* 0x0027680c01007387 */ /* 0x0081e60000100a00 */
        /* <DEDUP_REMOVED lines=15> */
[----:B------:R-:W3:Y:S01]  /*4c2e0*/  LDL.LU R7, [R1+0x81c] ;  /* 0x00081c0001077983 */ /* 0x000ee20000300800 */
[C---:B--2---:R-:W-:Y:S01]  /*4c2f0*/  HMMA.16816.F32.BF16 R16, R20.reuse, R24, R16 ;  /* 0x000000181410723c */ /* 0x044fe20000041810 */
[----:B---3--:R-:W-:Y:S01]  /*4c300*/  STL.64 [R1+0x2730], R6 ;  /* 0x0027300601007387 */ /* 0x008fe20000100a00 */
[----:B----4-:R0:W-:Y:S03]  /*4c310*/  STL.64 [R1+0x2728], R4 ;  /* 0x0027280401007387 */ /* 0x0101e60000100a00 */
        /* <DEDUP_REMOVED lines=10> */
[----:B------:R-:W3:Y:S02]  /*4c3c0*/  LDL.LU R11, [R1+0x7cc] ;  /* 0x0007cc00010b7983 */ /* 0x000ee40000300800 */
[----:B------:R0:W-:Y:S01]  /*4c3d0*/  STL.64 [R1+0x4f0], R16 ;  /* 0x0004f01001007387 */ /* 0x0001e20000100a00 */
[----:B------:R1:W-:Y:S03]  /*4c3e0*/  STL.64 [R1+0x4f8], R18 ;  /* 0x0004f81201007387 */ /* 0x0003e60000100a00 */
[----:B0-----:R-:W1:Y:S01]  /*4c3f0*/  LDL.LU.64 R16, [R1+0x2790] ;  /* 0x0027900001107983 */ /* 0x001e620000300a00 */
[----:B------:R-:W-:Y:S01]  /*4c400*/  STL.64 [R1+0x2678], R24 ;  /* 0x0026781801007387 */ /* 0x000fe20000100a00 */
[C---:B-1----:R-:W-:Y:S02]  /*4c410*/  HMMA.16816.F32.BF16 R16, R20.reuse, R16, R12 ;  /* 0x000000101410723c */ /* 0x042fe4000004180c */
[----:B------:R-:W4:Y:S01]  /*4c420*/  LDL.LU.64 R14, [R1+0x2788] ;  /* 0x00278800010e7983 */ /* 0x000f220000300a00 */
[----:B------:R-:W4:Y:S11]  /*4c430*/  LDL.LU.64 R12, [R1+0x2780] ;  /* 0x00278000010c7983 */ /* 0x000f360000300a00 */
[----:B------:R-:W-:Y:S09]  /*4c440*/  @!UPT UIADD3 URZ, URZ, URZ, URZ ;  /* 0x0000003f3f3ff290 */ /* 0x000ff2000fffe03f */
[----:B------:R0:W-:Y:S01]  /*4c450*/  STL.64 [R1+0x4e0], R16 ;  /* 0x0004e01001007387 */ /* 0x0001e20000100a00 */
[----:B------:R4:W-:Y:S03]  /*4c460*/  STL.64 [R1+0x4e8], R18 ;  /* 0x0004e81201007387 */ /* 0x0009e60000100a00 */
[----:B0-----:R-:W4:Y:S02]  /*4c470*/  LDL.LU.64 R16, [R1+0x2778] ;  /* 0x0027780001107983 */ /* 0x001f240000300a00 */
[C---:B----4-:R-:W-:Y:S02]  /*4c480*/  HMMA.16816.F32.BF16 R16, R20.reuse, R16, R12 ;  /* 0x000000101410723c */ /* 0x050fe4000004180c */
        /* <DEDUP_REMOVED lines=14> */
[----:B------:R-:W2:Y:S11]  /*4c570*/  LDL.LU.64 R12, [R1+0x2740] ;  /* 0x00274000010c7983 */ /* 0x000eb60000300a00 */
[----:B------:R-:W-:Y:S10]  /*4c580*/  @!UPT UIADD3 URZ, URZ, URZ, URZ ;  /* 0x0000003f3f3ff290 */ /* 0x000ff4000fffe03f */
[----:B------:R0:W-:Y:S01]  /*4c590*/  STL.64 [R1+0x830], R16 ;  /* 0x0008301001007387 */ /* 0x0001e20000100a00 */
[----:B------:R1:W-:Y:S03]  /*4c5a0*/  STL.64 [R1+0x838], R18 ;  /* 0x0008381201007387 */ /* 0x0003e60000100a00 */
[----:B0-----:R-:W4:Y:S02]  /*4c5b0*/  LDL.LU.64 R16, [R1+0x2738] ;  /* 0x0027380001107983 */ /* 0x001f240000300a00 */
[----:B----4-:R-:W-:Y:S02]  /*4c5c0*/  IMAD.MOV.U32 R25, RZ, RZ, R16 ;  /* 0x000000ffff197224 */ /* 0x010fe400078e0010 */
[----:B------:R-:W-:Y:S01]  /*4c5d0*/  IMAD.MOV.U32 R24, RZ, RZ, R17 ;  /* 0x000000ffff187224 */ /* 0x000fe200078e0011 */
[----:B------:R-:W4:Y:S01]  /*4c5e0*/  LDL.LU R16, [R1+0x9c0] ;  /* 0x0009c00001107983 */ /* 0x000f220000300800 */
[----:B------:R-:W4:Y:S02]  /*4c5f0*/  LDL.LU R17, [R1+0x9c4] ;  /* 0x0009c40001117983 */ /* 0x000f240000300800 */
[----:B-1----:R-:W3:Y:S02]  /*4c600*/  LDL.LU R18, [R1+0x9c8] ;  /* 0x0009c80001127983 */ /* 0x002ee40000300800 */
        /* <DEDUP_REMOVED lines=9> */
[----:B------:R-:W3:Y:S02]  /*4c6a0*/  LDL.LU.64 R6, [R1+0x2730] ;  /* 0x0027300001067983 */ /* 0x000ee40000300a00 */
[----:B------:R-:W3:Y:S09]  /*4c6b0*/  LDL.LU.64 R4, [R1+0x2728] ;  /* 0x0027280001047983 */ /* 0x000ef20000300a00 */
[----:B------:R0:W-:Y:S01]  /*4c6c0*/  STL.64 [R1+0x820], R12 ;  /* 0x0008200c01007387 */ /* 0x0001e20000100a00 */
[----:B------:R3:W-:Y:S04]  /*4c6d0*/  STL.64 [R1+0x828], R14 ;  /* 0x0008280e01007387 */ /* 0x0007e80000100a00 */
[----:B0-----:R-:W3:Y:S02]  /*4c6e0*/  LDL.LU.64 R12, [R1+0x2720] ;  /* 0x00272000010c7983 */ /* 0x001ee40000300a00 */
[C---:B---3--:R-:W-:Y:S02]  /*4c6f0*/  HMMA.16816.F32.BF16 R12, R20.reuse, R12, R4 ;  /* 0x0000000c140c723c */ /* 0x048fe40000041804 */
[----:B------:R-:W3:Y:S01]  /*4c700*/  LDL.LU.64 R6, [R1+0x2718] ;  /* 0x0027180001067983 */ /* 0x000ee20000300a00 */
[----:B------:R-:W3:Y:S11]  /*4c710*/  LDL.LU.64 R4, [R1+0x2710] ;  /* 0x0027100001047983 */ /* 0x000ef60000300a00 */
[----:B------:R-:W-:Y:S09]  /*4c720*/  @!UPT UIADD3 URZ, URZ, URZ, URZ ;  /* 0x0000003f3f3ff290 */ /* 0x000ff2000fffe03f */
[----:B------:R0:W-:Y:S01]  /*4c730*/  STL.64 [R1+0x810], R12 ;  /* 0x0008100c01007387 */ /* 0x0001e20000100a00 */
[----:B------:R3:W-:Y:S03]  /*4c740*/  STL.64 [R1+0x818], R14 ;  /* 0x0008180e01007387 */ /* 0x0007e60000100a00 */
[----:B0-----:R-:W3:Y:S01]  /*4c750*/  LDL.LU.64 R12, [R1+0x2708] ;  /* 0x00270800010c7983 */ /* 0x001ee20000300a00 */
[----:B------:R-:W-:Y:S02]  /*4c760*/  IMAD.MOV.U32 R24, RZ, RZ, R27 ;  /* 0x000000ffff187224 */ /* 0x000fe400078e001b */
[----:B------:R-:W-:Y:S01]  /*4c770*/  IMAD.MOV.U32 R25, RZ, RZ, R26 ;  /* 0x000000ffff197224 */ /* 0x000fe200078e001a */
[C---:B---3--:R-:W-:Y:S01]  /*4c780*/  HMMA.16816.F32.BF16 R12, R20.reuse, R12, R4 ;  /* 0x0000000c140c723c */ /* 0x048fe20000041804 */
[----:B------:R-:W3:Y:S01]  /*4c790*/  LDL.LU.64 R6, [R1+0x2700] ;  /* 0x0027000001067983 */ /* 0x000ee20000300a00 */
[----:B------:R-:W3:Y:S11]  /*4c7a0*/  LDL.LU.64 R4, [R1+0x26f8] ;  /* 0x0026f80001047983 */ /* 0x000ef60000300a00 */
[----:B------:R-:W-:Y:S10]  /*4c7b0*/  @!UPT UIADD3 URZ, URZ, URZ, URZ ;  /* 0x0000003f3f3ff290 */ /* 0x000ff4000fffe03f */
[----:B------:R-:W-:Y:S01]  /*4c7c0*/  STL.64 [R1+0x800], R12 ;  /* 0x0008000c01007387 */ /* 0x000fe20000100a00 */
[----:B------:R0:W-:Y:S03]  /*4c7d0*/  STL.64 [R1+0x808], R14 ;  /* 0x0008080e01007387 */ /* 0x0001e60000100a00 */
[----:B0-----:R-:W4:Y:S01]  /*4c7e0*/  LDL.LU.64 R14, [R1+0x26f0] ;  /* 0x0026f000010e7983 */ /* 0x001f220000300a00 */
[----:B------:R-:W4:Y:S01]  /*4c7f0*/  LDL.LU.64 R12, [R1+0x26e8] ;  /* 0x0026e800010c7983 */ /* 0x000f220000300a00 */
[C---:B---3--:R-:W-:Y:S02]  /*4c800*/  HMMA.16816.F32.BF16 R24, R20.reuse, R24, R4 ;  /* 0x000000181418723c */ /* 0x048fe40000041804 */
[----:B------:R-:W4:Y:S11]  /*4c810*/  LDL.LU.64 R4, [R1+0x26e0] ;  /* 0x0026e00001047983 */ /* 0x000f360000300a00 */
[----:B------:R-:W-:Y:S10]  /*4c820*/  @!UPT UIADD3 URZ, URZ, URZ, URZ ;  /* 0x0000003f3f3ff290 */ /* 0x000ff4000fffe03f */
[----:B------:R-:W-:Y:S01]  /*4c830*/  STL.64 [R1+0x7f0], R24 ;  /* 0x0007f01801007387 */ /* 0x000fe20000100a00 */
[----:B------:R-:W-:Y:S01]  /*4c840*/  STL.64 [R1+0x7f8], R26 ;  /* 0x0007f81a01007387 */ /* 0x000fe20000100a00 */
[C---:B----4-:R-:W-:Y:S02]  /*4c850*/  HMMA.16816.F32.BF16 R4, R20.reuse, R4, R12 ;  /* 0x000000041404723c */ /* 0x050fe4000004180c */
[----:B------:R-:W3:Y:S11]  /*4c860*/  LDL.LU.64 R12, [R1+0x26d8] ;  /* 0x0026d800010c7983 */ /* 0x000ef60000300a00 */
[----:B------:R-:W-:Y:S10]  /*4c870*/  @!UPT UIADD3 URZ, URZ, URZ, URZ ;  /* 0x0000003f3f3ff290 */ /* 0x000ff4000fffe03f */
[----:B------:R-:W-:Y:S01]  /*4c880*/  STL.64 [R1+0x7e0], R4 ;  /* 0x0007e00401007387 */ /* 0x000fe20000100a00 */
[----:B------:R0:W-:Y:S03]  /*4c890*/  STL.64 [R1+0x7e8], R6 ;  /* 0x0007e80601007387 */ /* 0x0001e60000100a00 */
[----:B0-----:R-:W3:Y:S01]  /*4c8a0*/  LDL.LU.64 R6, [R1+0x26d0] ;  /* 0x0026d00001067983 */ /* 0x001ee20000300a00 */
        /* <DEDUP_REMOVED lines=15> */
[----:B0-----:R-:W2:Y:S01]  /*4c9a0*/  LDL.LU.64 R8, [R1+0x26b0] ;  /* 0x0026b00001087983 */ /* 0x001ea20000300a00 */
[----:B------:R0:W-:Y:S03]  /*4c9b0*/  STL.64 [R1+0x2618], R12 ;  /* 0x0026180c01007387 */ /* 0x0001e60000100a00 */
        /* <DEDUP_REMOVED lines=12> */
[----:B------:R-:W2:Y:S11]  /*4ca80*/  LDL.LU R15, [R1+0xd0c] ;  /* 0x000d0c00010f7983 */ /* 0x000eb60000300800 */
[----:B------:R-:W-:Y:S02]  /*4ca90*/  @!UPT UIADD3 URZ, URZ, URZ, URZ ;  /* 0x0000003f3f3ff290 */ /* 0x000fe4000fffe03f */
[----:B------:R-:W-:Y:S01]  /*4caa0*/  STL.64 [R1+0x7b0], R16 ;  /* 0x0007b01001007387 */ /* 0x000fe20000100a00 */
[----:B------:R0:W-:Y:S03]  /*4cab0*/  STL.64 [R1+0x7b8], R18 ;  /* 0x0007b81201007387 */ /* 0x0001e60000100a00 */
[----:B0-----:R-:W3:Y:S01]  /*4cac0*/  LDL.LU.64 R18, [R1+0x26a8] ;  /* 0x0026a80001127983 */ /* 0x001ee20000300a00 */
[----:B------:R-:W3:Y:S02]  /*4cad0*/  LDL.LU.64 R16, [R1+0x26a0] ;  /* 0x0026a00001107983 */ /* 0x000ee40000300a00 */
[----:B------:R0:W-:Y:S02]  /*4cae0*/  STL.64 [R1+0x25c0], R8 ;  /* 0x0025c00801007387 */ /* 0x0001e40000100a00 */
[----:B0-----:R-:W4:Y:S01]  /*4caf0*/  LDL.LU R8, [R1+0xcd0] ;  /* 0x000cd00001087983 */ /* 0x001f220000300800 */
[----:B------:R-:W4:Y:S02]  /*4cb00*/  LDL.LU R9, [R1+0xcd4] ;  /* 0x000cd40001097983 */ /* 0x000f240000300800 */
[----:B------:R-:W4:Y:S02]  /*4cb10*/  LDL.LU R10, [R1+0xcd8] ;  /* 0x000cd800010a7983 */ /* 0x000f240000300800 */
[----:B------:R-:W4:Y:S01]  /*4cb20*/  LDL.LU R11, [R1+0xcdc] ;  /* 0x000cdc00010b7983 */ /* 0x000f220000300800 */
[----:B------:R-:W-:Y:S01]  /*4cb30*/  STL [R1+0x25b4], R4 ;  /* 0x0025b40401007387 */ /* 0x000fe20000100800 */
[----:B------:R-:W-:Y:S02]  /*4cb40*/  STL [R1+0x25b0], R5 ;  /* 0x0025b00501007387 */ /* 0x000fe40000100800 */
[----:B------:R-:W-:-:S02]  /*4cb50*/  IMAD.MOV.U32 R24, RZ, RZ, R2 ;  /* 0x000000ffff187224 */ /* 0x000fc400078e0002 */
[----:B------:R-:W-:Y:S01]  /*4cb60*/  IMAD.MOV.U32 R25, RZ, RZ, R0 ;  /* 0x000000ffff197224 */ /* 0x000fe200078e0000 */
[----:B---3--:R-:W-:Y:S01]  /*4cb70*/  HMMA.16816.F32.BF16 R16, R20, R4, R16 ;  /* 0x000000041410723c */ /* 0x008fe20000041810 */
[----:B------:R-:W0:Y:S11]  /*4cb80*/  LDSM.16.MT88.4 R20, [R3+0x18180] ;  /* 0x018180000314783b */ /* 0x000e360000004200 */
        /* <DEDUP_REMOVED lines=19> */
[----:B------:R-:W4:Y:S11]  /*4ccc0*/  LDL.LU.64 R12, [R1+0x2680] ;  /* 0x00268000010c7983 */ /* 0x000f360000300a00 */
[----:B------:R-:W-:Y:S10]  /*4ccd0*/  @!UPT UIADD3 URZ, URZ, URZ, URZ ;  /* 0x0000003f3f3ff290 */ /* 0x000ff4000fffe03f */
[----:B------:R0:W-:Y:S01]  /*4cce0*/  STL.64 [R1+0x490], R24 ;  /* 0x0004901801007387 */ /* 0x0001e20000100a00 */
[----:B------:R-:W-:Y:S03]  /*4ccf0*/  STL.64 [R1+0x498], R26 ;  /* 0x0004981a01007387 */ /* 0x000fe60000100a00 */
[----:B0-----:R-:W3:Y:S01]  /*4cd00*/  LDL.LU.64 R24, [R1+0x2678] ;  /* 0x0026780001187983 */ /* 0x001ee20000300a00 */
[C---:B----4-:R-:W-:Y:S08]  /*4cd10*/  HMMA.16816.F32.BF16 R8, R16.reuse, R12, R8 ;  /* 0x0000000c1008723c */ /* 0x050ff00000041808 */
        /* <DEDUP_REMOVED lines=893> */
[----:B-1----:R-:W2:Y:S04]  /*504f0*/  LDL.LU.64 R8, [R1+0x80] ;  /* 0x0000800001087983 */ /* 0x002ea80000300a00 */
[----:B--2---:R1:W-:Y:S04]  /*50500*/  STL.64 [R1+0x21e0], R8 ;  /* 0x0021e00801007387 */ /* 0x0043e80000100a00 */
        /* <DEDUP_REMOVED lines=65> */
[----:B------:R0:W-:Y:S02]  /*50920*/  STL [R1+0x2108], R22 ;  /* 0x0021081601007387 */ /* 0x0001e40000100800 */
[----:B------:R1:W-:Y:S02]  /*50930*/  STL [R1+0x2104], R23 ;  /* 0x0021041701007387 */ /* 0x0003e40000100800 */
[----:B------:R-:W4:Y:S01]  /*50940*/  LDL.LU R20, [R1+0xbf0] ;  /* 0x000bf00001147983 */ /* 0x000f220000300800 */
[----:B------:R-:W4:Y:S04]  /*50950*/  LDL.LU R21, [R1+0xbf4] ;  /* 0x000bf40001157983 */ /* 0x000f280000300800 */
[----:B0-----:R-:W4:Y:S01]  /*50960*/  LDL.LU R22, [R1+0xbf8] ;  /* 0x000bf80001167983 */ /* 0x001f220000300800 */
[----:B-1----:R-:W4:Y:S01]  /*50970*/  LDL.LU R23, [R1+0xbfc] ;  /* 0x000bfc0001177983 */ /* 0x002f220000300800 */
        /* <DEDUP_REMOVED lines=8> */
[----:B------:R-:W-:Y:S02]  /*50a00*/  STL [R1+0x2110], R0 ;  /* 0x0021100001007387 */ /* 0x000fe40000100800 */
[----:B------:R-:W-:Y:S01]  /*50a10*/  STL [R1+0x210c], R29 ;  /* 0x00210c1d01007387 */ /* 0x000fe20000100800 */
[C---:B----4-:R-:W-:Y:S01]  /*50a20*/  HMMA.16816.F32.BF16 R20, R16.reuse, R8, R20 ;  /* 0x000000081014723c */ /* 0x050fe20000041814 */
[----:B------:R-:W-:Y:S11]  /*50a30*/  IMAD.MOV.U32 R3, RZ, RZ, R9 ;  /* 0x000000ffff037224 */ /* 0x000ff600078e0009 */
[----:B------:R-:W-:Y:S11]  /*50a40*/  @!UPT UIADD3 URZ, URZ, URZ, URZ ;  /* 0x0000003f3f3ff290 */ /* 0x000ff6000fffe03f */
[----:B------:R0:W-:Y:S01]  /*50a50*/  STL.64 [R1+0x270], R20 ;  /* 0x0002701401007387 */ /* 0x0001e20000100a00 */
[----:B------:R1:W-:Y:S02]  /*50a60*/  STL.64 [R1+0x278], R22 ;  /* 0x0002781601007387 */ /* 0x0003e40000100a00 */
[----:B------:R-:W4:Y:S02]  /*50a70*/  LDL.LU.64 R10, [R1+0x21d8] ;  /* 0x0021d800010a7983 */ /* 0x000f240000300a00 */
[----:B0-----:R-:W-:Y:S02]  /*50a80*/  IMAD.MOV.U32 R21, RZ, RZ, R8 ;  /* 0x000000ffff157224 */ /* 0x001fe400078e0008 */
[----:B------:R-:W4:Y:S01]  /*50a90*/  LDL.LU.64 R8, [R1+0x21d0] ;  /* 0x0021d00001087983 */ /* 0x000f220000300a00 */
[----:B--2---:R-:W-:Y:S01]  /*50aa0*/  HMMA.16816.F32.BF16 R24, R16, R4, R24 ;  /* 0x000000041018723c */ /* 0x004fe20000041818 */
[----:B-1----:R-:W-:Y:S02]  /*50ab0*/  IMAD.MOV.U32 R23, RZ, RZ, R4 ;  /* 0x000000ffff177224 */ /* 0x002fe400078e0004 */
[----:B------:R-:W-:Y:S01]  /*50ac0*/  IMAD.MOV.U32 R20, RZ, RZ, R5 ;  /* 0x000000ffff147224 */ /* 0x000fe200078e0005 */
[----:B------:R-:W-:Y:S01]  /*50ad0*/  STL [R1+0x2118], R3 ;  /* 0x0021180301007387 */ /* 0x000fe20000100800 */
[----:B------:R-:W-:Y:S02]  /*50ae0*/  STL [R1+0x2114], R21 ;  /* 0x0021141501007387 */ /* 0x000fe40000100800 */
[----:B---3--:R-:W-:-:S02]  /*50af0*/  IMAD.MOV.U32 R29, RZ, RZ, R12 ;  /* 0x000000ffff1d7224 */ /* 0x008fc400078e000c */
[----:B------:R-:W-:Y:S11]  /*50b00*/  IMAD.MOV.U32 R22, RZ, RZ, R13 ;  /* 0x000000ffff167224 */ /* 0x000ff600078e000d */
[----:B------:R-:W-:Y:S03]  /*50b10*/  @!UPT UIADD3 URZ, URZ, URZ, URZ ;  /* 0x0000003f3f3ff290 */ /* 0x000fe6000fffe03f */
[----:B------:R0:W-:Y:S01]  /*50b20*/  STL.64 [R1+0x260], R24 ;  /* 0x0002601801007387 */ /* 0x0001e20000100a00 */
[----:B------:R-:W-:Y:S02]  /*50b30*/  STL.64 [R1+0x268], R26 ;  /* 0x0002681a01007387 */ /* 0x000fe40000100a00 */
[----:B------:R-:W-:Y:S02]  /*50b40*/  STL [R1+0x2120], R20 ;  /* 0x0021201401007387 */ /* 0x000fe40000100800 */
[----:B------:R-:W-:Y:S01]  /*50b50*/  STL [R1+0x211c], R23 ;  /* 0x00211c1701007387 */ /* 0x000fe20000100800 */
[C---:B----4-:R-:W-:Y:S11]  /*50b60*/  HMMA.16816.F32.BF16 R4, R16.reuse, R12, R8 ;  /* 0x0000000c1004723c */ /* 0x050ff60000041808 */
        /* <DEDUP_REMOVED lines=21> */
[----:B------:R-:W2:Y:S01]  /*50cc0*/  LDL.LU R12, [R1+0xba0] ;  /* 0x000ba000010c7983 */ /* 0x000ea20000300800 */
[----:B------:R-:W2:Y:S02]  /*50cd0*/  LDL.LU R13, [R1+0xba4] ;  /* 0x000ba400010d7983 */ /* 0x000ea40000300800 */
[----:B------:R-:W2:Y:S02]  /*50ce0*/  LDL.LU R14, [R1+0xba8] ;  /* 0x000ba800010e7983 */ /* 0x000ea40000300800 */
[----:B------:R-:W2:Y:S02]  /*50cf0*/  LDL.LU R15, [R1+0xbac] ;  /* 0x000bac00010f7983 */ /* 0x000ea40000300800 */
[----:B--2---:R-:W-:Y:S01]  /*50d00*/  STL.64 [R1+0x21c8], R14 ;  /* 0x0021c80e01007387 */ /* 0x004fe20000100a00 */
[----:B------:R0:W-:Y:S03]  /*50d10*/  STL.64 [R1+0x21c0], R12 ;  /* 0x0021c00c01007387 */ /* 0x0001e60000100a00 */
        /* <DEDUP_REMOVED lines=18> */
[----:B------:R-:W2:Y:S02]  /*50e40*/  LDL.LU R20, [R1+0xbc0] ;  /* 0x000bc00001147983 */ /* 0x000ea40000300800 */
[----:B------:R-:W2:Y:S01]  /*50e50*/  LDL.LU R21, [R1+0xbc4] ;  /* 0x000bc40001157983 */ /* 0x000ea20000300800 */
[----:B0-----:R-:W2:Y:S01]  /*50e60*/  LDL.LU R22, [R1+0xbc8] ;  /* 0x000bc80001167983 */ /* 0x001ea20000300800 */
[----:B------:R-:W2:Y:S02]  /*50e70*/  LDL.LU R23, [R1+0xbcc] ;  /* 0x000bcc0001177983 */ /* 0x000ea40000300800 */
[----:B------:R-:W-:Y:S02]  /*50e80*/  STL [R1+0x2124], R29 ;  /* 0x0021241d01007387 */ /* 0x000fe40000100800 */
[----:B----4-:R-:W-:Y:S01]  /*50e90*/  IMAD.MOV.U32 R0, RZ, RZ, R25 ;  /* 0x000000ffff007224 */ /* 0x010fe200078e0019 */
[C---:B--2---:R-:W-:Y:S11]  /*50ea0*/  HMMA.16816.F32.BF16 R20, R16.reuse, R24, R20 ;  /* 0x000000181014723c */ /* 0x044ff60000041814 */
[----:B------:R-:W-:Y:S11]  /*50eb0*/  @!UPT UIADD3 URZ, URZ, URZ, URZ ;  /* 0x0000003f3f3ff290 */ /* 0x000ff6000fffe03f */
[----:B------:R-:W-:Y:S01]  /*50ec0*/  @!UPT UIADD3 URZ, URZ, URZ, URZ ;  /* 0x0000003f3f3ff290 */ /* 0x000fe2000fffe03f */
[----:B------:R0:W-:Y:S01]  /*50ed0*/  STL.64 [R1+0x240], R20 ;  /* 0x0002401401007387 */ /* 0x0001e20000100a00 */
[----:B------:R-:W-:Y:S02]  /*50ee0*/  STL.64 [R1+0x248], R22 ;  /* 0x0002481601007387 */ /* 0x000fe40000100a00 */
[----:B0-----:R-:W-:Y:S02]  /*50ef0*/  IMAD.MOV.U32 R21, RZ, RZ, R24 ;  /* 0x000000ffff157224 */ /* 0x001fe400078e0018 */
[----:B------:R-:W2:Y:S01]  /*50f00*/  LDL.LU R24, [R1+0x9d0] ;  /* 0x0009d00001187983 */ /* 0x000ea20000300800 */
[----:B------:R-:W2:Y:S02]  /*50f10*/  LDL.LU R25, [R1+0x9d4] ;  /* 0x0009d40001197983 */ /* 0x000ea40000300800 */
[----:B------:R-:W2:Y:S02]  /*50f20*/  LDL.LU R26, [R1+0x9d8] ;  /* 0x0009d800011a7983 */ /* 0x000ea40000300800 */
[----:B------:R-:W2:Y:S01]  /*50f30*/  LDL.LU R27, [R1+0x9dc] ;  /* 0x0009dc00011b7983 */ /* 0x000ea20000300800 */
[----:B------:R-:W-:Y:S01]  /*50f40*/  STL [R1+0x2130], R0 ;  /* 0x0021300001007387 */ /* 0x000fe20000100800 */
[----:B------:R0:W-:Y:S02]  /*50f50*/  STL [R1+0x212c], R21 ;  /* 0x00212c1501007387 */ /* 0x0001e40000100800 */
[----:B------:R-:W4:Y:S01]  /*50f60*/  LDL.LU R20, [R1+0xbb0] ;  /* 0x000bb00001147983 */ /* 0x000f220000300800 */
[----:B0-----:R-:W4:Y:S01]  /*50f70*/  LDL.LU R21, [R1+0xbb4] ;  /* 0x000bb40001157983 */ /* 0x001f220000300800 */
[----:B------:R-:W4:Y:S02]  /*50f80*/  LDL.LU R22, [R1+0xbb8] ;  /* 0x000bb80001167983 */ /* 0x000f240000300800 */
[----:B------:R-:W4:Y:S02]  /*50f90*/  LDL.LU R23, [R1+0xbbc] ;  /* 0x000bbc0001177983 */ /* 0x000f240000300800 */
[----:B------:R-:W-:Y:S01]  /*50fa0*/  IMAD.MOV.U32 R3, RZ, RZ, R13 ;  /* 0x000000ffff037224 */ /* 0x000fe200078e000d */
[C---:B----4-:R-:W-:Y:S11]  /*50fb0*/  HMMA.16816.F32.BF16 R20, R16.reuse, R12, R20 ;  /* 0x0000000c1014723c */ /* 0x050ff60000041814 */
[----:B------:R-:W-:Y:S11]  /*50fc0*/  @!UPT UIADD3 URZ, URZ, URZ, URZ ;  /* 0x0000003f3f3ff290 */ /* 0x000ff6000fffe03f */
[----:B------:R-:W-:Y:S01]  /*50fd0*/  @!UPT UIADD3 URZ, URZ, URZ, URZ ;  /* 0x0000003f3f3ff290 */ /* 0x000fe2000fffe03f */
[----:B------:R-:W-:Y:S01]  /*50fe0*/  STL.64 [R1+0x230], R20 ;  /* 0x0002301401007387 */ /* 0x000fe20000100a00 */
[----:B------:R0:W-:Y:S02]  /*50ff0*/  STL.64 [R1+0x238], R22 ;  /* 0x0002381601007387 */ /* 0x0001e40000100a00 */
[----:B------:R-:W4:Y:S02]  /*51000*/  LDL.LU.64 R14, [R1+0x21c8] ;  /* 0x0021c800010e7983 */ /* 0x000f240000300a00 */
[----:B0-----:R-:W-:Y:S02]  /*51010*/  IMAD.MOV.U32 R23, RZ, RZ, R12 ;  /* 0x000000ffff177224 */ /* 0x001fe400078e000c */
[----:B------:R-:W4:Y:S03]  /*51020*/  LDL.LU.64 R12, [R1+0x21c0] ;  /* 0x0021c000010c7983 */ /* 0x000f260000300a00 */
[----:B------:R-:W-:Y:S02]  /*51030*/  STL [R1+0x2134], R23 ;  /* 0x0021341701007387 */ /* 0x000fe40000100800 */
[----:B------:R-:W4:Y:S02]  /*51040*/  LDL.LU.64 R20, [R1+0x30] ;  /* 0x0000300001147983 */ /* 0x000f240000300a00 */
[C---:B----4-:R-:W-:Y:S11]  /*51050*/  HMMA.16816.F32.BF16 R12, R16.reuse, R20, R12 ;  /* 0x00000014100c723c */ /* 0x050ff6000004180c */
[----:B------:R-:W-:Y:S11]  /*51060*/  @!UPT UIADD3 URZ, URZ, URZ, URZ ;  /* 0x0000003f3f3ff290 */ /* 0x000ff6000fffe03f */
[----:B------:R-:W-:Y:S01]  /*51070*/  @!UPT UIADD3 URZ, URZ, URZ, URZ ;  /* 0x0000003f3f3ff290 */ /* 0x000fe2000fffe03f */
[----:B------:R0:W-:Y:S01]  /*51080*/  STL.64 [R1+0x220], R12 ;  /* 0x0002200c01007387 */ /* 0x0001e20000100a00 */
[----:B------:R-:W-:Y:S03]  /*51090*/  STL.64 [R1+0x228], R14 ;  /* 0x0002280e01007387 */ /* 0x000fe60000100a00 */
[----:B0-----:R-:W4:Y:S01]  /*510a0*/  LDL.LU.64 R12, [R1+0x21b8] ;  /* 0x0021b800010c7983 */ /* 0x001f220000300a00 */
[----:B------:R-:W-:Y:S02]  /*510b0*/  IMAD.MOV.U32 R29, RZ, RZ, R20 ;  /* 0x000000ffff1d7224 */ /* 0x000fe400078e0014 */
[----:B------:R-:W-:Y:S01]  /*510c0*/  IMAD.MOV.U32 R20, RZ, RZ, R21 ;  /* 0x000000ffff147224 */ /* 0x000fe200078e0015 */
        /* <DEDUP_REMOVED lines=37> */
[----:B0-----:R-:W2:Y:S01]  /*51320*/  LDL.LU R12, [R1+0xc0] ;  /* 0x0000c000010c7983 */ /* 0x001ea20000300800 */
[----:B------:R-:W2:Y:S01]  /*51330*/  LDL.LU R13, [R1+0xc4] ;  /* 0x0000c400010d7983 */ /* 0x000ea20000300800 */
[C---:B---3--:R-:W-:Y:S11]  /*51340*/  HMMA.16816.F32.BF16 R4, R16.reuse, R8, R4 ;  /* 0x000000081004723c */ /* 0x048ff60000041804 */
        /* <DEDUP_REMOVED lines=8> */
[----:B0-----:R-:W4:Y:S01]  /*513d0*/  LDL.LU R8, [R1+0x9a0] ;  /* 0x0009a00001087983 */ /* 0x001f220000300800 */
[----:B------:R-:W4:Y:S02]  /*513e0*/  LDL.LU R9, [R1+0x9a4] ;  /* 0x0009a40001097983 */ /* 0x000f240000300800 */
[----:B------:R-:W4:Y:S02]  /*513f0*/  LDL.LU R10, [R1+0x9a8] ;  /* 0x0009a800010a7983 */ /* 0x000f240000300800 */
[----:B------:R-:W4:Y:S01]  /*51400*/  LDL.LU R11, [R1+0x9ac] ;  /* 0x0009ac00010b7983 */ /* 0x000f220000300800 */
[----:B--2---:R-:W-:Y:S01]  /*51410*/  HMMA.16816.F32.BF16 R16, R16, R4, R24 ;  /* 0x000000041010723c */ /* 0x004fe20000041818 */
[----:B------:R-:W4:Y:S01]  /*51420*/  LDL.LU.64 R26, [R1+0x2140] ;  /* 0x00214000011a7983 */ /* 0x000f220000300a00 */
[----:B------:R-:W4:Y:S02]  /*51430*/  LDL.LU.64 R24, [R1+0x2138] ;  /* 0x0021380001187983 */ /* 0x000f240000300a00 */
[----:B---3--:R-:W-:Y:S02]  /*51440*/  STL.64 [R1+0x1fe8], R6 ;  /* 0x001fe80601007387 */ /* 0x008fe40000100a00 */
        /* <DEDUP_REMOVED lines=19> */
[----:B--2---:R-:W-:Y:S01]  /*51580*/  STL.64 [R1+0x2028], R10 ;  /* 0x0020280a01007387 */ /* 0x004fe20000100a00 */
[----:B----4-:R-:W-:Y:S02]  /*51590*/  STL.64 [R1+0x2020], R8 ;  /* 0x0020200801007387 */ /* 0x010fe40000100a00 */
[----:B------:R-:W2:Y:S02]  /*515a0*/  LDL.LU R21, [R1+0x212c] ;  /* 0x00212c0001157983 */ /* 0x000ea40000300800 */
[----:B------:R-:W4:Y:S01]  /*515b0*/  LDL.LU R22, [R1+0x2128] ;  /* 0x0021280001167983 */ /* 0x000f220000300800 */
[----:B------:R0:W-:Y:S02]  /*515c0*/  STL.64 [R1+0x2030], R12 ;  /* 0x0020300c01007387 */ /* 0x0001e40000100a00 */
[----:B0-----:R-:W-:Y:S02]  /*515d0*/  IMAD.MOV.U32 R12, RZ, RZ, R29 ;  /* 0x000000ffff0c7224 */ /* 0x001fe400078e001d */
[----:B------:R-:W4:Y:S01]  /*515e0*/  LDL.LU R29, [R1+0x2124] ;  /* 0x00212400011d7983 */ /* 0x000f220000300800 */
[----:B------:R-:W-:-:S02]  /*515f0*/  IMAD.MOV.U32 R13, RZ, RZ, R20 ;  /* 0x000000ffff0d7224 */ /* 0x000fc400078e0014 */
[----:B------:R-:W4:Y:S03]  /*51600*/  LDL.LU R20, [R1+0x2120] ;  /* 0x0021200001147983 */ /* 0x000f260000300800 */
[----:B------:R0:W-:Y:S02]  /*51610*/  STL.64 [R1+0x2048], R12 ;  /* 0x0020480c01007387 */ /* 0x0001e40000100a00 */
[----:B0-----:R-:W-:Y:S02]  /*51620*/  IMAD.MOV.U32 R12, RZ, RZ, R23 ;  /* 0x000000ffff0c7224 */ /* 0x001fe400078e0017 */
[----:B------:R-:W-:Y:S01]  /*51630*/  IMAD.MOV.U32 R13, RZ, RZ, R3 ;  /* 0x000000ffff0d7224 */ /* 0x000fe200078e0003 */
[----:B------:R-:W4:Y:S01]  /*51640*/  LDL.LU R23, [R1+0x211c] ;  /* 0x00211c0001177983 */ /* 0x000f220000300800 */
[----:B------:R-:W4:Y:S03]  /*51650*/  LDL.LU R3, [R1+0x2118] ;  /* 0x0021180001037983 */ /* 0x000f260000300800 */
[----:B------:R3:W-:Y:S01]  /*51660*/  STL.64 [R1+0x2060], R12 ;  /* 0x0020600c01007387 */ /* 0x0007e20000100a00 */
[----:B------:R-:W4:Y:S02]  /*51670*/  LDL.LU R8, [R1+0x900] ;  /* 0x0009000001087983 */ /* 0x000f240000300800 */
[----:B------:R-:W4:Y:S02]  /*51680*/  LDL.LU R9, [R1+0x904] ;  /* 0x0009040001097983 */ /* 0x000f240000300800 */
[----:B------:R-:W4:Y:S01]  /*51690*/  LDL.LU R10, [R1+0x908] ;  /* 0x00090800010a7983 */ /* 0x000f220000300800 */
[----:B------:R-:W4:Y:S01]  /*516a0*/  LDL.LU R11, [R1+0x90c] ;  /* 0x00090c00010b7983 */ /* 0x000f220000300800 */
[----:B---3--:R-:W-:-:S02]  /*516b0*/  IMAD.MOV.U32 R13, RZ, RZ, R0 ;  /* 0x000000ffff0d7224 */ /* 0x008fc400078e0000 */
[----:B--2---:R-:W-:Y:S02]  /*516c0*/  IMAD.MOV.U32 R12, RZ, RZ, R21 ;  /* 0x000000ffff0c7224 */ /* 0x004fe400078e0015 */
[----:B----4-:R-:W-:Y:S01]  /*516d0*/  IMAD.MOV.U32 R17, RZ, RZ, R22 ;  /* 0x000000ffff117224 */ /* 0x010fe200078e0016 */
[----:B------:R-:W2:Y:S01]  /*516e0*/  LDL.LU R21, [R1+0x2114] ;  /* 0x0021140001157983 */ /* 0x000ea20000300800 */
[----:B------:R-:W3:Y:S02]  /*516f0*/  LDL.LU R0, [R1+0x2110] ;  /* 0x0021100001007983 */ /* 0x000ee40000300800 */
[----:B------:R0:W-:Y:S02]  /*51700*/  STL.64 [R1+0x2078], R12 ;  /* 0x0020780c01007387 */ /* 0x0001e40000100a00 */
[----:B------:R-:W-:Y:S02]  /*51710*/  IMAD.MOV.U32 R16, RZ, RZ, R29 ;  /* 0x000000ffff107224 */ /* 0x000fe400078e001d */
[----:B------:R-:W4:Y:S01]  /*51720*/  LDL.LU R29, [R1+0x210c] ;  /* 0x00210c00011d7983 */ /* 0x000f220000300800 */
[----:B------:R-:W2:Y:S02]  /*51730*/  LDL.LU R22, [R1+0x2108] ;  /* 0x0021080001167983 */ /* 0x000ea40000300800 */
[----:B------:R1:W-:Y:S01]  /*51740*/  STL.64 [R1+0x2080], R16 ;  /* 0x0020801001007387 */ /* 0x0003e20000100a00 */
[----:B0-----:R-:W2:Y:S04]  /*51750*/  LDL.LU R12, [R1+0x940] ;  /* 0x00094000010c7983 */ /* 0x001ea80000300800 */
[----:B------:R-:W2:Y:S01]  /*51760*/  LDL.LU R13, [R1+0x944] ;  /* 0x00094400010d7983 */ /* 0x000ea20000300800 */
[----:B------:R-:W2:Y:S02]  /*51770*/  LDL.LU R14, [R1+0x948] ;  /* 0x00094800010e7983 */ /* 0x000ea40000300800 */
[----:B------:R-:W2:Y:S02]  /*51780*/  LDL.LU R15, [R1+0x94c] ;  /* 0x00094c00010f7983 */ /* 0x000ea40000300800 */
[----:B-1----:R-:W-:-:S02]  /*51790*/  IMAD.MOV.U32 R17, RZ, RZ, R20 ;  /* 0x000000ffff117224 */ /* 0x002fc400078e0014 */
[----:B------:R-:W-:Y:S01]  /*517a0*/  IMAD.MOV.U32 R16, RZ, RZ, R23 ;  /* 0x000000ffff107224 */ /* 0x000fe200078e0017 */
[----:B--2---:R-:W-:Y:S01]  /*517b0*/  STL.64 [R1+0x2090], R14 ;  /* 0x0020900e01007387 */ /* 0x004fe20000100a00 */
[----:B------:R0:W-:Y:S02]  /*517c0*/  STL.64 [R1+0x2088], R12 ;  /* 0x0020880c01007387 */ /* 0x0001e40000100a00 */
[----:B------:R-:W2:Y:S02]  /*517d0*/  LDL.LU R23, [R1+0x2104] ;  /* 0x0021040001177983 */ /* 0x000ea40000300800 */
[----:B------:R-:W2:Y:S01]  /*517e0*/  LDL.LU R20, [R1+0x2100] ;  /* 0x0021000001147983 */ /* 0x000ea20000300800 */
[----:B------:R1:W-:Y:S04]  /*517f0*/  STL.64 [R1+0x2098], R16 ;  /* 0x0020981001007387 */ /* 0x0003e80000100a00 */
[----:B0-----:R-:W2:Y:S01]  /*51800*/  LDL.LU R12, [R1+0x950] ;  /* 0x00095000010c7983 */ /* 0x001ea20000300800 */
[----:B------:R-:W2:Y:S02]  /*51810*/  LDL.LU R13, [R1+0x954] ;  /* 0x00095400010d7983 */ /* 0x000ea40000300800 */
[----:B------:R-:W2:Y:S02]  /*51820*/  LDL.LU R14, [R1+0x958] ;  /* 0x00095800010e7983 */ /* 0x000ea40000300800 */
[----:B------:R-:W2:Y:S02]  /*51830*/  LDL.LU R15, [R1+0x95c] ;  /* 0x00095c00010f7983 */ /* 0x000ea40000300800 */
[----:B-1----:R-:W-:-:S02]  /*51840*/  IMAD.MOV.U32 R16, RZ, RZ, R21 ;  /* 0x000000ffff107224 */ /* 0x002fc400078e0015 */
[----:B------:R-:W-:Y:S01]  /*51850*/  IMAD.MOV.U32 R17, RZ, RZ, R3 ;  /* 0x000000ffff117224 */ /* 0x000fe200078e0003 */
[----:B--2---:R-:W-:Y:S01]  /*51860*/  STL.64 [R1+0x20a8], R14 ;  /* 0x0020a80e01007387 */ /* 0x004fe20000100a00 */
[----:B------:R-:W-:Y:S02]  /*51870*/  STL.64 [R1+0x20a0], R12 ;  /* 0x0020a00c01007387 */ /* 0x000fe40000100a00 */
[----:B------:R-:W2:Y:S02]  /*51880*/  LDL.LU R21, [R1+0x20fc] ;  /* 0x0020fc0001157983 */ /* 0x000ea40000300800 */
[----:B------:R-:W2:Y:S01]  /*51890*/  LDL.LU R3, [R1+0x20f8] ;  /* 0x0020f80001037983 */ /* 0x000ea20000300800 */
[----:B------:R4:W-:Y:S02]  /*518a0*/  STL.64 [R1+0x20b0], R16 ;  /* 0x0020b01001007387 */ /* 0x0009e40000100a00 */
[----:B----4-:R-:W-:Y:S02]  /*518b0*/  IMAD.MOV.U32 R16, RZ, RZ, R29 ;  /* 0x000000ffff107224 */ /* 0x010fe400078e001d */
[----:B---3--:R-:W-:Y:S01]  /*518c0*/  IMAD.MOV.U32 R17, RZ, RZ, R0 ;  /* 0x000000ffff117224 */ /* 0x008fe200078e0000 */
[----:B------:R-:W3:Y:S01]  /*518d0*/  LDL.LU R29, [R1+0x20f4] ;  /* 0x0020f400011d7983 */ /* 0x000ee20000300800 */
[----:B------:R-:W4:Y:S03]  /*518e0*/  LDL.LU R0, [R1+0x20f0] ;  /* 0x0020f00001007983 */ /* 0x000f260000300800 */
[----:B------:R0:W-:Y:S01]  /*518f0*/  STL.64 [R1+0x20c8], R16 ;  /* 0x0020c81001007387 */ /* 0x0001e20000100a00 */
[----:B------:R-:W2:Y:S02]  /*51900*/  LDL.LU R12, [R1+0x960] ;  /* 0x00096000010c7983 */ /* 0x000ea40000300800 */
[----:B------:R-:W2:Y:S02]  /*51910*/  LDL.LU R13, [R1+0x964] ;  /* 0x00096400010d7983 */ /* 0x000ea40000300800 */
[----:B------:R-:W2:Y:S01]  /*51920*/  LDL.LU R14, [R1+0x968] ;  /* 0x00096800010e7983 */ /* 0x000ea20000300800 */
[----:B------:R-:W2:Y:S01]  /*51930*/  LDL.LU R15, [R1+0x96c] ;  /* 0x00096c00010f7983 */ /* 0x000ea20000300800 */
[----:B0-----:R-:W-:-:S02]  /*51940*/  IMAD.MOV.U32 R16, RZ, RZ, R23 ;  /* 0x000000ffff107224 */ /* 0x001fc400078e0017 */
[----:B------:R-:W-:-:S05]  /*51950*/  IMAD.MOV.U32 R17, RZ, RZ, R22 ;  /* 0x000000ffff117224 */ /* 0x000fca00078e0016 */
[----:B------:R0:W-:Y:S04]  /*51960*/  STL.64 [R1+0x20e8], R16 ;  /* 0x0020e81001007387 */ /* 0x0001e80000100a00 */
[----:B0-----:R-:W3:Y:S01]  /*51970*/  LDL.LU R16, [R1+0x990] ;  /* 0x0009900001107983 */ /* 0x001ee20000300800 */
        /* <DEDUP_REMOVED lines=27> */
[----:B---3--:R-:W-:Y:S01]  /*51b30*/  HMMA.16816.F32.BF16 R20, R24, R20, R16 ;  /* 0x000000141814723c */ /* 0x008fe20000041810 */
[----:B--2---:R-:W-:Y:S01]  /*51b40*/  STL.64 [R1+0x2070], R10 ;  /* 0x0020700a01007387 */ /* 0x004fe20000100a00 */
[----:B------:R0:W-:Y:S03]  /*51b50*/  STL.64 [R1+0x2068], R8 ;  /* 0x0020680801007387 */ /* 0x0001e60000100a00 */
        /* <DEDUP_REMOVED lines=8> */
[----:B------:R-:W2:Y:S06]  /*51be0*/  LDL.LU.64 R16, [R1+0x20e8] ;  /* 0x0020e80001107983 */ /* 0x000eac0000300a00 */
[----:B------:R-:W-:Y:S02]  /*51bf0*/  STL.64 [R1+0x190], R20 ;  /* 0x0001901401007387 */ /* 0x000fe40000100a00 */
[----:B------:R-:W-:Y:S02]  /*51c00*/  STL.64 [R1+0x198], R22 ;  /* 0x0001981601007387 */ /* 0x000fe40000100a00 */
[----:B------:R-:W0:Y:S04]  /*51c10*/  LDSM.16.MT88.4 R20, [R3+0x1c000] ;  /* 0x01c000000314783b */ /* 0x000e280000004200 */
[----:B0-----:R-:W-:Y:S01]  /*51c20*/  STL.64 [R1+0x1fd8], R22 ;  /* 0x001fd81601007387 */ /* 0x001fe20000100a00 */
[----:B------:R0:W-:Y:S02]  /*51c30*/  STL.64 [R1+0x1fd0], R20 ;  /* 0x001fd01401007387 */ /* 0x0001e40000100a00 */
[----:B0-----:R-:W-:-:S02]  /*51c40*/  IMAD.MOV.U32 R20, RZ, RZ, R2 ;  /* 0x000000ffff147224 */ /* 0x001fc400078e0002 */
[----:B------:R-:W-:Y:S01]  /*51c50*/  IMAD.MOV.U32 R21, RZ, RZ, R28 ;  /* 0x000000ffff157224 */ /* 0x000fe200078e001c */
[----:B------:R-:W3:Y:S01]  /*51c60*/  LDL.LU R2, [R1+0x20e4] ;  /* 0x0020e40001027983 */ /* 0x000ee20000300800 */
[----:B------:R-:W3:Y:S01]  /*51c70*/  LDL.LU R28, [R1+0x20e0] ;  /* 0x0020e000011c7983 */ /* 0x000ee20000300800 */
        /* <DEDUP_REMOVED lines=51> */
[----:B----4-:R-:W-:Y:S01]  /*51fb0*/  IMAD.MOV.U32 R19, RZ, RZ, R0 ;  /* 0x000000ffff137224 */ /* 0x010fe200078e0000 */
[----:B--2---:R-:W-:Y:S02]  /*51fc0*/  HMMA.16816.F32.BF16 R12, R24, R12, R8 ;  /* 0x0000000c180c723c */ /* 0x004fe40000041808 */
[----:B------:R-:W2:Y:S01]  /*51fd0*/  LDL.LU.64 R10, [R1+0x2040] ;  /* 0x00204000010a7983 */ /* 0x000ea20000300a00 */
[----:B------:R-:W2:Y:S11]  /*51fe0*/  LDL.LU.64 R8, [R1+0x2038] ;  /* 0x0020380001087983 */ /* 0x000eb60000300a00 */
[----:B------:R-:W-:Y:S09]  /*51ff0*/  @!UPT UIADD3 URZ, URZ, URZ, URZ ;  /* 0x0000003f3f3ff290 */ /* 0x000ff2000fffe03f */
[----:B------:R0:W-:Y:S01]  /*52000*/  STL [R1+0x110], R12 ;  /* 0x0001100c01007387 */ /* 0x0001e20000100800 */
[----:B------:R-:W-:-:S03]  /*52010*/  IMAD.MOV.U32 R0, RZ, RZ, R13 ;  /* 0x000000ffff007224 */ /* 0x000fc600078e000d */
[----:B0-----:R-:W2:Y:S01]  /*52020*/  LDL.LU.64 R12, [R1+0x2030] ;  /* 0x00203000010c7983 */ /* 0x001ea20000300a00 */
[----:B---3--:R-:W-:Y:S02]  /*52030*/  IMAD.MOV.U32 R17, RZ, RZ, R28 ;  /* 0x000000ffff117224 */ /* 0x008fe400078e001c */
[----:B------:R-:W-:Y:S02]  /*52040*/  IMAD.MOV.U32 R18, RZ, RZ, R2 ;  /* 0x000000ffff127224 */ /* 0x000fe400078e0002 */
[----:B------:R-:W-:Y:S02]  /*52050*/  IMAD.MOV.U32 R28, RZ, RZ, R14 ;  /* 0x000000ffff1c7224 */ /* 0x000fe400078e000e */
[----:B------:R-:W-:-:S05]  /*52060*/  IMAD.MOV.U32 R2, RZ, RZ, R15 ;  /* 0x000000ffff027224 */ /* 0x000fca00078e000f */
[----:B------:R-:W-:Y:S01]  /*52070*/  STL [R1+0x1754], R2 ;  /* 0x0017540201007387 */ /* 0x000fe20000100800 */
[----:B------:R-:W-:Y:S02]  /*52080*/  STL [R1+0x1750], R28 ;  /* 0x0017501c01007387 */ /* 0x000fe40000100800 */
[----:B------:R-:W-:Y:S01]  /*52090*/  STL [R1+0x174c], R0 ;  /* 0x00174c0001007387 */ /* 0x000fe20000100800 */
        /* <DEDUP_REMOVED lines=9> */
[----:B------:R-:W3:Y:S11]  /*52130*/  LDL.LU.64 R8, [R1+0x2008] ;  /* 0x0020080001087983 */ /* 0x000ef60000300a00 */
[----:B------:R-:W-:Y:S09]  /*52140*/  @!UPT UIADD3 URZ, URZ, URZ, URZ ;  /* 0x0000003f3f3ff290 */ /* 0x000ff2000fffe03f */
[----:B------:R0:W-:Y:S01]  /*52150*/  STL [R1+0xf0], R12 ;  /* 0x0000f00c01007387 */ /* 0x0001e20000100800 */
[----:B------:R-:W-:Y:S02]  /*52160*/  IMAD.MOV.U32 R28, RZ, RZ, R14 ;  /* 0x000000ffff1c7224 */ /* 0x000fe400078e000e */
[----:B------:R-:W-:Y:S02]  /*52170*/  IMAD.MOV.U32 R0, RZ, RZ, R15 ;  /* 0x000000ffff007224 */ /* 0x000fe400078e000f */
[----:B------:R-:W-:Y:S01]  /*52180*/  IMAD.MOV.U32 R2, RZ, RZ, R13 ;  /* 0x000000ffff027224 */ /* 0x000fe200078e000d */
[----:B------:R-:W4:Y:S04]  /*52190*/  LDL.LU.64 R14, [R1+0x2000] ;  /* 0x00200000010e7983 */ /* 0x000f280000300a00 */
[----:B0-----:R-:W2:Y:S01]  /*521a0*/  LDL.LU.64 R12, [R1+0x1ff8] ;  /* 0x001ff800010c7983 */ /* 0x001ea20000300a00 */
[C---:B------:R-:W-:Y:S01]  /*521b0*/  HMMA.16816.F32.BF16 R20, R24.reuse, R20, R16 ;  /* 0x000000141814723c */ /* 0x040fe20000041810 */
[----:B------:R-:W-:Y:S02]  /*521c0*/  STL [R1+0x1760], R0 ;  /* 0x0017600001007387 */ /* 0x000fe40000100800 */
[----:B------:R-:W-:Y:S01]  /*521d0*/  STL [R1+0x175c], R28 ;  /* 0x00175c1c01007387 */ /* 0x000fe20000100800 */
[----:B------:R-:W-:Y:S01]  /*521e0*/  STL [R1+0x1758], R2 ;  /* 0x0017580201007387 */ /* 0x000fe20000100800 */
[----:B------:R-:W3:Y:S11]  /*521f0*/  LDL.LU R16, [R1+0x560] ;  /* 0x0005600001107983 */ /* 0x000ef60000300800 */
[----:B------:R-:W-:Y:S07]  /*52200*/  @!UPT UIADD3 URZ, URZ, URZ, URZ ;  /* 0x0000003f3f3ff290 */ /* 0x000fee000fffe03f */
[----:B------:R-:W-:Y:S01]  /*52210*/  STL.64 [R1+0xe0], R20 ;  /* 0x0000e01401007387 */ /* 0x000fe20000100a00 */
[----:B------:R-:W-:Y:S01]  /*52220*/  STL.64 [R1+0xe8], R22 ;  /* 0x0000e81601007387 */ /* 0x000fe20000100a00 */
[C---:B--2---:R-:W-:Y:S11]  /*52230*/  HMMA.16816.F32.BF16 R4, R24.reuse, R12, R4 ;  /* 0x0000000c1804723c */ /* 0x044ff60000041804 */
[----:B------:R-:W-:Y:S11]  /*52240*/  @!UPT UIADD3 URZ, URZ, URZ, URZ ;  /* 0x0000003f3f3ff290 */ /* 0x000ff6000fffe03f */
[----:B------:R-:W-:Y:S01]  /*52250*/  @!UPT UIADD3 URZ, URZ, URZ, URZ ;  /* 0x0000003f3f3ff290 */ /* 0x000fe2000fffe03f */
[----:B------:R-:W-:Y:S01]  /*52260*/  STL.64 [R1+0xd0], R4 ;  /* 0x0000d00401007387 */ /* 0x000fe20000100a00 */
[----:B------:R-:W-:Y:S02]  /*52270*/  STL.64 [R1+0xd8], R6 ;  /* 0x0000d80601007387 */ /* 0x000fe40000100a00 */
[----:B------:R-:W3:Y:S02]  /*52280*/  LDL.LU R17, [R1+0x564] ;  /* 0x0005640001117983 */ /* 0x000ee40000300800 */
[----:B----4-:R-:W-:Y:S02]  /*52290*/  IMAD.MOV.U32 R18, RZ, RZ, R14 ;  /* 0x000000ffff127224 */ /* 0x010fe400078e000e */
[----:B------:R-:W-:Y:S01]  /*522a0*/  IMAD.MOV.U32 R19, RZ, RZ, R15 ;  /* 0x000000ffff137224 */ /* 0x000fe200078e000f */
[----:B------:R-:W2:Y:S01]  /*522b0*/  LDL.LU R14, [R1+0x1ff4] ;  /* 0x001ff400010e7983 */ /* 0x000ea20000300800 */
[----:B------:R-:W2:Y:S03]  /*522c0*/  LDL.LU R15, [R1+0x1ff0] ;  /* 0x001ff000010f7983 */ /* 0x000ea60000300800 */
[----:B------:R0:W-:Y:S04]  /*522d0*/  STL.64 [R1+0x1fa8], R18 ;  /* 0x001fa81201007387 */ /* 0x0001e80000100a00 */
[----:B---3--:R-:W-:Y:S01]  /*522e0*/  STL.64 [R1+0x1fa0], R16 ;  /* 0x001fa01001007387 */ /* 0x008fe20000100a00 */
[----:B0-----:R-:W3:Y:S02]  /*522f0*/  LDL R18, [R1+0xb8] ;  /* 0x0000b80001127983 */ /* 0x001ee40000100800 */
[----:B------:R-:W3:Y:S02]  /*52300*/  LDL R19, [R1+0xbc] ;  /* 0x0000bc0001137983 */ /* 0x000ee40000100800 */
[----:B------:R-:W4:Y:S01]  /*52310*/  LDL.LU R4, [R1+0x590] ;  /* 0x0005900001047983 */ /* 0x000f220000300800 */
[----:B------:R-:W4:Y:S01]  /*52320*/  LDL.LU R5, [R1+0x594] ;  /* 0x0005940001057983 */ /* 0x000f220000300800 */
[----:B------:R-:W4:Y:S02]  /*52330*/  LDL.LU R6, [R1+0x598] ;  /* 0x0005980001067983 */ /* 0x000f240000300800 */
[----:B------:R-:W4:Y:S02]  /*52340*/  LDL.LU R7, [R1+0x59c] ;  /* 0x00059c0001077983 */ /* 0x000f240000300800 */
[----:B------:R-:W2:Y:S01]  /*52350*/  LDL.LU R20, [R1+0x1c0] ;  /* 0x0001c00001147983 */ /* 0x000ea20000300800 */
[----:B------:R-:W2:Y:S01]  /*52360*/  LDL.LU R21, [R1+0x1c4] ;  /* 0x0001c40001157983 */ /* 0x000ea20000300800 */
[----:B------:R-:W2:Y:S02]  /*52370*/  LDL.LU R22, [R1+0x1c8] ;  /* 0x0001c80001167983 */ /* 0x000ea40000300800 */
[----:B------:R-:W2:Y:S01]  /*52380*/  LDL.LU R23, [R1+0x1cc] ;  /* 0x0001cc0001177983 */ /* 0x000ea20000300800 */
[----:B---3--:R0:W-:Y:S04]  /*52390*/  STL.64 [R1+0x1fb8], R18 ;  /* 0x001fb81201007387 */ /* 0x0081e80000100a00 */
[----:B0-----:R-:W3:Y:S04]  /*523a0*/  LDL R18, [R1+0xc8] ;  /* 0x0000c80001127983 */ /* 0x001ee80000100800 */
[----:B------:R-:W3:Y:S01]  /*523b0*/  LDL R19, [R1+0xcc] ;  /* 0x0000cc0001137983 */ /* 0x000ee20000100800 */
[----:B--2---:R0:W-:Y:S02]  /*523c0*/  STL.64 [R1+0x1f70], R14 ;  /* 0x001f700e01007387 */ /* 0x0041e40000100a00 */
        /* <DEDUP_REMOVED lines=9> */
[----:B------:R-:W2:Y:S02]  /*52460*/  LDL.LU R15, [R1+0x55c] ;  /* 0x00055c00010f7983 */ /* 0x000ea40000300800 */
[----:B--2---:R0:W-:Y:S01]  /*52470*/  STL.64 [R1+0x1f98], R14 ;  /* 0x001f980e01007387 */ /* 0x0041e20000100a00 */
[----:B------:R1:W-:Y:S03]  /*52480*/  STL.64 [R1+0x1f90], R12 ;  /* 0x001f900c01007387 */ /* 0x0003e60000100a00 */
[----:B0-----:R-:W2:Y:S01]  /*52490*/  LDL.64 R14, [R1+0xa8] ;  /* 0x0000a800010e7983 */ /* 0x001ea20000100a00 */
[C---:B----4-:R-:W-:Y:S03]  /*524a0*/  HMMA.16816.F32.BF16 R4, R24.reuse, R8, R4 ;  /* 0x000000081804723c */ /* 0x050fe60000041804 */
[----:B--2---:R0:W-:Y:S01]  /*524b0*/  STL.64 [R1+0x1fb0], R14 ;  /* 0x001fb00e01007387 */ /* 0x0041e20000100a00 */
[----:B-1----:R-:W2:Y:S02]  /*524c0*/  LDL.LU R12, [R1+0x570] ;  /* 0x00057000010c7983 */ /* 0x002ea40000300800 */
[----:B------:R-:W2:Y:S01]  /*524d0*/  LDL.LU R13, [R1+0x574] ;  /* 0x00057400010d7983 */ /* 0x000ea20000300800 */
[----:B0-----:R-:W4:Y:S01]  /*524e0*/  LDL.LU R14, [R1+0x578] ;  /* 0x00057800010e7983 */ /* 0x001f220000300800 */
[----:B------:R-:W4:Y:S03]  /*524f0*/  LDL.LU R15, [R1+0x57c] ;  /* 0x00057c00010f7983 */ /* 0x000f260000300800 */
[----:B----4-:R-:W-:Y:S01]  /*52500*/  STL.64 [R1+0x1fc8], R14 ;  /* 0x001fc80e01007387 */ /* 0x010fe20000100a00 */
[----:B--2---:R0:W-:Y:S03]  /*52510*/  STL.64 [R1+0x1fc0], R12 ;  /* 0x001fc00c01007387 */ /* 0x0041e60000100a00 */
[----:B0-----:R-:W3:Y:S01]  /*52520*/  LDL.LU R12, [R1+0x580] ;  /* 0x00058000010c7983 */ /* 0x001ee20000300800 */
[----:B------:R-:W3:Y:S02]  /*52530*/  LDL.LU R13, [R1+0x584] ;  /* 0x00058400010d7983 */ /* 0x000ee40000300800 */
[----:B------:R-:W3:Y:S02]  /*52540*/  LDL.LU R14, [R1+0x588] ;  /* 0x00058800010e7983 */ /* 0x000ee40000300800 */
[----:B------:R-:W3:Y:S03]  /*52550*/  LDL.LU R15, [R1+0x58c] ;  /* 0x00058c00010f7983 */ /* 0x000ee60000300800 */
[----:B------:R-:W-:Y:S01]  /*52560*/  STL.64 [R1+0x590], R4 ;  /* 0x0005900401007387 */ /* 0x000fe20000100a00 */
[----:B------:R0:W-:Y:S03]  /*52570*/  STL.64 [R1+0x598], R6 ;  /* 0x0005980601007387 */ /* 0x0001e60000100a00 */
[----:B0-----:R-:W2:Y:S01]  /*52580*/  LDL.LU.64 R6, [R1+0x1fe8] ;  /* 0x001fe80001067983 */ /* 0x001ea20000300a00 */
[----:B------:R-:W4:Y:S02]  /*52590*/  LDL.LU.64 R4, [R1+0x1fe0] ;  /* 0x001fe00001047983 */ /* 0x000f240000300a00 */
[----:B------:R0:W-:Y:S02]  /*525a0*/  STL.64 [R1+0x1f78], R10 ;  /* 0x001f780a01007387 */ /* 0x0001e40000100a00 */
[----:B0-----:R-:W2:Y:S01]  /*525b0*/  LDL.64 R10, [R1+0x88] ;  /* 0x00008800010a7983 */ /* 0x001ea20000100a00 */
[----:B----4-:R-:W-:Y:S03]  /*525c0*/  HMMA.16816.F32.BF16 R24, R24, R4, R20 ;  /* 0x000000041818723c */ /* 0x010fe60000041814 */
[----:B------:R-:W3:Y:S01]  /*525d0*/  LDL.LU.64 R22, [R1+0x1fd8] ;  /* 0x001fd80001167983 */ /* 0x000ee20000300a00 */
[----:B------:R-:W3:Y:S11]  /*525e0*/  LDL.LU.64 R20, [R1+0x1fd0] ;  /* 0x001fd00001147983 */ /* 0x000ef60000300a00 */
[----:B------:R-:W-:Y:S08]  /*525f0*/  @!UPT UIADD3 URZ, URZ, URZ, URZ ;  /* 0x0000003f3f3ff290 */ /* 0x000ff0000fffe03f */
[----:B------:R0:W-:Y:S01]  /*52600*/  STL [R1+0x1c0], R24 ;  /* 0x0001c01801007387 */ /* 0x0001e20000100800 */
[----:B------:R-:W-:Y:S02]  /*52610*/  IMAD.MOV.U32 R2, RZ, RZ, R27 ;  /* 0x000000ffff027224 */ /* 0x000fe400078e001b */
[----:B------:R-:W-:Y:S02]  /*52620*/  IMAD.MOV.U32 R28, RZ, RZ, R26 ;  /* 0x000000ffff1c7224 */ /* 0x000fe400078e001a */
[----:B------:R-:W-:Y:S01]  /*52630*/  IMAD.MOV.U32 R0, RZ, RZ, R25 ;  /* 0x000000ffff007224 */ /* 0x000fe200078e0019 */
[----:B0-----:R-:W4:Y:S01]  /*52640*/  LDL.LU R24, [R1+0x530] ;  /* 0x0005300001187983 */ /* 0x001f220000300800 */
[----:B------:R-:W4:Y:S02]  /*52650*/  LDL.LU R25, [R1+0x534] ;  /* 0x0005340001197983 */ /* 0x000f240000300800 */
[----:B------:R-:W4:Y:S02]  /*52660*/  LDL.LU R26, [R1+0x538] ;  /* 0x00053800011a7983 */ /* 0x000f240000300800 */
[----:B------:R-:W-:Y:S01]  /*52670*/  STL [R1+0x1860], R2 ;  /* 0x0018600201007387 */ /* 0x000fe20000100800 */
[----:B------:R-:W-:Y:S01]  /*52680*/  STL [R1+0x185c], R28 ;  /* 0x00185c1c01007387 */ /* 0x000fe20000100800 */
[----:B------:R-:W-:Y:S01]  /*52690*/  STL [R1+0x1858], R0 ;  /* 0x0018580001007387 */ /* 0x000fe20000100800 */
[----:B---3--:R-:W-:Y:S02]  /*526a0*/  HMMA.16816.F32.BF16 R16, R20, R18, R12 ;  /* 0x000000121410723c */ /* 0x008fe4000004180c */
[----:B------:R-:W3:Y:S01]  /*526b0*/  LDL.LU.64 R14, [R1+0x1fc8] ;  /* 0x001fc800010e7983 */ /* 0x000ee20000300a00 */
[----:B------:R-:W3:Y:S11]  /*526c0*/  LDL.LU.64 R12, [R1+0x1fc0] ;  /* 0x001fc000010c7983 */ /* 0x000ef60000300a00 */
[----:B------:R-:W-:Y:S09]  /*526d0*/  @!UPT UIADD3 URZ, URZ, URZ, URZ ;  /* 0x0000003f3f3ff290 */ /* 0x000ff2000fffe03f */
[----:B------:R-:W-:Y:S01]  /*526e0*/  STL.64 [R1+0x930], R16 ;  /* 0x0009301001007387 */ /* 0x000fe20000100a00 */
[----:B------:R0:W-:Y:S03]  /*526f0*/  STL.64 [R1+0x938], R18 ;  /* 0x0009381201007387 */ /* 0x0001e60000100a00 */
[----:B0-----:R-:W3:Y:S01]  /*52700*/  LDL.LU.64 R18, [R1+0x1fb8] ;  /* 0x001fb80001127983 */ /* 0x001ee20000300a00 */
[----:B------:R-:W-:Y:S02]  /*52710*/  IMAD.MOV.U32 R27, RZ, RZ, R29 ;  /* 0x000000ffff1b7224 */ /* 0x000fe400078e001d */
[----:B------:R-:W-:-:S05]  /*52720*/  IMAD.MOV.U32 R29, RZ, RZ, R16 ;  /* 0x000000ffff1d7224 */ /* 0x000fca00078e0010 */
[----:B------:R-:W-:Y:S01]  /*52730*/  STL [R1+0x15b8], R29 ;  /* 0x0015b81d01007387 */ /* 0x000fe20000100800 */
[C---:B---3--:R-:W-:Y:S03]  /*52740*/  HMMA.16816.F32.BF16 R16, R20.reuse, R18, R12 ;  /* 0x000000121410723c */ /* 0x048fe6000004180c */
[----:B------:R-:W3:Y:S11]  /*52750*/  LDL.LU.64 R14, [R1+0x1fb0] ;  /* 0x001fb000010e7983 */ /* 0x000ef60000300a00 */
[----:B------:R-:W-:Y:S09]  /*52760*/  @!UPT UIADD3 URZ, URZ, URZ, URZ ;  /* 0x0000003f3f3ff290 */ /* 0x000ff2000fffe03f */
        /* <DEDUP_REMOVED lines=11> */
[----:B------:R-:W3:Y:S01]  /*52820*/  LDL.LU.64 R14, [R1+0x1f98] ;  /* 0x001f9800010e7983 */ /* 0x000ee20000300a00 */
[----:B------:R-:W3:Y:S02]  /*52830*/  LDL.LU.64 R12, [R1+0x1f90] ;  /* 0x001f9000010c7983 */ /* 0x000ee40000300a00 */
[----:B------:R3:W-:Y:S02]  /*52840*/  STL.64 [R1+0x1f40], R16 ;  /* 0x001f401001007387 */ /* 0x0007e40000100a00 */
[----:B-1----:R-:W3:Y:S01]  /*52850*/  LDL R18, [R1+0x98] ;  /* 0x0000980001127983 */ /* 0x002ee20000100800 */
[----:B------:R-:W3:Y:S02]  /*52860*/  LDL R19, [R1+0x9c] ;  /* 0x00009c0001137983 */ /* 0x000ee40000100800 */
[C---:B---3--:R-:W-:Y:S02]  /*52870*/  HMMA.16816.F32.BF16 R16, R20.reuse, R18, R12 ;  /* 0x000000121410723c */ /* 0x048fe4000004180c */
[----:B------:R-:W3:Y:S01]  /*52880*/  LDL.LU.64 R14, [R1+0x1f88] ;  /* 0x001f8800010e7983 */ /* 0x000ee20000300a00 */
[----:B------:R-:W3:Y:S11]  /*52890*/  LDL.LU.64 R12, [R1+0x1f80] ;  /* 0x001f8000010c7983 */ /* 0x000ef60000300a00 */
[----:B------:R-:W-:Y:S09]  /*528a0*/  @!UPT UIADD3 URZ, URZ, URZ, URZ ;  /* 0x0000003f3f3ff290 */ /* 0x000ff2000fffe03f */
[----:B------:R-:W-:Y:S01]  /*528b0*/  STL.64 [R1+0x560], R16 ;  /* 0x0005601001007387 */ /* 0x000fe20000100a00 */
[----:B------:R0:W-:Y:S03]  /*528c0*/  STL.64 [R1+0x568], R18 ;  /* 0x0005681201007387 */ /* 0x0001e60000100a00 */
[----:B0-----:R-:W4:Y:S01]  /*528d0*/  LDL.64 R18, [R1+0x68] ;  /* 0x0000680001127983 */ /* 0x001f220000100a00 */
[----:B--2---:R-:W-:Y:S02]  /*528e0*/  IMAD.MOV.U32 R2, RZ, RZ, R10 ;  /* 0x000000ffff027224 */ /* 0x004fe400078e000a */
[----:B------:R-:W-:Y:S01]  /*528f0*/  IMAD.MOV.U32 R0, RZ, RZ, R11 ;  /* 0x000000ffff007224 */ /* 0x000fe200078e000b */
[C---:B---3--:R-:W-:Y:S01]  /*52900*/  HMMA.16816.F32.BF16 R12, R20.reuse, R10, R12 ;  /* 0x0000000a140c723c */ /* 0x048fe2000004180c */
[----:B----4-:R0:W-:Y:S04]  /*52910*/  STL.64 [R1+0x1f68], R18 ;  /* 0x001f681201007387 */ /* 0x0101e80000100a00 */
[----:B0-----:R-:W2:Y:S01]  /*52920*/  LDL.64 R18, [R1+0x78] ;  /* 0x0000780001127983 */ /* 0x001ea20000100a00 */
[----:B------:R-:W3:Y:S11]  /*52930*/  LDL.LU.64 R10, [R1+0x1f78] ;  /* 0x001f7800010a7983 */ /* 0x000ef60000300a00 */
[----:B------:R-:W-:Y:S06]  /*52940*/  @!UPT UIADD3 URZ, URZ, URZ, URZ ;  /* 0x0000003f3f3ff290 */ /* 0x000fec000fffe03f */
[----:B------:R-:W-:Y:S02]  /*52950*/  STL.64 [R1+0x550], R12 ;  /* 0x0005500c01007387 */ /* 0x000fe40000100a00 */
[----:B------:R-:W-:Y:S01]  /*52960*/  IMAD.MOV.U32 R8, RZ, RZ, R14 ;  /* 0x000000ffff087224 */ /* 0x000fe200078e000e */
[----:B------:R0:W-:Y:S04]  /*52970*/  STL.64 [R1+0x558], R14 ;  /* 0x0005580e01007387 */ /* 0x0001e80000100a00 */
[----:B0-----:R-:W4:Y:S01]  /*52980*/  LDL.LU.64 R14, [R1+0x1f70] ;  /* 0x001f7000010e7983 */ /* 0x001f220000300a00 */
[----:B------:R-:W-:Y:S02]  /*52990*/  IMAD.MOV.U32 R4, RZ, RZ, R12 ;  /* 0x000000ffff047224 */ /* 0x000fe400078e000c */
[----:B------:R-:W-:Y:S02]  /*529a0*/  STL [R1+0x1e84], R0 ;  /* 0x001e840001007387 */ /* 0x000fe40000100800 */
[----:B------:R-:W-:Y:S01]  /*529b0*/  STL [R1+0x1e80], R2 ;  /* 0x001e800201007387 */ /* 0x000fe20000100800 */
[----:B------:R-:W-:Y:S01]  /*529c0*/  STL [R1+0x15c0], R4 ;  /* 0x0015c00401007387 */ /* 0x000fe20000100800 */
[----:B------:R-:W-:Y:S01]  /*529d0*/  STL [R1+0x15bc], R8 ;  /* 0x0015bc0801007387 */ /* 0x000fe20000100800 */
[----:B--2---:R-:W-:Y:S01]  /*529e0*/  HMMA.16816.F32.BF16 R24, R20, R18, R24 ;  /* 0x000000121418723c */ /* 0x004fe20000041818 */
[----:B------:R-:W-:-:S02]  /*529f0*/  IMAD.MOV.U32 R13, RZ, RZ, R18 ;  /* 0x000000ffff0d7224 */ /* 0x000fc400078e0012 */
[----:B------:R-:W-:Y:S02]  /*52a00*/  IMAD.MOV.U32 R12, RZ, RZ, R19 ;  /* 0x000000ffff0c7224 */ /* 0x000fe400078e0013 */
[----:B------:R-:W2:Y:S11]  /*52a10*/  LDL.LU.64 R18, [R1+0x1f68] ;  /* 0x001f680001127983 */ /* 0x000eb60000300a00 */
[----:B------:R-:W-:Y:S07]  /*52a20*/  @!UPT UIADD3 URZ, URZ, URZ, URZ ;  /* 0x0000003f3f3ff290 */ /* 0x000fee000fffe03f */
[----:B------:R-:W-:Y:S01]  /*52a30*/  STL.64 [R1+0x540], R24 ;  /* 0x0005401801007387 */ /* 0x000fe20000100a00 */
[----:B------:R-:W-:Y:S02]  /*52a40*/  STL.64 [R1+0x548], R26 ;  /* 0x0005481a01007387 */ /* 0x000fe40000100a00 */
[----:B----4-:R0:W-:Y:S02]  /*52a50*/  STL.64 [R1+0x1f10], R14 ;  /* 0x001f100e01007387 */ /* 0x0101e40000100a00 */
[----:B------:R-:W-:Y:S01]  /*52a60*/  STL.64 [R1+0x1f08], R12 ;  /* 0x001f080c01007387 */ /* 0x000fe20000100a00 */
[----:B0-----:R-:W4:Y:S01]  /*52a70*/  LDL.64 R14, [R1+0x48] ;  /* 0x00004800010e7983 */ /* 0x001f220000100a00 */
[----:B------:R-:W-:Y:S02]  /*52a80*/  IMAD.MOV.U32 R9, RZ, RZ, R26 ;  /* 0x000000ffff097224 */ /* 0x000fe400078e001a */
[----:B------:R-:W-:Y:S02]  /*52a90*/  IMAD.MOV.U32 R5, RZ, RZ, R24 ;  /* 0x000000ffff057224 */ /* 0x000fe400078e0018 */
[----:B------:R-:W0:Y:S04]  /*52aa0*/  LDSM.16.MT88.4 R24, [R3+0x1c100] ;  /* 0x01c100000318783b */ /* 0x000e280000004200 */
[----:B----4-:R1:W-:Y:S04]  /*52ab0*/  STL.64 [R1+0x1f50], R14 ;  /* 0x001f500e01007387 */ /* 0x0103e80000100a00 */
[----:B-1----:R-:W4:Y:S01]  /*52ac0*/  LDL.64 R14, [R1+0x58] ;  /* 0x00005800010e7983 */ /* 0x002f220000100a00 */
[----:B------:R-:W-:Y:S02]  /*52ad0*/  STL [R1+0x15c8], R5 ;  /* 0x0015c80501007387 */ /* 0x000fe40000100800 */
[----:B------:R1:W-:Y:S02]  /*52ae0*/  STL [R1+0x15c4], R9 ;  /* 0x0015c40901007387 */ /* 0x0003e40000100800 */
[----:B---3--:R3:W-:Y:S01]  /*52af0*/  STL.64 [R1+0x1f58], R10 ;  /* 0x001f580a01007387 */ /* 0x0087e20000100a00 */
[----:B------:R-:W4:Y:S04]  /*52b00*/  LDL.LU R8, [R1+0x8b0] ;  /* 0x0008b00001087983 */ /* 0x000f280000300800 */
[----:B-1----:R-:W4:Y:S01]  /*52b10*/  LDL.LU R9, [R1+0x8b4] ;  /* 0x0008b40001097983 */ /* 0x002f220000300800 */
[----:B---3--:R-:W4:Y:S02]  /*52b20*/  LDL.LU R10, [R1+0x8b8] ;  /* 0x0008b800010a7983 */ /* 0x008f240000300800 */
[----:B------:R-:W4:Y:S02]  /*52b30*/  LDL.LU R11, [R1+0x8bc] ;  /* 0x0008bc00010b7983 */ /* 0x000f240000300800 */
[----:B0-----:R0:W-:Y:S01]  /*52b40*/  STL.64 [R1+0x1dd8], R26 ;  /* 0x001dd81a01007387 */ /* 0x0011e20000100a00 */
[----:B------:R1:W-:Y:S04]  /*52b50*/  STL.64 [R1+0x1dd0], R24 ;  /* 0x001dd01801007387 */ /* 0x0003e80000100a00 */
[----:B0-----:R-:W3:Y:S04]  /*52b60*/  LDL R26, [R1+0x28] ;  /* 0x00002800011a7983 */ /* 0x001ee80000100800 */
[----:B------:R-:W3:Y:S04]  /*52b70*/  LDL R27, [R1+0x2c] ;  /* 0x00002c00011b7983 */ /* 0x000ee80000100800 */
[----:B---3--:R0:W-:Y:S01]  /*52b80*/  STL.64 [R1+0x1f48], R26 ;  /* 0x001f481a01007387 */ /* 0x0081e20000100a00 */
[----:B-1----:R-:W3:Y:S02]  /*52b90*/  LDL.LU R24, [R1+0x8c0] ;  /* 0x0008c00001187983 */ /* 0x002ee40000300800 */
[----:B------:R-:W3:Y:S02]  /*52ba0*/  LDL.LU R25, [R1+0x8c4] ;  /* 0x0008c40001197983 */ /* 0x000ee40000300800 */
[----:B0-----:R-:W-:-:S02]  /*52bb0*/  IMAD.MOV.U32 R26, RZ, RZ, R6 ;  /* 0x000000ffff1a7224 */ /* 0x001fc400078e0006 */
[----:B------:R-:W-:Y:S01]  /*52bc0*/  IMAD.MOV.U32 R27, RZ, RZ, R7 ;  /* 0x000000ffff1b7224 */ /* 0x000fe200078e0007 */
[----:B------:R-:W3:Y:S01]  /*52bd0*/  LDL.LU R6, [R1+0x1f64] ;  /* 0x001f640001067983 */ /* 0x000ee20000300800 */
[----:B------:R-:W3:Y:S01]  /*52be0*/  LDL.LU R7, [R1+0x1f60] ;  /* 0x001f600001077983 */ /* 0x000ee20000300800 */
[----:B----4-:R-:W-:Y:S01]  /*52bf0*/  HMMA.16816.F32.BF16 R8, R20, R14, R8 ;  /* 0x0000000e1408723c */ /* 0x010fe20000041808 */
[----:B--2---:R-:W-:Y:S02]  /*52c00*/  IMAD.MOV.U32 R5, RZ, RZ, R18 ;  /* 0x000000ffff057224 */ /* 0x004fe400078e0012 */
[----:B------:R-:W-:-:S05]  /*52c10*/  IMAD.MOV.U32 R4, RZ, RZ, R19 ;  /* 0x000000ffff047224 */ /* 0x000fca00078e0013 */
[----:B---3--:R-:W-:Y:S11]  /*52c20*/  HMMA.16816.F32.BF16 R24, R20, R18, R24 ;  /* 0x000000121418723c */ /* 0x008ff60000041818 */
[----:B------:R-:W-:Y:S11]  /*52c30*/  @!UPT UIADD3 URZ, URZ, URZ, URZ ;  /* 0x0000003f3f3ff290 */ /* 0x000ff6000fffe03f */
[----:B------:R-:W-:Y:S01]  /*52c40*/  @!UPT UIADD3 URZ, URZ, URZ, URZ ;  /* 0x0000003f3f3ff290 */ /* 0x000fe2000fffe03f */
[----:B------:R0:W-:Y:S01]  /*52c50*/  STL.64 [R1+0x8c0], R24 ;  /* 0x0008c01801007387 */ /* 0x0001e20000100a00 */
[----:B------:R1:W-:Y:S03]  /*52c60*/  STL.64 [R1+0x8c8], R26 ;  /* 0x0008c81a01007387 */ /* 0x0003e60000100a00 */
[----:B0-----:R-:W2:Y:S01]  /*52c70*/  LDL.LU R24, [R1+0x890] ;  /* 0x0008900001187983 */ /* 0x001ea20000300800 */
[----:B------:R-:W2:Y:S02]  /*52c80*/  LDL.LU R25, [R1+0x894] ;  /* 0x0008940001197983 */ /* 0x000ea40000300800 */
[----:B-1----:R-:W2:Y:S02]  /*52c90*/  LDL.LU R26, [R1+0x898] ;  /* 0x00089800011a7983 */ /* 0x002ea40000300800 */
[----:B------:R-:W2:Y:S01]  /*52ca0*/  LDL.LU R27, [R1+0x89c] ;  /* 0x00089c00011b7983 */ /* 0x000ea20000300800 */
[----:B------:R-:W2:Y:S01]  /*52cb0*/  LDL.64 R18, [R1+0x38] ;  /* 0x0000380001127983 */ /* 0x000ea20000100a00 */
[----:B------:R-:W-:Y:S02]  /*52cc0*/  STL.64 [R1+0x1ee8], R6 ;  /* 0x001ee80601007387 */ /* 0x000fe40000100a00 */
[----:B------:R0:W-:Y:S02]  /*52cd0*/  STL.64 [R1+0x1ee0], R4 ;  /* 0x001ee00401007387 */ /* 0x0001e40000100a00 */
[----:B0-----:R-:W3:Y:S01]  /*52ce0*/  LDL.LU R4, [R1+0x880] ;  /* 0x0008800001047983 */ /* 0x001ee20000300800 */
[----:B------:R-:W3:Y:S02]  /*52cf0*/  LDL.LU R5, [R1+0x884] ;  /* 0x0008840001057983 */ /* 0x000ee40000300800 */
[----:B------:R-:W3:Y:S02]  /*52d00*/  LDL.LU R6, [R1+0x888] ;  /* 0x0008880001067983 */ /* 0x000ee40000300800 */
[----:B------:R-:W3:Y:S01]  /*52d10*/  LDL.LU R7, [R1+0x88c] ;  /* 0x00088c0001077983 */ /* 0x000ee20000300800 */
[----:B------:R-:W-:Y:S01]  /*52d20*/  STL.64 [R1+0x8b0], R8 ;  /* 0x0008b00801007387 */ /* 0x000fe20000100a00 */
[----:B------:R0:W-:Y:S03]  /*52d30*/  STL.64 [R1+0x8b8], R10 ;  /* 0x0008b80a01007387 */ /* 0x0001e60000100a00 */
[----:B0-----:R-:W4:Y:S01]  /*52d40*/  LDL.LU.64 R10, [R1+0x1f58] ;  /* 0x001f5800010a7983 */ /* 0x001f220000300a00 */
[----:B------:R-:W-:-:S02]  /*52d50*/  IMAD.MOV.U32 R9, RZ, RZ, R14 ;  /* 0x000000ffff097224 */ /* 0x000fc400078e000e */
[----:B------:R-:W-:Y:S02]  /*52d60*/  IMAD.MOV.U32 R8, RZ, RZ, R15 ;  /* 0x000000ffff087224 */ /* 0x000fe400078e000f */
[----:B------:R-:W2:Y:S04]  /*52d70*/  LDL.LU.64 R14, [R1+0x1f50] ;  /* 0x001f5000010e7983 */ /* 0x000ea80000300a00 */
[----:B----4-:R-:W-:Y:S01]  /*52d80*/  STL.64 [R1+0x1f00], R10 ;  /* 0x001f000a01007387 */ /* 0x010fe20000100a00 */
[----:B------:R0:W-:Y:S03]  /*52d90*/  STL.64 [R1+0x1ef8], R8 ;  /* 0x001ef80801007387 */ /* 0x0001e60000100a00 */
[----:B0-----:R-:W4:Y:S01]  /*52da0*/  LDL.LU R8, [R1+0x8a0] ;  /* 0x0008a00001087983 */ /* 0x001f220000300800 */
[----:B------:R-:W4:Y:S02]  /*52db0*/  LDL.LU R9, [R1+0x8a4] ;  /* 0x0008a40001097983 */ /* 0x000f240000300800 */
[----:B------:R-:W4:Y:S02]  /*52dc0*/  LDL.LU R10, [R1+0x8a8] ;  /* 0x0008a800010a7983 */ /* 0x000f240000300800 */
[----:B------:R-:W4:Y:S02]  /*52dd0*/  LDL.LU R11, [R1+0x8ac] ;  /* 0x0008ac00010b7983 */ /* 0x000f240000300800 */
[----:B--2---:R-:W-:-:S02]  /*52de0*/  IMAD.MOV.U32 R29, RZ, RZ, R14 ;  /* 0x000000ffff1d7224 */ /* 0x004fc400078e000e */
[----:B------:R-:W-:Y:S01]  /*52df0*/  IMAD.MOV.U32 R28, RZ, RZ, R15 ;  /* 0x000000ffff1c7224 */ /* 0x000fe200078e000f */
[C---:B----4-:R-:W-:Y:S11]  /*52e00*/  HMMA.16816.F32.BF16 R8, R20.reuse, R14, R8 ;  /* 0x0000000e1408723c */ /* 0x050ff60000041808 */
[----:B------:R-:W-:Y:S11]  /*52e10*/  @!UPT UIADD3 URZ, URZ, URZ, URZ ;  /* 0x0000003f3f3ff290 */ /* 0x000ff6000fffe03f */
[----:B------:R-:W-:Y:S01]  /*52e20*/  @!UPT UIADD3 URZ, URZ, URZ, URZ ;  /* 0x0000003f3f3ff290 */ /* 0x000fe2000fffe03f */
[----:B------:R0:W-:Y:S01]  /*52e30*/  STL.64 [R1+0x8a0], R8 ;  /* 0x0008a00801007387 */ /* 0x0001e20000100a00 */
[----:B------:R1:W-:Y:S02]  /*52e40*/  STL.64 [R1+0x8a8], R10 ;  /* 0x0008a80a01007387 */ /* 0x0003e40000100a00 */
[----:B------:R-:W2:Y:S02]  /*52e50*/  LDL.64 R14, [R1+0x8] ;  /* 0x00000800010e7983 */ /* 0x000ea40000100a00 */
[----:B--2---:R2:W-:Y:S01]  /*52e60*/  STL.64 [R1+0x1f28], R14 ;  /* 0x001f280e01007387 */ /* 0x0045e20000100a00 */
[----:B0-----:R-:W4:Y:S02]  /*52e70*/  LDL.LU R8, [R1+0x850] ;  /* 0x0008500001087983 */ /* 0x001f240000300800 */
[----:B------:R-:W4:Y:S02]  /*52e80*/  LDL.LU R9, [R1+0x854] ;  /* 0x0008540001097983 */ /* 0x000f240000300800 */
[----:B-1----:R-:W3:Y:S01]  /*52e90*/  LDL.LU R10, [R1+0x858] ;  /* 0x00085800010a7983 */ /* 0x002ee20000300800 */
[----:B------:R-:W3:Y:S04]  /*52ea0*/  LDL.LU R11, [R1+0x85c] ;  /* 0x00085c00010b7983 */ /* 0x000ee80000300800 */
[----:B--2---:R-:W2:Y:S04]  /*52eb0*/  LDL R14, [R1+0x18] ;  /* 0x00001800010e7983 */ /* 0x004ea80000100800 */
[----:B------:R-:W2:Y:S01]  /*52ec0*/  LDL R15, [R1+0x1c] ;  /* 0x00001c00010f7983 */ /* 0x000ea20000100800 */
[----:B------:R-:W-:Y:S03]  /*52ed0*/  HMMA.16816.F32.BF16 R24, R20, R18, R24 ;  /* 0x000000121418723c */ /* 0x000fe60000041818 */
[----:B---3--:R-:W-:Y:S01]  /*52ee0*/  STL.64 [R1+0x1f20], R10 ;  /* 0x001f200a01007387 */ /* 0x008fe20000100a00 */
[----:B----4-:R0:W-:Y:S03]  /*52ef0*/  STL.64 [R1+0x1f18], R8 ;  /* 0x001f180801007387 */ /* 0x0101e60000100a00 */
[----:B0-----:R-:W3:Y:S01]  /*52f00*/  LDL.LU R8, [R1+0x860] ;  /* 0x0008600001087983 */ /* 0x001ee20000300800 */
[----:B------:R-:W3:Y:S02]  /*52f10*/  LDL.LU R9, [R1+0x864] ;  /* 0x0008640001097983 */ /* 0x000ee40000300800 */
[----:B------:R-:W4:Y:S02]  /*52f20*/  LDL.LU R10, [R1+0x868] ;  /* 0x00086800010a7983 */ /* 0x000f240000300800 */
[----:B------:R-:W4:Y:S02]  /*52f30*/  LDL.LU R11, [R1+0x86c] ;  /* 0x00086c00010b7983 */ /* 0x000f240000300800 */
[----:B----4-:R-:W-:Y:S01]  /*52f40*/  STL.64 [R1+0x1f38], R10 ;  /* 0x001f380a01007387 */ /* 0x010fe20000100a00 */
[----:B---3--:R0:W-:Y:S03]  /*52f50*/  STL.64 [R1+0x1f30], R8 ;  /* 0x001f300801007387 */ /* 0x0081e60000100a00 */
[----:B0-----:R-:W2:Y:S01]  /*52f60*/  LDL.LU R8, [R1+0x870] ;  /* 0x0008700001087983 */ /* 0x001ea20000300800 */
[----:B------:R-:W2:Y:S02]  /*52f70*/  LDL.LU R9, [R1+0x874] ;  /* 0x0008740001097983 */ /* 0x000ea40000300800 */
[----:B------:R-:W2:Y:S02]  /*52f80*/  LDL.LU R10, [R1+0x878] ;  /* 0x00087800010a7983 */ /* 0x000ea40000300800 */
[----:B------:R-:W2:Y:S01]  /*52f90*/  LDL.LU R11, [R1+0x87c] ;  /* 0x00087c00010b7983 */ /* 0x000ea20000300800 */
[----:B------:R-:W-:Y:S01]  /*52fa0*/  STL.64 [R1+0x890], R24 ;  /* 0x0008901801007387 */ /* 0x000fe20000100a00 */
[----:B------:R0:W-:Y:S03]  /*52fb0*/  STL.64 [R1+0x898], R26 ;  /* 0x0008981a01007387 */ /* 0x0001e60000100a00 */
[----:B0-----:R-:W3:Y:S01]  /*52fc0*/  LDL.LU.64 R26, [R1+0x1f48] ;  /* 0x001f4800011a7983 */ /* 0x001ee20000300a00 */
[----:B------:R-:W-:-:S02]  /*52fd0*/  IMAD.MOV.U32 R25, RZ, RZ, R18 ;  /* 0x000000ffff197224 */ /* 0x000fc400078e0012 */
[----:B------:R-:W-:Y:S02]  /*52fe0*/  IMAD.MOV.U32 R24, RZ, RZ, R19 ;  /* 0x000000ffff187224 */ /* 0x000fe400078e0013 */
[----:B------:R-:W4:Y:S01]  /*52ff0*/  LDL.LU.64 R16, [R1+0x1f40] ;  /* 0x001f400001107983 */ /* 0x000f220000300a00 */
[C---:B---3--:R-:W-:Y:S01]  /*53000*/  HMMA.16816.F32.BF16 R4, R20.reuse, R26, R4 ;  /* 0x0000001a1404723c */ /* 0x048fe20000041804 */
[----:B------:R-:W-:Y:S01]  /*53010*/  STL.64 [R1+0x1e18], R26 ;  /* 0x001e181a01007387 */ /* 0x000fe20000100a00 */
[----:B------:R0:W-:Y:S11]  /*53020*/  STL.64 [R1+0x1e78], R24 ;  /* 0x001e781801007387 */ /* 0x0001f60000100a00 */
[----:B------:R-:W-:Y:S10]  /*53030*/  @!UPT UIADD3 URZ, URZ, URZ, URZ ;  /* 0x0000003f3f3ff290 */ /* 0x000ff4000fffe03f */
[----:B------:R1:W-:Y:S01]  /*53040*/  STL.64 [R1+0x880], R4 ;  /* 0x0008800401007387 */ /* 0x0003e20000100a00 */
[----:B------:R3:W-:Y:S02]  /*53050*/  STL.64 [R1+0x888], R6 ;  /* 0x0008880601007387 */ /* 0x0007e40000100a00 */
[----:B0-----:R-:W3:Y:S02]  /*53060*/  LDL.LU R24, [R1+0x4e0] ;  /* 0x0004e00001187983 */ /* 0x001ee40000300800 */
[----:B------:R-:W3:Y:S01]  /*53070*/  LDL.LU R25, [R1+0x4e4] ;  /* 0x0004e40001197983 */ /* 0x000ee20000300800 */
[----:B------:R-:W3:Y:S01]  /*53080*/  LDL.LU R26, [R1+0x4e8] ;  /* 0x0004e800011a7983 */ /* 0x000ee20000300800 */
[----:B------:R-:W3:Y:S01]  /*53090*/  LDL.LU R27, [R1+0x4ec] ;  /* 0x0004ec00011b7983 */ /* 0x000ee20000300800 */
[----:B--2---:R-:W-:Y:S02]  /*530a0*/  HMMA.16816.F32.BF16 R12, R20, R14, R8 ;  /* 0x0000000e140c723c */ /* 0x004fe40000041808 */
[----:B---3--:R4:W-:Y:S01]  /*530b0*/  STL.64 [R1+0x1e90], R26 ;  /* 0x001e901a01007387 */ /* 0x0089e20000100a00 */
[----:B------:R-:W-:Y:S02]  /*530c0*/  STL.64 [R1+0x1e88], R24 ;  /* 0x001e881801007387 */ /* 0x000fe40000100a00 */
[----:B-1----:R-:W2:Y:S02]  /*530d0*/  LDL.LU R4, [R1+0x840] ;  /* 0x0008400001047983 */ /* 0x002ea40000300800 */
[----:B------:R-:W2:Y:S01]  /*530e0*/  LDL.LU R5, [R1+0x844] ;  /* 0x0008440001057983 */ /* 0x000ea20000300800 */
[----:B------:R-:W2:Y:S01]  /*530f0*/  LDL.LU R6, [R1+0x848] ;  /* 0x0008480001067983 */ /* 0x000ea20000300800 */
[----:B------:R-:W2:Y:S02]  /*53100*/  LDL.LU R7, [R1+0x84c] ;  /* 0x00084c0001077983 */ /* 0x000ea40000300800 */
[----:B----4-:R-:W-:-:S02]  /*53110*/  IMAD.MOV.U32 R26, RZ, RZ, R17 ;  /* 0x000000ffff1a7224 */ /* 0x010fc400078e0011 */
[----:B------:R-:W-:Y:S02]  /*53120*/  IMAD.MOV.U32 R27, RZ, RZ, R16 ;  /* 0x000000ffff1b7224 */ /* 0x000fe400078e0010 */
[----:B------:R-:W3:Y:S01]  /*53130*/  LDL.LU R16, [R1+0x520] ;  /* 0x0005200001107983 */ /* 0x000ee20000300800 */
[----:B------:R-:W3:Y:S02]  /*53140*/  LDL.LU R17, [R1+0x524] ;  /* 0x0005240001117983 */ /* 0x000ee40000300800 */
[----:B------:R-:W3:Y:S02]  /*53150*/  LDL.LU R18, [R1+0x528] ;  /* 0x0005280001127983 */ /* 0x000ee40000300800 */
[----:B------:R-:W3:Y:S01]  /*53160*/  LDL.LU R19, [R1+0x52c] ;  /* 0x00052c0001137983 */ /* 0x000ee20000300800 */
[----:B------:R0:W-:Y:S04]  /*53170*/  STL.64 [R1+0x1ea0], R26 ;  /* 0x001ea01a01007387 */ /* 0x0001e80000100a00 */
[----:B0-----:R-:W4:Y:S04]  /*53180*/  LDL R26, [R1+0xb8] ;  /* 0x0000b800011a7983 */ /* 0x001f280000100800 */
[----:B------:R-:W4:Y:S04]  /*53190*/  LDL R27, [R1+0xbc] ;  /* 0x0000bc00011b7983 */ /* 0x000f280000100800 */
[----:B----4-:R0:W-:Y:S04]  /*531a0*/  STL.64 [R1+0x1eb8], R26 ;  /* 0x001eb81a01007387 */ /* 0x0101e80000100a00 */
[----:B0-----:R-:W4:Y:S04]  /*531b0*/  LDL R26, [R1+0xc8] ;  /* 0x0000c800011a7983 */ /* 0x001f280000100800 */
[----:B------:R-:W4:Y:S01]  /*531c0*/  LDL R27, [R1+0xcc] ;  /* 0x0000cc00011b7983 */ /* 0x000f220000100800 */
[----:B------:R-:W2:Y:S02]  /*531d0*/  LDL.LU.64 R10, [R1+0x1f38] ;  /* 0x001f3800010a7983 */ /* 0x000ea40000300a00 */
[----:B------:R-:W2:Y:S02]  /*531e0*/  LDL.LU.64 R8, [R1+0x1f30] ;  /* 0x001f300001087983 */ /* 0x000ea40000300a00 */
[----:B------:R-:W-:Y:S01]  /*531f0*/  STL.64 [R1+0x870], R12 ;  /* 0x0008700c01007387 */ /* 0x000fe20000100a00 */
[----:B------:R0:W-:Y:S04]  /*53200*/  STL.64 [R1+0x878], R14 ;  /* 0x0008780e01007387 */ /* 0x0001e80000100a00 */
        /* <DEDUP_REMOVED lines=19> */
[----:B---3--:R0:W-:Y:S02]  /*53340*/  STL.64 [R1+0x1e98], R12 ;  /* 0x001e980c01007387 */ /* 0x0081e40000100a00 */
[----:B0-----:R-:W3:Y:S01]  /*53350*/  LDL.LU R12, [R1+0x4f0] ;  /* 0x0004f000010c7983 */ /* 0x001ee20000300800 */
[----:B------:R-:W3:Y:S02]  /*53360*/  LDL.LU R13, [R1+0x4f4] ;  /* 0x0004f400010d7983 */ /* 0x000ee40000300800 */
[----:B------:R-:W2:Y:S02]  /*53370*/  LDL.LU R14, [R1+0x4f8] ;  /* 0x0004f800010e7983 */ /* 0x000ea40000300800 */
[----:B------:R-:W2:Y:S02]  /*53380*/  LDL.LU R15, [R1+0x4fc] ;  /* 0x0004fc00010f7983 */ /* 0x000ea40000300800 */
[----:B--2---:R0:W-:Y:S01]  /*53390*/  STL.64 [R1+0x1eb0], R14 ;  /* 0x001eb00e01007387 */ /* 0x0041e20000100a00 */
[----:B---3--:R1:W-:Y:S02]  /*533a0*/  STL.64 [R1+0x1ea8], R12 ;  /* 0x001ea80c01007387 */ /* 0x0083e40000100a00 */
[----:B0-----:R-:W-:Y:S01]  /*533b0*/  IMAD.MOV.U32 R14, RZ, RZ, R10 ;  /* 0x000000ffff0e7224 */ /* 0x001fe200078e000a */
[----:B-1----:R-:W2:Y:S01]  /*533c0*/  LDL.LU R12, [R1+0x500] ;  /* 0x00050000010c7983 */ /* 0x002ea20000300800 */
[----:B------:R-:W2:Y:S02]  /*533d0*/  LDL.LU R13, [R1+0x504] ;  /* 0x00050400010d7983 */ /* 0x000ea40000300800 */
[----:B------:R-:W3:Y:S02]  /*533e0*/  LDL.LU R10, [R1+0x1ef4] ;  /* 0x001ef400010a7983 */ /* 0x000ee40000300800 */
[----:B------:R-:W-:-:S02]  /*533f0*/  IMAD.MOV.U32 R15, RZ, RZ, R11 ;  /* 0x000000ffff0f7224 */ /* 0x000fc400078e000b */
[----:B------:R-:W3:Y:S03]  /*53400*/  LDL.LU R11, [R1+0x1ef0] ;  /* 0x001ef000010b7983 */ /* 0x000ee60000300800 */
[----:B------:R-:W-:Y:S01]  /*53410*/  STL.64 [R1+0x1ec8], R14 ;  /* 0x001ec80e01007387 */ /* 0x000fe20000100a00 */
[C---:B---3--:R-:W-:Y:S01]  /*53420*/  HMMA.16816.F32.BF16 R4, R20.reuse, R10, R4 ;  /* 0x0000000a1404723c */ /* 0x048fe20000041804 */
[----:B--2---:R0:W-:Y:S04]  /*53430*/  STL.64 [R1+0x1ec0], R12 ;  /* 0x001ec00c01007387 */ /* 0x0041e80000100a00 */
[----:B0-----:R-:W4:Y:S01]  /*53440*/  LDL.LU R12, [R1+0x510] ;  /* 0x00051000010c7983 */ /* 0x001f220000300800 */
[----:B------:R-:W4:Y:S02]  /*53450*/  LDL.LU R13, [R1+0x514] ;  /* 0x00051400010d7983 */ /* 0x000f240000300800 */
[----:B------:R-:W4:Y:S02]  /*53460*/  LDL.LU R14, [R1+0x518] ;  /* 0x00051800010e7983 */ /* 0x000f240000300800 */
[----:B------:R-:W4:Y:S11]  /*53470*/  LDL.LU R15, [R1+0x51c] ;  /* 0x00051c00010f7983 */ /* 0x000f360000300800 */
[----:B------:R-:W-:Y:S02]  /*53480*/  @!UPT UIADD3 URZ, URZ, URZ, URZ ;  /* 0x0000003f3f3ff290 */ /* 0x000fe4000fffe03f */
[----:B------:R-:W-:Y:S01]  /*53490*/  STL.64 [R1+0x530], R4 ;  /* 0x0005300401007387 */ /* 0x000fe20000100a00 */
[----:B------:R0:W-:Y:S03]  /*534a0*/  STL.64 [R1+0x538], R6 ;  /* 0x0005380601007387 */ /* 0x0001e60000100a00 */
[----:B0-----:R-:W2:Y:S01]  /*534b0*/  LDL.LU.64 R6, [R1+0x1ee8] ;  /* 0x001ee80001067983 */ /* 0x001ea20000300a00 */
[----:B------:R-:W3:Y:S02]  /*534c0*/  LDL.LU.64 R4, [R1+0x1ee0] ;  /* 0x001ee00001047983 */ /* 0x000ee40000300a00 */
[----:B------:R-:W-:Y:S01]  /*534d0*/  STL.64 [R1+0x1de8], R10 ;  /* 0x001de80a01007387 */ /* 0x000fe20000100a00 */
[----:B--2---:R-:W-:Y:S01]  /*534e0*/  HMMA.16816.F32.BF16 R20, R20, R6, R16 ;  /* 0x000000061414723c */ /* 0x004fe20000041810 */
[----:B------:R-:W4:Y:S01]  /*534f0*/  LDL.LU.64 R18, [R1+0x1ed8] ;  /* 0x001ed80001127983 */ /* 0x000f220000300a00 */
[----:B------:R-:W4:Y:S11]  /*53500*/  LDL.LU.64 R16, [R1+0x1ed0] ;  /* 0x001ed00001107983 */ /* 0x000f360000300a00 */
[----:B------:R-:W-:Y:S10]  /*53510*/  @!UPT UIADD3 URZ, URZ, URZ, URZ ;  /* 0x0000003f3f3ff290 */ /* 0x000ff4000fffe03f */
[----:B------:R-:W-:Y:S01]  /*53520*/  STL.64 [R1+0x520], R20 ;  /* 0x0005201401007387 */ /* 0x000fe20000100a00 */
[----:B------:R0:W-:Y:S03]  /*53530*/  STL.64 [R1+0x528], R22 ;  /* 0x0005281601007387 */ /* 0x0001e60000100a00 */
[----:B0-----:R-:W2:Y:S04]  /*53540*/  LDL R22, [R1+0x98] ;  /* 0x0000980001167983 */ /* 0x001ea80000100800 */
[----:B------:R-:W2:Y:S01]  /*53550*/  LDL R23, [R1+0x9c] ;  /* 0x00009c0001177983 */ /* 0x000ea20000100800 */
[----:B------:R-:W-:Y:S01]  /*53560*/  STL.64 [R1+0x1de0], R6 ;  /* 0x001de00601007387 */ /* 0x000fe20000100a00 */
        /* <DEDUP_REMOVED lines=19> */
[----:B0-----:R-:W2:Y:S01]  /*536a0*/  LDL.LU.64 R26, [R1+0x1e90] ;  /* 0x001e9000011a7983 */ /* 0x001ea20000300a00 */
[----:B------:R-:W2:Y:S02]  /*536b0*/  LDL.LU.64 R24, [R1+0x1e88] ;  /* 0x001e880001187983 */ /* 0x000ea40000300a00 */
[----:B------:R-:W-:Y:S02]  /*536c0*/  IMAD.MOV.U32 R10, RZ, RZ, R0 ;  /* 0x000000ffff0a7224 */ /* 0x000fe400078e0000 */
[----:B------:R-:W-:Y:S01]  /*536d0*/  IMAD.MOV.U32 R11, RZ, RZ, R2 ;  /* 0x000000ffff0b7224 */ /* 0x000fe200078e0002 */
[----:B------:R-:W3:Y:S01]  /*536e0*/  LDL.LU R0, [R1+0x1e84] ;  /* 0x001e840001007983 */ /* 0x000ee20000300800 */
[----:B------:R-:W3:Y:S03]  /*536f0*/  LDL.LU R2, [R1+0x1e80] ;  /* 0x001e800001027983 */ /* 0x000ee60000300800 */
[----:B------:R-:W-:Y:S01]  /*53700*/  STL.64 [R1+0x1df8], R10 ;  /* 0x001df80a01007387 */ /* 0x000fe20000100a00 */
[----:B--2---:R-:W-:Y:S03]  /*53710*/  HMMA.16816.F32.BF16 R20, R16, R22, R24 ;  /* 0x000000161014723c */ /* 0x004fe60000041818 */
[----:B------:R-:W2:Y:S11]  /*53720*/  LDL.LU.64 R24, [R1+0x1e78] ;  /* 0x001e780001187983 */ /* 0x000eb60000300a00 */
[----:B------:R-:W-:Y:S09]  /*53730*/  @!UPT UIADD3 URZ, URZ, URZ, URZ ;  /* 0x0000003f3f3ff290 */ /* 0x000ff2000fffe03f */
[----:B------:R-:W-:Y:S01]  /*53740*/  STL.64 [R1+0x4f0], R20 ;  /* 0x0004f01401007387 */ /* 0x000fe20000100a00 */
[----:B------:R4:W-:Y:S02]  /*53750*/  STL.64 [R1+0x4f8], R22 ;  /* 0x0004f81601007387 */ /* 0x0009e40000100a00 */
[----:B--2---:R-:W-:Y:S02]  /*53760*/  IMAD.MOV.U32 R6, RZ, RZ, R25 ;  /* 0x000000ffff067224 */ /* 0x004fe400078e0019 */
[----:B------:R-:W-:-:S05]  /*53770*/  IMAD.MOV.U32 R7, RZ, RZ, R24 ;  /* 0x000000ffff077224 */ /* 0x000fca00078e0018 */
[----:B------:R0:W-:Y:S01]  /*53780*/  STL.64 [R1+0x1e20], R6 ;  /* 0x001e200601007387 */ /* 0x0001e20000100a00 */
[----:B------:R-:W2:Y:S02]  /*53790*/  LDL.LU R24, [R1+0x800] ;  /* 0x0008000001187983 */ /* 0x000ea40000300800 */
[----:B------:R-:W2:Y:S02]  /*537a0*/  LDL.LU R25, [R1+0x804] ;  /* 0x0008040001197983 */ /* 0x000ea40000300800 */
[----:B------:R-:W2:Y:S01]  /*537b0*/  LDL.LU R26, [R1+0x808] ;  /* 0x00080800011a7983 */ /* 0x000ea20000300800 */
[----:B------:R-:W2:Y:S01]  /*537c0*/  LDL.LU R27, [R1+0x80c] ;  /* 0x00080c00011b7983 */ /* 0x000ea20000300800 */
[----:B----4-:R-:W-:Y:S02]  /*537d0*/  IMAD.MOV.U32 R23, RZ, RZ, R12 ;  /* 0x000000ffff177224 */ /* 0x010fe400078e000c */
[----:B------:R-:W-:Y:S02]  /*537e0*/  IMAD.MOV.U32 R22, RZ, RZ, R13 ;  /* 0x000000ffff167224 */ /* 0x000fe400078e000d */
[----:B0-----:R-:W-:-:S02]  /*537f0*/  IMAD.MOV.U32 R6, RZ, RZ, R29 ;  /* 0x000000ffff067224 */ /* 0x001fc400078e001d */
[----:B------:R-:W-:Y:S01]  /*53800*/  IMAD.MOV.U32 R7, RZ, RZ, R28 ;  /* 0x000000ffff077224 */ /* 0x000fe200078e001c */
[----:B--2---:R-:W-:Y:S01]  /*53810*/  STL.64 [R1+0x1e30], R26 ;  /* 0x001e301a01007387 */ /* 0x004fe20000100a00 */
[----:B------:R0:W-:Y:S02]  /*53820*/  STL.64 [R1+0x1e28], R24 ;  /* 0x001e281801007387 */ /* 0x0001e40000100a00 */
[----:B------:R-:W2:Y:S02]  /*53830*/  LDL.LU R12, [R1+0x4d0] ;  /* 0x0004d000010c7983 */ /* 0x000ea40000300800 */
[----:B------:R-:W2:Y:S01]  /*53840*/  LDL.LU R13, [R1+0x4d4] ;  /* 0x0004d400010d7983 */ /* 0x000ea20000300800 */
[----:B------:R-:W2:Y:S01]  /*53850*/  LDL.LU R14, [R1+0x4d8] ;  /* 0x0004d800010e7983 */ /* 0x000ea20000300800 */
[----:B------:R-:W2:Y:S02]  /*53860*/  LDL.LU R15, [R1+0x4dc] ;  /* 0x0004dc00010f7983 */ /* 0x000ea40000300800 */
[----:B------:R1:W-:Y:S01]  /*53870*/  STL.64 [R1+0x1e38], R6 ;  /* 0x001e380601007387 */ /* 0x0003e20000100a00 */
[----:B0-----:R-:W4:Y:S01]  /*53880*/  LDL.LU R24, [R1+0x810] ;  /* 0x0008100001187983 */ /* 0x001f220000300800 */
[----:B------:R-:W4:Y:S02]  /*53890*/  LDL.LU R25, [R1+0x814] ;  /* 0x0008140001197983 */ /* 0x000f240000300800 */
[----:B------:R-:W2:Y:S02]  /*538a0*/  LDL.LU R26, [R1+0x818] ;  /* 0x00081800011a7983 */ /* 0x000ea40000300800 */
        /* <DEDUP_REMOVED lines=10> */
[----:B---3--:R-:W-:-:S02]  /*53950*/  IMAD.MOV.U32 R6, RZ, RZ, R5 ;  /* 0x000000ffff067224 */ /* 0x008fc400078e0005 */
[----:B------:R-:W-:Y:S01]  /*53960*/  IMAD.MOV.U32 R7, RZ, RZ, R4 ;  /* 0x000000ffff077224 */ /* 0x000fe200078e0004 */
[----:B----4-:R-:W-:Y:S01]  /*53970*/  STL.64 [R1+0x1e60], R26 ;  /* 0x001e601a01007387 */ /* 0x010fe20000100a00 */
[----:B--2---:R-:W-:Y:S03]  /*53980*/  STL.64 [R1+0x1e58], R24 ;  /* 0x001e581801007387 */ /* 0x004fe60000100a00 */
[----:B------:R0:W-:Y:S02]  /*53990*/  STL.64 [R1+0x1e68], R6 ;  /* 0x001e680601007387 */ /* 0x0001e40000100a00 */
[----:B------:R-:W2:Y:S01]  /*539a0*/  LDL.LU R4, [R1+0x4c0] ;  /* 0x0004c00001047983 */ /* 0x000ea20000300800 */
[----:B------:R-:W2:Y:S04]  /*539b0*/  LDL.LU R5, [R1+0x4c4] ;  /* 0x0004c40001057983 */ /* 0x000ea80000300800 */
[----:B0-----:R-:W2:Y:S01]  /*539c0*/  LDL.LU R6, [R1+0x4c8] ;  /* 0x0004c80001067983 */ /* 0x001ea20000300800 */
[----:B------:R-:W2:Y:S02]  /*539d0*/  LDL.LU R7, [R1+0x4cc] ;  /* 0x0004cc0001077983 */ /* 0x000ea40000300800 */
[----:B------:R-:W3:Y:S02]  /*539e0*/  LDL.LU R24, [R1+0x830] ;  /* 0x0008300001187983 */ /* 0x000ee40000300800 */
[----:B------:R-:W3:Y:S01]  /*539f0*/  LDL.LU R25, [R1+0x834] ;  /* 0x0008340001197983 */ /* 0x000ee20000300800 */
[----:B------:R-:W3:Y:S01]  /*53a00*/  LDL.LU R26, [R1+0x838] ;  /* 0x00083800011a7983 */ /* 0x000ee20000300800 */
[----:B------:R-:W3:Y:S02]  /*53a10*/  LDL.LU R27, [R1+0x83c] ;  /* 0x00083c00011b7983 */ /* 0x000ee40000300800 */
[----:B------:R-:W4:Y:S02]  /*53a20*/  LDL.64 R10, [R1+0x18] ;  /* 0x00001800010a7983 */ /* 0x000f240000100a00 */
[----:B----4-:R0:W-:Y:S02]  /*53a30*/  STL.64 [R1+0x1e10], R10 ;  /* 0x001e100a01007387 */ /* 0x0101e40000100a00 */
[----:B0-----:R-:W-:-:S02]  /*53a40*/  IMAD.MOV.U32 R10, RZ, RZ, R2 ;  /* 0x000000ffff0a7224 */ /* 0x001fc400078e0002 */
[----:B------:R-:W-:-:S07]  /*53a50*/  IMAD.MOV.U32 R11, RZ, RZ, R0 ;  /* 0x000000ffff0b7224 */ /* 0x000fce00078e0000 */
[C---:B------:R-:W-:Y:S01]  /*53a60*/  HMMA.16816.F32.BF16 R8, R16.reuse, R10, R12 ;  /* 0x0000000a1008723c */ /* 0x040fe2000004180c */
[----:B------:R-:W4:Y:S07]  /*53a70*/  LDL.LU.64 R14, [R1+0x1e70] ;  /* 0x001e7000010e7983 */ /* 0x000f2e0000300a00 */
[----:B--2---:R-:W-:Y:S11]  /*53a80*/  HMMA.16816.F32.BF16 R20, R16, R22, R4 ;  /* 0x000000161014723c */ /* 0x004ff60000041804 */
[----:B------:R-:W-:Y:S04]  /*53a90*/  @!UPT UIADD3 URZ, URZ, URZ, URZ ;  /* 0x0000003f3f3ff290 */ /* 0x000fe8000fffe03f */
[----:B------:R0:W-:Y:S01]  /*53aa0*/  STL.64 [R1+0x4e0], R8 ;  /* 0x0004e00801007387 */ /* 0x0001e20000100a00 */
[----:B------:R1:W-:Y:S02]  /*53ab0*/  STL.64 [R1+0x4e8], R10 ;  /* 0x0004e80a01007387 */ /* 0x0003e40000100a00 */
[----:B------:R-:W-:-:S06]  /*53ac0*/  IMAD.MOV.U32 R12, RZ, RZ, R8 ;  /* 0x000000ffff0c7224 */ /* 0x000fcc00078e0008 */
[----:B------:R-:W-:Y:S01]  /*53ad0*/  IMAD.MOV.U32 R13, RZ, RZ, R20 ;  /* 0x000000ffff0d7224 */ /* 0x000fe200078e0014 */
[----:B0-----:R-:W2:Y:S01]  /*53ae0*/  LDL.LU R8, [R1+0x7f0] ;  /* 0x0007f00001087983 */ /* 0x001ea20000300800 */
[----:B------:R-:W2:Y:S02]  /*53af0*/  LDL.LU R9, [R1+0x7f4] ;  /* 0x0007f40001097983 */ /* 0x000ea40000300800 */
[----:B-1----:R-:W2:Y:S02]  /*53b00*/  LDL.LU R10, [R1+0x7f8] ;  /* 0x0007f800010a7983 */ /* 0x002ea40000300800 */
[----:B------:R-:W2:Y:S01]  /*53b10*/  LDL.LU R11, [R1+0x7fc] ;  /* 0x0007fc00010b7983 */ /* 0x000ea20000300800 */
[----:B------:R0:W-:Y:S01]  /*53b20*/  STL [R1+0x15cc], R12 ;  /* 0x0015cc0c01007387 */ /* 0x0001e20000100800 */
[----:B------:R-:W3:Y:S02]  /*53b30*/  LDL.LU.64 R6, [R1+0x1e68] ;  /* 0x001e680001067983 */ /* 0x000ee40000300a00 */
[----:B------:R-:W-:Y:S02]  /*53b40*/  STL.64 [R1+0x4d0], R20 ;  /* 0x0004d01401007387 */ /* 0x000fe40000100a00 */
[----:B------:R-:W-:Y:S01]  /*53b50*/  STL.64 [R1+0x4d8], R22 ;  /* 0x0004d81601007387 */ /* 0x000fe20000100a00 */
[----:B------:R1:W-:Y:S04]  /*53b60*/  STL [R1+0x15d0], R13 ;  /* 0x0015d00d01007387 */ /* 0x0003e80000100800 */
[----:B------:R-:W0:Y:S04]  /*53b70*/  LDSM.16.MT88.4 R20, [R3+0x1c180] ;  /* 0x01c180000314783b */ /* 0x000e280000004200 */
[----:B----4-:R4:W-:Y:S01]  /*53b80*/  STL.64 [R1+0x1df0], R14 ;  /* 0x001df00e01007387 */ /* 0x0109e20000100a00 */
[----:B0-----:R-:W2:Y:S02]  /*53b90*/  LDL.LU R12, [R1+0x7d0] ;  /* 0x0007d000010c7983 */ /* 0x001ea40000300800 */
[----:B-1----:R-:W2:Y:S01]  /*53ba0*/  LDL.LU R13, [R1+0x7d4] ;  /* 0x0007d400010d7983 */ /* 0x002ea20000300800 */
[----:B----4-:R-:W4:Y:S01]  /*53bb0*/  LDL.LU R14, [R1+0x7d8] ;  /* 0x0007d800010e7983 */ /* 0x010f220000300800 */
[----:B------:R-:W4:Y:S01]  /*53bc0*/  LDL.LU R15, [R1+0x7dc] ;  /* 0x0007dc00010f7983 */ /* 0x000f220000300800 */
[C---:B---3--:R-:W-:Y:S02]  /*53bd0*/  HMMA.16816.F32.BF16 R4, R16.reuse, R6, R24 ;  /* 0x000000061004723c */ /* 0x048fe40000041818 */
[----:B----4-:R-:W-:Y:S01]  /*53be0*/  STL.64 [R1+0x1e08], R14 ;  /* 0x001e080e01007387 */ /* 0x010fe20000100a00 */
[----:B--2---:R0:W-:Y:S03]  /*53bf0*/  STL.64 [R1+0x1e00], R12 ;  /* 0x001e000c01007387 */ /* 0x0041e60000100a00 */
[----:B0-----:R-:W2:Y:S01]  /*53c00*/  LDL.LU R12, [R1+0x7e0] ;  /* 0x0007e000010c7983 */ /* 0x001ea20000300800 */
[----:B------:R-:W2:Y:S02]  /*53c10*/  LDL.LU R13, [R1+0x7e4] ;  /* 0x0007e400010d7983 */ /* 0x000ea40000300800 */
[----:B------:R-:W2:Y:S02]  /*53c20*/  LDL.LU R14, [R1+0x7e8] ;  /* 0x0007e800010e7983 */ /* 0x000ea40000300800 */
[----:B------:R-:W2:Y:S01]  /*53c30*/  LDL.LU R15, [R1+0x7ec] ;  /* 0x0007ec00010f7983 */ /* 0x000ea20000300800 */
[----:B------:R-:W-:Y:S01]  /*53c40*/  STL.64 [R1+0x1cd8], R22 ;  /* 0x001cd81601007387 */ /* 0x000fe20000100a00 */
[----:B------:R0:W-:Y:S03]  /*53c50*/  STL.64 [R1+0x1cd0], R20 ;  /* 0x001cd01401007387 */ /* 0x0001e60000100a00 */
        /* <DEDUP_REMOVED lines=55> */
[----:B0-----:R-:W2:Y:S01]  /*53fd0*/  LDL.LU.64 R10, [R1+0x1de8] ;  /* 0x001de800010a7983 */ /* 0x001ea20000300a00 */
[C---:B---3--:R-:W-:Y:S11]  /*53fe0*/  HMMA.16816.F32.BF16 R20, R16.reuse, R14, R20 ;  /* 0x0000000e1014723c */ /* 0x048ff60000041814 */
[----:B------:R-:W-:Y:S11]  /*53ff0*/  @!UPT UIADD3 URZ, URZ, URZ, URZ ;  /* 0x0000003f3f3ff290 */ /* 0x000ff6000fffe03f */
[----:B------:R-:W-:Y:S01]  /*54000*/  @!UPT UIADD3 URZ, URZ, URZ, URZ ;  /* 0x0000003f3f3ff290 */ /* 0x000fe2000fffe03f */
[----:B------:R0:W-:Y:S01]  /*54010*/  STL.64 [R1+0x7c0], R20 ;  /* 0x0007c01401007387 */ /* 0x0001e20000100a00 */
[----:B------:R1:W-:Y:S03]  /*54020*/  STL.64 [R1+0x7c8], R22 ;  /* 0x0007c81601007387 */ /* 0x0003e60000100a00 */
[----:B0-----:R-:W3:Y:S01]  /*54030*/  LDL.LU R20, [R1+0x470] ;  /* 0x0004700001147983 */ /* 0x001ee20000300800 */
[----:B------:R-:W3:Y:S02]  /*54040*/  LDL.LU R21, [R1+0x474] ;  /* 0x0004740001157983 */ /* 0x000ee40000300800 */
[----:B-1----:R-:W2:Y:S02]  /*54050*/  LDL.LU R22, [R1+0x478] ;  /* 0x0004780001167983 */ /* 0x002ea40000300800 */
[----:B------:R-:W2:Y:S02]  /*54060*/  LDL.LU R23, [R1+0x47c] ;  /* 0x00047c0001177983 */ /* 0x000ea40000300800 */
[----:B--2---:R0:W-:Y:S01]  /*54070*/  STL.64 [R1+0x1db0], R22 ;  /* 0x001db01601007387 */ /* 0x0041e20000100a00 */
[----:B---3--:R-:W-:Y:S03]  /*54080*/  STL.64 [R1+0x1da8], R20 ;  /* 0x001da81401007387 */ /* 0x008fe60000100a00 */
[----:B0-----:R-:W2:Y:S04]  /*54090*/  LDL.64 R22, [R1+0xa8] ;  /* 0x0000a80001167983 */ /* 0x001ea80000100a00 */
[----:B--2---:R0:W-:Y:S04]  /*540a0*/  STL.64 [R1+0x1db8], R22 ;  /* 0x001db81601007387 */ /* 0x0041e80000100a00 */
[----:B0-----:R-:W2:Y:S04]  /*540b0*/  LDL.64 R22, [R1+0xb8] ;  /* 0x0000b80001167983 */ /* 0x001ea80000100a00 */
[----:B--2---:R0:W-:Y:S04]  /*540c0*/  STL.64 [R1+0x1dc8], R22 ;  /* 0x001dc81601007387 */ /* 0x0041e80000100a00 */
[----:B0-----:R-:W2:Y:S01]  /*540d0*/  LDL.64 R22, [R1+0xc8] ;  /* 0x0000c80001167983 */ /* 0x001ea20000100a00 */
[----:B------:R0:W-:Y:S03]  /*540e0*/  STL.64 [R1+0x1d70], R14 ;  /* 0x001d700e01007387 */ /* 0x0001e60000100a00 */
[----:B0-----:R-:W3:Y:S01]  /*540f0*/  LDL.64 R14, [R1+0x78] ;  /* 0x00007800010e7983 */ /* 0x001ee20000100a00 */
[C---:B------:R-:W-:Y:S03]  /*54100*/  HMMA.16816.F32.BF16 R4, R16.reuse, R10, R4 ;  /* 0x0000000a1004723c */ /* 0x040fe60000041804 */
[----:B---3--:R0:W-:Y:S04]  /*54110*/  STL.64 [R1+0x1da0], R14 ;  /* 0x001da00e01007387 */ /* 0x0081e80000100a00 */
[----:B0-----:R-:W3:Y:S04]  /*54120*/  LDL.64 R14, [R1+0x98] ;  /* 0x00009800010e7983 */ /* 0x001ee80000100a00 */
[----:B---3--:R0:W-:Y:S01]  /*54130*/  STL.64 [R1+0x1dc0], R14 ;  /* 0x001dc00e01007387 */ /* 0x0081e20000100a00 */
[----:B------:R-:W3:Y:S02]  /*54140*/  LDL.LU R12, [R1+0x490] ;  /* 0x00049000010c7983 */ /* 0x000ee40000300800 */
[----:B------:R-:W3:Y:S01]  /*54150*/  LDL.LU R13, [R1+0x494] ;  /* 0x00049400010d7983 */ /* 0x000ee20000300800 */
[----:B0-----:R-:W3:Y:S01]  /*54160*/  LDL.LU R14, [R1+0x498] ;  /* 0x00049800010e7983 */ /* 0x001ee20000300800 */
[----:B------:R-:W3:Y:S07]  /*54170*/  LDL.LU R15, [R1+0x49c] ;  /* 0x00049c00010f7983 */ /* 0x000eee0000300800 */
[----:B------:R-:W-:Y:S02]  /*54180*/  STL.64 [R1+0x4c0], R4 ;  /* 0x0004c00401007387 */ /* 0x000fe40000100a00 */
[----:B------:R0:W-:Y:S02]  /*54190*/  STL.64 [R1+0x4c8], R6 ;  /* 0x0004c80601007387 */ /* 0x0001e40000100a00 */
[----:B0-----:R-:W4:Y:S01]  /*541a0*/  LDL.LU.64 R6, [R1+0x1de0] ;  /* 0x001de00001067983 */ /* 0x001f220000300a00 */
[----:B------:R0:W-:Y:S02]  /*541b0*/  STL [R1+0x1cec], R10 ;  /* 0x001cec0a01007387 */ /* 0x0001e40000100800 */
[----:B------:R1:W-:Y:S02]  /*541c0*/  STL [R1+0x1ce8], R11 ;  /* 0x001ce80b01007387 */ /* 0x0003e40000100800 */
[----:B------:R-:W2:Y:S01]  /*541d0*/  LDL.LU R8, [R1+0x480] ;  /* 0x0004800001087983 */ /* 0x000ea20000300800 */
[----:B------:R-:W2:Y:S04]  /*541e0*/  LDL.LU R9, [R1+0x484] ;  /* 0x0004840001097983 */ /* 0x000ea80000300800 */
[----:B0-----:R-:W2:Y:S01]  /*541f0*/  LDL.LU R10, [R1+0x488] ;  /* 0x00048800010a7983 */ /* 0x001ea20000300800 */
[----:B-1----:R-:W2:Y:S01]  /*54200*/  LDL.LU R11, [R1+0x48c] ;  /* 0x00048c00010b7983 */ /* 0x002ea20000300800 */
[----:B----4-:R-:W-:Y:S02]  /*54210*/  HMMA.16816.F32.BF16 R16, R16, R6, R24 ;  /* 0x000000061010723c */ /* 0x010fe40000041818 */
[----:B------:R-:W2:Y:S01]  /*54220*/  LDL.LU.64 R26, [R1+0x1dd8] ;  /* 0x001dd800011a7983 */ /* 0x000ea20000300a00 */
[----:B------:R-:W2:Y:S11]  /*54230*/  LDL.LU.64 R24, [R1+0x1dd0] ;  /* 0x001dd00001187983 */ /* 0x000eb60000300a00 */
[----:B------:R-:W-:Y:S09]  /*54240*/  @!UPT UIADD3 URZ, URZ, URZ, URZ ;  /* 0x0000003f3f3ff290 */ /* 0x000ff2000fffe03f */
[----:B------:R0:W-:Y:S01]  /*54250*/  STL.64 [R1+0x4b0], R16 ;  /* 0x0004b01001007387 */ /* 0x0001e20000100a00 */
[----:B------:R1:W-:Y:S03]  /*54260*/  STL.64 [R1+0x4b8], R18 ;  /* 0x0004b81201007387 */ /* 0x0003e60000100a00 */
[----:B0-----:R-:W4:Y:S01]  /*54270*/  LDL.LU R16, [R1+0x450] ;  /* 0x0004500001107983 */ /* 0x001f220000300800 */
[----:B------:R-:W4:Y:S02]  /*54280*/  LDL.LU R17, [R1+0x454] ;  /* 0x0004540001117983 */ /* 0x000f240000300800 */
[----:B-1----:R-:W4:Y:S02]  /*54290*/  LDL.LU R18, [R1+0x458] ;  /* 0x0004580001127983 */ /* 0x002f240000300800 */
[----:B------:R-:W4:Y:S01]  /*542a0*/  LDL.LU R19, [R1+0x45c] ;  /* 0x00045c0001137983 */ /* 0x000f220000300800 */
[----:B------:R0:W-:Y:S01]  /*542b0*/  STL.64 [R1+0x1ce0], R6 ;  /* 0x001ce00601007387 */ /* 0x0001e20000100a00 */
[----:B------:R-:W2:Y:S02]  /*542c0*/  LDL.LU R4, [R1+0x4a0] ;  /* 0x0004a00001047983 */ /* 0x000ea40000300800 */
[----:B------:R-:W2:Y:S01]  /*542d0*/  LDL.LU R5, [R1+0x4a4] ;  /* 0x0004a40001057983 */ /* 0x000ea20000300800 */
[----:B0-----:R-:W2:Y:S01]  /*542e0*/  LDL.LU R6, [R1+0x4a8] ;  /* 0x0004a80001067983 */ /* 0x001ea20000300800 */
        /* <DEDUP_REMOVED lines=16> */
[----:B------:R-:W3:Y:S02]  /*543f0*/  LDL.LU.64 R22, [R1+0x1db8] ;  /* 0x001db80001167983 */ /* 0x000ee40000300a00 */
[----:B------:R0:W-:Y:S02]  /*54400*/  STL.64 [R1+0x1cf8], R6 ;  /* 0x001cf80601007387 */ /* 0x0001e40000100a00 */
[----:B------:R-:W-:Y:S01]  /*54410*/  STL.64 [R1+0x1cf0], R4 ;  /* 0x001cf00401007387 */ /* 0x000fe20000100a00 */
        /* <DEDUP_REMOVED lines=8> */
[----:B------:R-:W2:Y:S01]  /*544a0*/  LDL.LU.64 R22, [R1+0x1db0] ;  /* 0x001db00001167983 */ /* 0x000ea20000300a00 */
[----:B------:R-:W2:Y:S02]  /*544b0*/  LDL.LU.64 R20, [R1+0x1da8] ;  /* 0x001da80001147983 */ /* 0x000ea40000300a00 */
[----:B------:R0:W-:Y:S02]  /*544c0*/  STL [R1+0x1d04], R8 ;  /* 0x001d040801007387 */ /* 0x0001e40000100800 */
[----:B------:R1:W-:Y:S01]  /*544d0*/  STL [R1+0x1d00], R9 ;  /* 0x001d000901007387 */ /* 0x0003e20000100800 */
[----:B0-----:R-:W3:Y:S01]  /*544e0*/  LDL.LU R8, [R1+0x460] ;  /* 0x0004600001087983 */ /* 0x001ee20000300800 */
[----:B-1----:R-:W3:Y:S02]  /*544f0*/  LDL.LU R9, [R1+0x464] ;  /* 0x0004640001097983 */ /* 0x002ee40000300800 */
[----:B------:R-:W3:Y:S02]  /*54500*/  LDL.LU R10, [R1+0x468] ;  /* 0x00046800010a7983 */ /* 0x000ee40000300800 */
[----:B------:R-:W3:Y:S01]  /*54510*/  LDL.LU R11, [R1+0x46c] ;  /* 0x00046c00010b7983 */ /* 0x000ee20000300800 */
[C---:B--2---:R-:W-:Y:S11]  /*54520*/  HMMA.16816.F32.BF16 R20, R24.reuse, R14, R20 ;  /* 0x0000000e1814723c */ /* 0x044ff60000041814 */
[----:B------:R-:W-:Y:S11]  /*54530*/  @!UPT UIADD3 URZ, URZ, URZ, URZ ;  /* 0x0000003f3f3ff290 */ /* 0x000ff6000fffe03f */
[----:B------:R-:W-:Y:S01]  /*54540*/  @!UPT UIADD3 URZ, URZ, URZ, URZ ;  /* 0x0000003f3f3ff290 */ /* 0x000fe2000fffe03f */
[----:B------:R0:W-:Y:S01]  /*54550*/  STL.64 [R1+0x480], R20 ;  /* 0x0004801401007387 */ /* 0x0001e20000100a00 */
[----:B------:R1:W-:Y:S02]  /*54560*/  STL.64 [R1+0x488], R22 ;  /* 0x0004881601007387 */ /* 0x0003e40000100a00 */
[----:B0-----:R-:W-:Y:S02]  /*54570*/  IMAD.MOV.U32 R21, RZ, RZ, R14 ;  /* 0x000000ffff157224 */ /* 0x001fe400078e000e */
[----:B------:R-:W-:Y:S02]  /*54580*/  IMAD.MOV.U32 R20, RZ, RZ, R15 ;  /* 0x000000ffff147224 */ /* 0x000fe400078e000f */
[----:B------:R-:W4:Y:S01]  /*54590*/  LDL.LU.64 R14, [R1+0x1da0] ;  /* 0x001da000010e7983 */ /* 0x000f220000300a00 */
[C---:B---3--:R-:W-:Y:S01]  /*545a0*/  HMMA.16816.F32.BF16 R8, R24.reuse, R6, R8 ;  /* 0x000000061808723c */ /* 0x048fe20000041808 */
[----:B-1----:R-:W-:Y:S02]  /*545b0*/  IMAD.MOV.U32 R23, RZ, RZ, R6 ;  /* 0x000000ffff177224 */ /* 0x002fe400078e0006 */
[----:B------:R-:W-:Y:S11]  /*545c0*/  IMAD.MOV.U32 R22, RZ, RZ, R7 ;  /* 0x000000ffff167224 */ /* 0x000ff600078e0007 */
[----:B------:R-:W-:Y:S09]  /*545d0*/  @!UPT UIADD3 URZ, URZ, URZ, URZ ;  /* 0x0000003f3f3ff290 */ /* 0x000ff2000fffe03f */
[----:B------:R-:W-:Y:S01]  /*545e0*/  STL.64 [R1+0x470], R8 ;  /* 0x0004700801007387 */ /* 0x000fe20000100a00 */
[----:B------:R-:W-:Y:S02]  /*545f0*/  STL.64 [R1+0x478], R10 ;  /* 0x0004780a01007387 */ /* 0x000fe40000100a00 */
[----:B------:R0:W-:Y:S02]  /*54600*/  STL.64 [R1+0x1d10], R22 ;  /* 0x001d101601007387 */ /* 0x0001e40000100a00 */
[----:B------:R-:W-:Y:S01]  /*54610*/  STL.64 [R1+0x1d08], R20 ;  /* 0x001d081401007387 */ /* 0x000fe20000100a00 */
[C---:B----4-:R-:W-:Y:S01]  /*54620*/  HMMA.16816.F32.BF16 R4, R24.reuse, R14, R16 ;  /* 0x0000000e1804723c */ /* 0x050fe20000041810 */
[----:B------:R-:W-:Y:S02]  /*54630*/  IMAD.MOV.U32 R29, RZ, RZ, R14 ;  /* 0x000000ffff1d7224 */ /* 0x000fe400078e000e */
[----:B------:R-:W-:Y:S01]  /*54640*/  IMAD.MOV.U32 R28, RZ, RZ, R15 ;  /* 0x000000ffff1c7224 */ /* 0x000fe200078e000f */
[----:B------:R-:W1:Y:S11]  /*54650*/  LDSM.16.MT88.4 R16, [R3+0x1c200] ;  /* 0x01c200000310783b */ /* 0x000e760000004200 */
[----:B------:R-:W-:Y:S08]  /*54660*/  @!UPT UIADD3 URZ, URZ, URZ, URZ ;  /* 0x0000003f3f3ff290 */ /* 0x000ff0000fffe03f */
[----:B------:R2:W-:Y:S01]  /*54670*/  STL.64 [R1+0x460], R4 ;  /* 0x0004600401007387 */ /* 0x0005e20000100a00 */
[----:B------:R3:W-:Y:S02]  /*54680*/  STL.64 [R1+0x468], R6 ;  /* 0x0004680601007387 */ /* 0x0007e40000100a00 */
[----:B0-----:R-:W4:Y:S02]  /*54690*/  LDL.64 R22, [R1+0x8] ;  /* 0x0000080001167983 */ /* 0x001f240000100a00 */
[----:B----4-:R0:W-:Y:S01]  /*546a0*/  STL.64 [R1+0x1d28], R22 ;  /* 0x001d281601007387 */ /* 0x0101e20000100a00 */
[----:B--2---:R-:W2:Y:S02]  /*546b0*/  LDL.LU R4, [R1+0x730] ;  /* 0x0007300001047983 */ /* 0x004ea40000300800 */
[----:B------:R-:W2:Y:S02]  /*546c0*/  LDL.LU R5, [R1+0x734] ;  /* 0x0007340001057983 */ /* 0x000ea40000300800 */
[----:B---3--:R-:W3:Y:S01]  /*546d0*/  LDL.LU R6, [R1+0x738] ;  /* 0x0007380001067983 */ /* 0x008ee20000300800 */
[----:B------:R-:W3:Y:S01]  /*546e0*/  LDL.LU R7, [R1+0x73c] ;  /* 0x00073c0001077983 */ /* 0x000ee20000300800 */
[----:B------:R-:W4:Y:S02]  /*546f0*/  LDL.LU R20, [R1+0x750] ;  /* 0x0007500001147983 */ /* 0x000f240000300800 */
[----:B------:R-:W4:Y:S01]  /*54700*/  LDL.LU R21, [R1+0x754] ;  /* 0x0007540001157983 */ /* 0x000f220000300800 */
[----:B0-----:R-:W2:Y:S01]  /*54710*/  LDL.LU R22, [R1+0x758] ;  /* 0x0007580001167983 */ /* 0x001ea20000300800 */
        /* <DEDUP_REMOVED lines=25> */
[----:B----4-:R0:W-:Y:S04]  /*548b0*/  STL.64 [R1+0x1d68], R22 ;  /* 0x001d681601007387 */ /* 0x0101e80000100a00 */
[----:B0-----:R-:W4:Y:S01]  /*548c0*/  LDL.64 R22, [R1+0x48] ;  /* 0x0000480001167983 */ /* 0x001f220000100a00 */
        /* <DEDUP_REMOVED lines=23> */
[----:B------:R-:W2:Y:S02]  /*54a40*/  LDL.LU R18, [R1+0x368] ;  /* 0x0003680001127983 */ /* 0x000ea40000300800 */
[----:B------:R-:W2:Y:S02]  /*54a50*/  LDL.LU R19, [R1+0x36c] ;  /* 0x00036c0001137983 */ /* 0x000ea40000300800 */
[----:B--2---:R-:W-:Y:S01]  /*54a60*/  STL.64 [R1+0x1bb8], R18 ;  /* 0x001bb81201007387 */ /* 0x004fe20000100a00 */
[----:B---3--:R0:W-:Y:S02]  /*54a70*/  STL.64 [R1+0x1bb0], R16 ;  /* 0x001bb01001007387 */ /* 0x0081e40000100a00 */
[----:B------:R-:W-:Y:S02]  /*54a80*/  STL.64 [R1+0x7a0], R12 ;  /* 0x0007a00c01007387 */ /* 0x000fe40000100a00 */
[----:B------:R1:W-:Y:S02]  /*54a90*/  STL.64 [R1+0x7a8], R14 ;  /* 0x0007a80e01007387 */ /* 0x0003e40000100a00 */
[----:B0-----:R-:W-:-:S02]  /*54aa0*/  IMAD.MOV.U32 R17, RZ, RZ, R10 ;  /* 0x000000ffff117224 */ /* 0x001fc400078e000a */
[----:B------:R-:W-:Y:S01]  /*54ab0*/  IMAD.MOV.U32 R16, RZ, RZ, R11 ;  /* 0x000000ffff107224 */ /* 0x000fe200078e000b */
[----:B-1----:R-:W2:Y:S01]  /*54ac0*/  LDL.LU.64 R14, [R1+0x1d98] ;  /* 0x001d9800010e7983 */ /* 0x002ea20000300a00 */
        /* <DEDUP_REMOVED lines=11> */
[C---:B----4-:R-:W-:Y:S11]  /*54b80*/  HMMA.16816.F32.BF16 R12, R24.reuse, R22, R12 ;  /* 0x00000016180c723c */ /* 0x050ff6000004180c */
        /* <DEDUP_REMOVED lines=17> */
[----:B------:R-:W-:Y:S02]  /*54ca0*/  IMAD.MOV.U32 R18, RZ, RZ, R2 ;  /* 0x000000ffff127224 */ /* 0x000fe400078e0002 */
[----:B------:R-:W-:Y:S01]  /*54cb0*/  IMAD.MOV.U32 R19, RZ, RZ, R0 ;  /* 0x000000ffff137224 */ /* 0x000fe200078e0000 */
        /* <DEDUP_REMOVED lines=8> */
[----:B------:R-:W4:Y:S02]  /*54d40*/  LDL.LU.64 R22, [R1+0x1d38] ;  /* 0x001d380001167983 */ /* 0x000f240000300a00 */
[----:B------:R-:W4:Y:S02]  /*54d50*/  LDL.LU.64 R20, [R1+0x1d30] ;  /* 0x001d300001147983 */ /* 0x000f240000300a00 */
[----:B----4-:R-:W-:Y:S11]  /*54d60*/  HMMA.16816.F32.BF16 R20, R24, R18, R20 ;  /* 0x000000121814723c */ /* 0x010ff60000041814 */
        /* <DEDUP_REMOVED lines=17> */
[----:B------:R-:W-:Y:S02]  /*54e80*/  IMAD.MOV.U32 R0, RZ, RZ, R23 ;  /* 0x000000ffff007224 */ /* 0x000fe400078e0017 */
[----:B------:R-:W-:-:S02]  /*54e90*/  IMAD.MOV.U32 R18, RZ, RZ, R8 ;  /* 0x000000ffff127224 */ /* 0x000fc400078e0008 */
[----:B------:R-:W-:Y:S01]  /*54ea0*/  IMAD.MOV.U32 R19, RZ, RZ, R9 ;  /* 0x000000ffff137224 */ /* 0x000fe200078e0009 */
[----:B------:R-:W3:Y:S01]  /*54eb0*/  LDL.LU.64 R22, [R1+0x1d10] ;  /* 0x001d100001167983 */ /* 0x000ee20000300a00 */
[----:B------:R-:W4:Y:S02]  /*54ec0*/  LDL.LU.64 R20, [R1+0x1d08] ;  /* 0x001d080001147983 */ /* 0x000f240000300a00 */
[----:B------:R-:W3:Y:S02]  /*54ed0*/  LDL.LU R8, [R1+0x1d04] ;  /* 0x001d040001087983 */ /* 0x000ee40000300800 */
[----:B------:R-:W3:Y:S01]  /*54ee0*/  LDL.LU R9, [R1+0x1d00] ;  /* 0x001d000001097983 */ /* 0x000ee20000300800 */
        /* <DEDUP_REMOVED lines=118> */
[----:B0-----:R-:W3:Y:S02]  /*55650*/  LDL.LU.64 R6, [R1+0x1ce0] ;  /* 0x001ce00001067983 */ /* 0x001ee40000300a00 */
[----:B---3--:R-:W-:Y:S02]  /*55660*/  HMMA.16816.F32.BF16 R24, R24, R6, R20 ;  /* 0x000000061818723c */ /* 0x008fe40000041814 */
[----:B------:R-:W2:Y:S01]  /*55670*/  LDL.LU.64 R22, [R1+0x1cd8] ;  /* 0x001cd80001167983 */ /* 0x000ea20000300a00 */
[----:B------:R-:W2:Y:S11]  /*55680*/  LDL.LU.64 R20, [R1+0x1cd0] ;  /* 0x001cd00001147983 */ /* 0x000eb60000300a00 */
[----:B------:R-:W-:Y:S09]  /*55690*/  @!UPT UIADD3 URZ, URZ, URZ, URZ ;  /* 0x0000003f3f3ff290 */ /* 0x000ff2000fffe03f */
[----:B------:R-:W-:Y:S01]  /*556a0*/  STL.64 [R1+0x440], R24 ;  /* 0x0004401801007387 */ /* 0x000fe20000100a00 */
[----:B------:R-:W-:Y:S02]  /*556b0*/  STL.64 [R1+0x448], R26 ;  /* 0x0004481a01007387 */ /* 0x000fe40000100a00 */
[----:B------:R0:W-:Y:S02]  /*556c0*/  STL.64 [R1+0x1ba8], R6 ;  /* 0x001ba80601007387 */ /* 0x0001e40000100a00 */
[----:B------:R-:W3:Y:S01]  /*556d0*/  LDL.LU R4, [R1+0x370] ;  /* 0x0003700001047983 */ /* 0x000ee20000300800 */
[----:B------:R-:W3:Y:S04]  /*556e0*/  LDL.LU R5, [R1+0x374] ;  /* 0x0003740001057983 */ /* 0x000ee80000300800 */
[----:B0-----:R-:W3:Y:S01]  /*556f0*/  LDL.LU R6, [R1+0x378] ;  /* 0x0003780001067983 */ /* 0x001ee20000300800 */
[----:B------:R-:W3:Y:S01]  /*55700*/  LDL.LU R7, [R1+0x37c] ;  /* 0x00037c0001077983 */ /* 0x000ee20000300800 */
        /* <DEDUP_REMOVED lines=154> */
[----:B------:R0:W-:Y:S01]  /*560b0*/  STL.64 [R1+0x1aa8], R6 ;  /* 0x001aa80601007387 */ /* 0x0001e20000100a00 */
[----:B------:R-:W3:Y:S02]  /*560c0*/  LDL.LU R4, [R1+0x330] ;  /* 0x0003300001047983 */ /* 0x000ee40000300800 */
[----:B------:R-:W3:Y:S01]  /*560d0*/  LDL.LU R5, [R1+0x334] ;  /* 0x0003340001057983 */ /* 0x000ee20000300800 */
[----:B0-----:R-:W3:Y:S01]  /*560e0*/  LDL.LU R6, [R1+0x338] ;  /* 0x0003380001067983 */ /* 0x001ee20000300800 */
        /* <DEDUP_REMOVED lines=67> */
[----:B------:R-:W3:Y:S04]  /*56520*/  LDL.64 R22, [R1+0x68] ;  /* 0x0000680001167983 */ /* 0x000ee80000100a00 */
        /* <DEDUP_REMOVED lines=16> */
[----:B0-----:R-:W4:Y:S01]  /*56630*/  LDL.LU R14, [R1+0x708] ;  /* 0x00070800010e7983 */ /* 0x001f220000300800 */
[----:B------:R-:W4:Y:S02]  /*56640*/  LDL.LU R15, [R1+0x70c] ;  /* 0x00070c00010f7983 */ /* 0x000f240000300800 */
[----:B---3--:R0:W-:Y:S02]  /*56650*/  STL.64 [R1+0x1af0], R26 ;  /* 0x001af01a01007387 */ /* 0x0081e40000100a00 */
[----:B------:R-:W-:Y:S01]  /*56660*/  STL.64 [R1+0x1ae8], R24 ;  /* 0x001ae81801007387 */ /* 0x000fe20000100a00 */
[----:B0-----:R-:W3:Y:S04]  /*56670*/  LDL.64 R26, [R1+0x18] ;  /* 0x00001800011a7983 */ /* 0x001ee80000100a00 */
[----:B---3--:R0:W-:Y:S04]  /*56680*/  STL.64 [R1+0x1b08], R26 ;  /* 0x001b081a01007387 */ /* 0x0081e80000100a00 */
[----:B0-----:R-:W3:Y:S01]  /*56690*/  LDL.64 R26, [R1+0x28] ;  /* 0x00002800011a7983 */ /* 0x001ee20000100a00 */
[----:B--2---:R-:W-:Y:S01]  /*566a0*/  HMMA.16816.F32.BF16 R8, R16, R22, R8 ;  /* 0x000000161008723c */ /* 0x004fe20000041808 */
[----:B------:R-:W-:-:S02]  /*566b0*/  IMAD.MOV.U32 R29, RZ, RZ, R22 ;  /* 0x000000ffff1d7224 */ /* 0x000fc400078e0016 */
[----:B------:R-:W-:Y:S02]  /*566c0*/  IMAD.MOV.U32 R28, RZ, RZ, R23 ;  /* 0x000000ffff1c7224 */ /* 0x000fe400078e0017 */
[----:B------:R-:W0:Y:S04]  /*566d0*/  LDSM.16.MT88.4 R20, [R3+0x1c300] ;  /* 0x01c300000314783b */ /* 0x000e280000004200 */
[----:B---3--:R1:W-:Y:S01]  /*566e0*/  STL.64 [R1+0x1b28], R26 ;  /* 0x001b281a01007387 */ /* 0x0083e20000100a00 */
[----:B------:R-:W2:Y:S02]  /*566f0*/  LDL.LU R24, [R1+0x6e0] ;  /* 0x0006e00001187983 */ /* 0x000ea40000300800 */
[----:B------:R-:W2:Y:S01]  /*56700*/  LDL.LU R25, [R1+0x6e4] ;  /* 0x0006e40001197983 */ /* 0x000ea20000300800 */
[----:B-1----:R-:W2:Y:S01]  /*56710*/  LDL.LU R26, [R1+0x6e8] ;  /* 0x0006e800011a7983 */ /* 0x002ea20000300800 */
[----:B------:R-:W2:Y:S02]  /*56720*/  LDL.LU R27, [R1+0x6ec] ;  /* 0x0006ec00011b7983 */ /* 0x000ea40000300800 */
[----:B------:R-:W3:Y:S02]  /*56730*/  LDL.LU R4, [R1+0x6a0] ;  /* 0x0006a00001047983 */ /* 0x000ee40000300800 */
[----:B------:R-:W3:Y:S01]  /*56740*/  LDL.LU R5, [R1+0x6a4] ;  /* 0x0006a40001057983 */ /* 0x000ee20000300800 */
[----:B------:R-:W2:Y:S01]  /*56750*/  LDL.LU R6, [R1+0x6a8] ;  /* 0x0006a80001067983 */ /* 0x000ea20000300800 */
[----:B------:R-:W2:Y:S03]  /*56760*/  LDL.LU R7, [R1+0x6ac] ;  /* 0x0006ac0001077983 */ /* 0x000ea60000300800 */
[----:B--2---:R-:W-:Y:S01]  /*56770*/  STL.64 [R1+0x1b00], R6 ;  /* 0x001b000601007387 */ /* 0x004fe20000100a00 */
[----:B---3--:R1:W-:Y:S03]  /*56780*/  STL.64 [R1+0x1af8], R4 ;  /* 0x001af80401007387 */ /* 0x0083e60000100a00 */
[----:B-1----:R-:W2:Y:S01]  /*56790*/  LDL.LU R4, [R1+0x6c0] ;  /* 0x0006c00001047983 */ /* 0x002ea20000300800 */
[----:B------:R-:W2:Y:S02]  /*567a0*/  LDL.LU R5, [R1+0x6c4] ;  /* 0x0006c40001057983 */ /* 0x000ea40000300800 */
[----:B------:R-:W2:Y:S02]  /*567b0*/  LDL.LU R6, [R1+0x6c8] ;  /* 0x0006c80001067983 */ /* 0x000ea40000300800 */
[----:B------:R-:W2:Y:S01]  /*567c0*/  LDL.LU R7, [R1+0x6cc] ;  /* 0x0006cc0001077983 */ /* 0x000ea20000300800 */
[----:B------:R-:W-:Y:S01]  /*567d0*/  STL.64 [R1+0x2f0], R8 ;  /* 0x0002f00801007387 */ /* 0x000fe20000100a00 */
[----:B------:R1:W-:Y:S03]  /*567e0*/  STL.64 [R1+0x2f8], R10 ;  /* 0x0002f80a01007387 */ /* 0x0003e60000100a00 */
[----:B-1----:R-:W4:Y:S01]  /*567f0*/  LDL.LU.64 R10, [R1+0x1b50] ;  /* 0x001b5000010a7983 */ /* 0x002f220000300a00 */
[----:B0-----:R-:W-:Y:S02]  /*56800*/  STL.64 [R1+0x1958], R22 ;  /* 0x0019581601007387 */ /* 0x001fe40000100a00 */
[----:B------:R0:W-:Y:S02]  /*56810*/  STL.64 [R1+0x1950], R20 ;  /* 0x0019501401007387 */ /* 0x0001e40000100a00 */
[----:B0-----:R-:W3:Y:S01]  /*56820*/  LDL.LU R20, [R1+0x5b0] ;  /* 0x0005b00001147983 */ /* 0x001ee20000300800 */
[----:B------:R-:W3:Y:S02]  /*56830*/  LDL.LU R21, [R1+0x5b4] ;  /* 0x0005b40001157983 */ /* 0x000ee40000300800 */
[----:B------:R-:W2:Y:S02]  /*56840*/  LDL.LU R22, [R1+0x5b8] ;  /* 0x0005b80001167983 */ /* 0x000ea40000300800 */
[----:B------:R-:W2:Y:S01]  /*56850*/  LDL.LU R23, [R1+0x5bc] ;  /* 0x0005bc0001177983 */ /* 0x000ea20000300800 */
[C---:B----4-:R-:W-:Y:S01]  /*56860*/  HMMA.16816.F32.BF16 R12, R16.reuse, R10, R12 ;  /* 0x0000000a100c723c */ /* 0x050fe2000004180c */
[----:B--2---:R0:W-:Y:S01]  /*56870*/  STL.64 [R1+0x1968], R22 ;  /* 0x0019681601007387 */ /* 0x0041e20000100a00 */
[----:B---3--:R1:W-:Y:S03]  /*56880*/  STL.64 [R1+0x1960], R20 ;  /* 0x0019601401007387 */ /* 0x0083e60000100a00 */
[----:B0-----:R-:W2:Y:S04]  /*56890*/  LDL R22, [R1+0x8] ;  /* 0x0000080001167983 */ /* 0x001ea80000100800 */
[----:B------:R-:W2:Y:S11]  /*568a0*/  LDL R23, [R1+0xc] ;  /* 0x00000c0001177983 */ /* 0x000eb60000100800 */
[----:B------:R-:W-:Y:S03]  /*568b0*/  @!UPT UIADD3 URZ, URZ, URZ, URZ ;  /* 0x0000003f3f3ff290 */ /* 0x000fe6000fffe03f */
[----:B------:R-:W-:Y:S02]  /*568c0*/  STL.64 [R1+0x700], R12 ;  /* 0x0007000c01007387 */ /* 0x000fe40000100a00 */
[----:B------:R0:W-:Y:S02]  /*568d0*/  STL.64 [R1+0x708], R14 ;  /* 0x0007080e01007387 */ /* 0x0001e40000100a00 */
[----:B-1----:R-:W-:Y:S02]  /*568e0*/  IMAD.MOV.U32 R21, RZ, RZ, R10 ;  /* 0x000000ffff157224 */ /* 0x002fe400078e000a */
[----:B------:R-:W-:Y:S01]  /*568f0*/  IMAD.MOV.U32 R20, RZ, RZ, R11 ;  /* 0x000000ffff147224 */ /* 0x000fe200078e000b */
[----:B0-----:R-:W3:Y:S01]  /*56900*/  LDL.LU.64 R14, [R1+0x1b48] ;  /* 0x001b4800010e7983 */ /* 0x001ee20000300a00 */
[----:B------:R-:W3:Y:S02]  /*56910*/  LDL.LU.64 R10, [R1+0x1b40] ;  /* 0x001b4000010a7983 */ /* 0x000ee40000300a00 */
[----:B------:R-:W3:Y:S02]  /*56920*/  LDL.LU.64 R8, [R1+0x1b38] ;  /* 0x001b380001087983 */ /* 0x000ee40000300a00 */
[C---:B---3--:R-:W-:Y:S11]  /*56930*/  HMMA.16816.F32.BF16 R8, R16.reuse, R14, R8 ;  /* 0x0000000e1008723c */ /* 0x048ff60000041808 */
        /* <DEDUP_REMOVED lines=190> */
[----:B------:R-:W-:Y:S01]  /*57520*/  STL [R1+0x15d4], R3 ;  /* 0x0015d40301007387 */ /* 0x000fe20000100800 */
        /* <DEDUP_REMOVED lines=100> */
[----:B------:R-:W-:Y:S01]  /*57b70*/  STL [R1+0x187c], R14 ;  /* 0x00187c0e01007387 */ /* 0x000fe20000100800 */
[----:B------:R0:W-:Y:S03]  /*57b80*/  STL [R1+0x1878], R15 ;  /* 0x0018780f01007387 */ /* 0x0001e60000100800 */
[----:B0-----:R-:W4:Y:S04]  /*57b90*/  LDL.LU.64 R14, [R1+0x78] ;  /* 0x00007800010e7983 */ /* 0x001f280000300a00 */
[----:B----4-:R3:W-:Y:S02]  /*57ba0*/  STL.64 [R1+0x1918], R14 ;  /* 0x0019180e01007387 */ /* 0x0107e40000100a00 */
[C---:B---3--:R-:W-:Y:S02]  /*57bb0*/  HMMA.16816.F32.BF16 R12, R24.reuse, R10, R16 ;  /* 0x0000000a180c723c */ /* 0x048fe40000041810 */
[----:B------:R-:W3:Y:S11]  /*57bc0*/  LDL.LU R16, [R1+0x2b0] ;  /* 0x0002b00001107983 */ /* 0x000ef60000300800 */
[----:B------:R-:W-:Y:S10]  /*57bd0*/  @!UPT UIADD3 URZ, URZ, URZ, URZ ;  /* 0x0000003f3f3ff290 */ /* 0x000ff4000fffe03f */
[----:B------:R-:W-:Y:S01]  /*57be0*/  STL.64 [R1+0x2d0], R12 ;  /* 0x0002d00c01007387 */ /* 0x000fe20000100a00 */
[----:B------:R0:W-:Y:S02]  /*57bf0*/  STL.64 [R1+0x2d8], R14 ;  /* 0x0002d80e01007387 */ /* 0x0001e40000100a00 */
[----:B------:R-:W3:Y:S02]  /*57c00*/  LDL.LU R17, [R1+0x2b4] ;  /* 0x0002b40001117983 */ /* 0x000ee40000300800 */
[----:B------:R-:W3:Y:S01]  /*57c10*/  LDL.LU R18, [R1+0x2b8] ;  /* 0x0002b80001127983 */ /* 0x000ee20000300800 */
[----:B------:R-:W3:Y:S04]  /*57c20*/  LDL.LU R19, [R1+0x2bc] ;  /* 0x0002bc0001137983 */ /* 0x000ee80000300800 */
[----:B0-----:R-:W4:Y:S04]  /*57c30*/  LDL.LU.64 R14, [R1+0x98] ;  /* 0x00009800010e7983 */ /* 0x001f280000300a00 */
[----:B----4-:R0:W-:Y:S01]  /*57c40*/  STL.64 [R1+0x1930], R14 ;  /* 0x0019300e01007387 */ /* 0x0101e20000100a00 */
[----:B------:R-:W4:Y:S02]  /*57c50*/  LDL.LU R12, [R1+0x290] ;  /* 0x00029000010c7983 */ /* 0x000f240000300800 */
[----:B------:R-:W4:Y:S01]  /*57c60*/  LDL.LU R13, [R1+0x294] ;  /* 0x00029400010d7983 */ /* 0x000f220000300800 */
[----:B0-----:R-:W2:Y:S01]  /*57c70*/  LDL.LU R14, [R1+0x298] ;  /* 0x00029800010e7983 */ /* 0x001ea20000300800 */
[----:B------:R-:W2:Y:S03]  /*57c80*/  LDL.LU R15, [R1+0x29c] ;  /* 0x00029c00010f7983 */ /* 0x000ea60000300800 */
[----:B--2---:R0:W-:Y:S01]  /*57c90*/  STL.64 [R1+0x1940], R14 ;  /* 0x0019400e01007387 */ /* 0x0041e20000100a00 */
[----:B----4-:R-:W-:Y:S03]  /*57ca0*/  STL.64 [R1+0x1938], R12 ;  /* 0x0019380c01007387 */ /* 0x010fe60000100a00 */
[----:B0-----:R-:W2:Y:S04]  /*57cb0*/  LDL.LU.64 R14, [R1+0xb8] ;  /* 0x0000b800010e7983 */ /* 0x001ea80000300a00 */
[----:B--2---:R0:W-:Y:S04]  /*57cc0*/  STL.64 [R1+0x1948], R14 ;  /* 0x0019480e01007387 */ /* 0x0041e80000100a00 */
[----:B0-----:R-:W3:Y:S01]  /*57cd0*/  LDL.LU.64 R14, [R1+0xc8] ;  /* 0x0000c800010e7983 */ /* 0x001ee20000300a00 */
[----:B------:R0:W-:Y:S02]  /*57ce0*/  STL [R1+0x1868], R10 ;  /* 0x0018680a01007387 */ /* 0x0001e40000100800 */
[----:B------:R1:W-:Y:S02]  /*57cf0*/  STL [R1+0x1864], R11 ;  /* 0x0018640b01007387 */ /* 0x0003e40000100800 */
[----:B------:R-:W2:Y:S01]  /*57d00*/  LDL.LU R8, [R1+0x270] ;  /* 0x0002700001087983 */ /* 0x000ea20000300800 */
[----:B------:R-:W2:Y:S04]  /*57d10*/  LDL.LU R9, [R1+0x274] ;  /* 0x0002740001097983 */ /* 0x000ea80000300800 */
[----:B0-----:R-:W4:Y:S01]  /*57d20*/  LDL.LU R10, [R1+0x278] ;  /* 0x00027800010a7983 */ /* 0x001f220000300800 */
[----:B-1----:R-:W4:Y:S01]  /*57d30*/  LDL.LU R11, [R1+0x27c] ;  /* 0x00027c00010b7983 */ /* 0x002f220000300800 */
[----:B------:R-:W-:Y:S02]  /*57d40*/  HMMA.16816.F32.BF16 R24, R24, R6, R20 ;  /* 0x000000061818723c */ /* 0x000fe40000041814 */
[----:B----4-:R-:W-:Y:S01]  /*57d50*/  STL.64 [R1+0x1928], R10 ;  /* 0x0019280a01007387 */ /* 0x010fe20000100a00 */
[----:B--2---:R0:W-:Y:S03]  /*57d60*/  STL.64 [R1+0x1920], R8 ;  /* 0x0019200801007387 */ /* 0x0041e60000100a00 */
[----:B0-----:R-:W2:Y:S01]  /*57d70*/  LDL.LU R8, [R1+0x280] ;  /* 0x0002800001087983 */ /* 0x001ea20000300800 */
[----:B------:R-:W2:Y:S02]  /*57d80*/  LDL.LU R9, [R1+0x284] ;  /* 0x0002840001097983 */ /* 0x000ea40000300800 */
[----:B------:R-:W2:Y:S02]  /*57d90*/  LDL.LU R10, [R1+0x288] ;  /* 0x00028800010a7983 */ /* 0x000ea40000300800 */
[----:B------:R-:W2:Y:S01]  /*57da0*/  LDL.LU R11, [R1+0x28c] ;  /* 0x00028c00010b7983 */ /* 0x000ea20000300800 */
[----:B------:R-:W3:Y:S01]  /*57db0*/  LDL.LU.64 R22, [R1+0x1958] ;  /* 0x0019580001167983 */ /* 0x000ee20000300a00 */
[----:B------:R-:W3:Y:S02]  /*57dc0*/  LDL.LU.64 R20, [R1+0x1950] ;  /* 0x0019500001147983 */ /* 0x000ee40000300a00 */
[----:B------:R0:W-:Y:S02]  /*57dd0*/  STL.64 [R1+0x18d0], R6 ;  /* 0x0018d00601007387 */ /* 0x0001e40000100a00 */
[----:B------:R-:W4:Y:S01]  /*57de0*/  LDL.LU R4, [R1+0x260] ;  /* 0x0002600001047983 */ /* 0x000f220000300800 */
[----:B------:R-:W4:Y:S04]  /*57df0*/  LDL.LU R5, [R1+0x264] ;  /* 0x0002640001057983 */ /* 0x000f280000300800 */
[----:B0-----:R-:W4:Y:S01]  /*57e00*/  LDL.LU R6, [R1+0x268] ;  /* 0x0002680001067983 */ /* 0x001f220000300800 */
[----:B------:R-:W4:Y:S02]  /*57e10*/  LDL.LU R7, [R1+0x26c] ;  /* 0x00026c0001077983 */ /* 0x000f240000300800 */
[----:B------:R-:W-:Y:S02]  /*57e20*/  STL [R1+0x15e4], R24 ;  /* 0x0015e41801007387 */ /* 0x000fe40000100800 */
[----:B------:R-:W-:Y:S01]  /*57e30*/  STL [R1+0x15e0], R25 ;  /* 0x0015e01901007387 */ /* 0x000fe20000100800 */
[----:B------:R-:W-:Y:S01]  /*57e40*/  STL [R1+0x15dc], R26 ;  /* 0x0015dc1a01007387 */ /* 0x000fe20000100800 */
[----:B------:R0:W-:Y:S03]  /*57e50*/  STL [R1+0x15d8], R27 ;  /* 0x0015d81b01007387 */ /* 0x0001e60000100800 */
[----:B0-----:R-:W2:Y:S01]  /*57e60*/  LDL.LU.64 R26, [R1+0xa8] ;  /* 0x0000a800011a7983 */ /* 0x001ea20000300a00 */
        /* <DEDUP_REMOVED lines=10> */
[----:B0-----:R-:W3:Y:S01]  /*57f10*/  LDL.LU R16, [R1+0x2a0] ;  /* 0x0002a00001107983 */ /* 0x001ee20000300800 */
[----:B-1----:R-:W3:Y:S02]  /*57f20*/  LDL.LU R17, [R1+0x2a4] ;  /* 0x0002a40001117983 */ /* 0x002ee40000300800 */
[----:B------:R-:W3:Y:S02]  /*57f30*/  LDL.LU R18, [R1+0x2a8] ;  /* 0x0002a80001127983 */ /* 0x000ee40000300800 */
[----:B------:R-:W3:Y:S02]  /*57f40*/  LDL.LU R19, [R1+0x2ac] ;  /* 0x0002ac0001137983 */ /* 0x000ee40000300800 */
[C---:B---3--:R-:W-:Y:S11]  /*57f50*/  HMMA.16816.F32.BF16 R16, R20.reuse, R14, R16 ;  /* 0x0000000e1410723c */ /* 0x048ff60000041810 */
        /* <DEDUP_REMOVED lines=8> */
[----:B------:R-:W-:Y:S01]  /*57fe0*/  STL [R1+0x1874], R19 ;  /* 0x0018741301007387 */ /* 0x000fe20000100800 */
[----:B--2---:R-:W-:Y:S11]  /*57ff0*/  HMMA.16816.F32.BF16 R12, R20, R26, R12 ;  /* 0x0000001a140c723c */ /* 0x004ff6000004180c */
[----:B------:R-:W-:Y:S11]  /*58000*/  @!UPT UIADD3 URZ, URZ, URZ, URZ ;  /* 0x0000003f3f3ff290 */ /* 0x000ff6000fffe03f */
[----:B------:R-:W-:Y:S01]  /*58010*/  @!UPT UIADD3 URZ, URZ, URZ, URZ ;  /* 0x0000003f3f3ff290 */ /* 0x000fe2000fffe03f */
[----:B------:R-:W-:Y:S01]  /*58020*/  STL.64 [R1+0x290], R12 ;  /* 0x0002900c01007387 */ /* 0x000fe20000100a00 */
[----:B------:R0:W-:Y:S03]  /*58030*/  STL.64 [R1+0x298], R14 ;  /* 0x0002980e01007387 */ /* 0x0001e60000100a00 */
[----:B0-----:R-:W2:Y:S01]  /*58040*/  LDL.LU.64 R14, [R1+0x1930] ;  /* 0x00193000010e7983 */ /* 0x001ea20000300a00 */
[----:B------:R-:W-:Y:S02]  /*58050*/  IMAD.MOV.U32 R25, RZ, RZ, R27 ;  /* 0x000000ffff197224 */ /* 0x000fe400078e001b */
[----:B------:R-:W-:-:S03]  /*58060*/  IMAD.MOV.U32 R29, RZ, RZ, R26 ;  /* 0x000000ffff1d7224 */ /* 0x000fc600078e001a */
[----:B------:R-:W-:Y:S01]  /*58070*/  STL [R1+0x18e8], R25 ;  /* 0x0018e81901007387 */ /* 0x000fe20000100800 */
[----:B------:R-:W3:Y:S01]  /*58080*/  LDL.LU.64 R26, [R1+0x88] ;  /* 0x00008800011a7983 */ /* 0x000ee20000300a00 */
[C---:B--2---:R-:W-:Y:S01]  /*58090*/  HMMA.16816.F32.BF16 R8, R20.reuse, R14, R8 ;  /* 0x0000000e1408723c */ /* 0x044fe20000041808 */
[----:B------:R-:W-:Y:S02]  /*580a0*/  IMAD.MOV.U32 R28, RZ, RZ, R14 ;  /* 0x000000ffff1c7224 */ /* 0x000fe400078e000e */
[----:B------:R-:W-:Y:S11]  /*580b0*/  IMAD.MOV.U32 R0, RZ, RZ, R15 ;  /* 0x000000ffff007224 */ /* 0x000ff600078e000f */
[----:B------:R-:W-:Y:S09]  /*580c0*/  @!UPT UIADD3 URZ, URZ, URZ, URZ ;  /* 0x0000003f3f3ff290 */ /* 0x000ff2000fffe03f */
[----:B------:R-:W-:Y:S01]  /*580d0*/  STL.64 [R1+0x280], R8 ;  /* 0x0002800801007387 */ /* 0x000fe20000100a00 */
[----:B------:R0:W-:Y:S03]  /*580e0*/  STL.64 [R1+0x288], R10 ;  /* 0x0002880a01007387 */ /* 0x0001e60000100a00 */
[----:B0-----:R-:W3:Y:S01]  /*580f0*/  LDL.LU.64 R10, [R1+0x1928] ;  /* 0x00192800010a7983 */ /* 0x001ee20000300a00 */
[----:B------:R-:W3:Y:S02]  /*58100*/  LDL.LU.64 R8, [R1+0x1920] ;  /* 0x0019200001087983 */ /* 0x000ee40000300a00 */
[----:B------:R-:W4:Y:S01]  /*58110*/  LDL.LU.64 R14, [R1+0x1918] ;  /* 0x00191800010e7983 */ /* 0x000f220000300a00 */
[C---:B---3--:R-:W-:Y:S08]  /*58120*/  HMMA.16816.F32.BF16 R8, R20.reuse, R26, R8 ;  /* 0x0000001a1408723c */ /* 0x048ff00000041808 */
[----:B----4-:R-:W-:Y:S01]  /*58130*/  HMMA.16816.F32.BF16 R4, R20, R14, R4 ;  /* 0x0000000e1404723c */ /* 0x010fe20000041804 */
[----:B------:R-:W-:Y:S11]  /*58140*/  IMAD.MOV.U32 R17, RZ, RZ, R14 ;  /* 0x000000ffff117224 */ /* 0x000ff600078e000e */
[----:B------:R-:W-:Y:S03]  /*58150*/  @!UPT UIADD3 URZ, URZ, URZ, URZ ;  /* 0x0000003f3f3ff290 */ /* 0x000fe6000fffe03f */
[----:B------:R-:W-:Y:S01]  /*58160*/  STL.64 [R1+0x270], R8 ;  /* 0x0002700801007387 */ /* 0x000fe20000100a00 */
[----:B------:R-:W-:Y:S07]  /*58170*/  STL.64 [R1+0x278], R10 ;  /* 0x0002780a01007387 */ /* 0x000fee0000100a00 */
[----:B------:R-:W-:Y:S02]  /*58180*/  STL.64 [R1+0x260], R4 ;  /* 0x0002600401007387 */ /* 0x000fe40000100a00 */
[----:B------:R-:W-:Y:S01]  /*58190*/  STL.64 [R1+0x268], R6 ;  /* 0x0002680601007387 */ /* 0x000fe20000100a00 */
[----:B------:R-:W-:Y:S01]  /*581a0*/  STL [R1+0x1914], R18 ;  /* 0x0019141201007387 */ /* 0x000fe20000100800 */
[----:B------:R0:W-:Y:S02]  /*581b0*/  STL [R1+0x1910], R17 ;  /* 0x0019101101007387 */ /* 0x0001e40000100800 */
[----:B------:R-:W2:Y:S01]  /*581c0*/  LDL.LU R16, [R1+0x250] ;  /* 0x0002500001107983 */ /* 0x000ea20000300800 */
[----:B0-----:R-:W2:Y:S01]  /*581d0*/  LDL.LU R17, [R1+0x254] ;  /* 0x0002540001117983 */ /* 0x001ea20000300800 */
[----:B------:R-:W2:Y:S02]  /*581e0*/  LDL.LU R18, [R1+0x258] ;  /* 0x0002580001127983 */ /* 0x000ea40000300800 */
[----:B------:R-:W2:Y:S02]  /*581f0*/  LDL.LU R19, [R1+0x25c] ;  /* 0x00025c0001137983 */ /* 0x000ea40000300800 */
[----:B------:R-:W3:Y:S01]  /*58200*/  LDL.LU R12, [R1+0x240] ;  /* 0x00024000010c7983 */ /* 0x000ee20000300800 */
[----:B------:R-:W3:Y:S01]  /*58210*/  LDL.LU R13, [R1+0x244] ;  /* 0x00024400010d7983 */ /* 0x000ee20000300800 */
[----:B------:R-:W-:-:S02]  /*58220*/  IMAD.MOV.U32 R10, RZ, RZ, R15 ;  /* 0x000000ffff0a7224 */ /* 0x000fc400078e000f */
[----:B------:R-:W4:Y:S02]  /*58230*/  LDL.LU R14, [R1+0x248] ;  /* 0x00024800010e7983 */ /* 0x000f240000300800 */
[----:B------:R-:W4:Y:S02]  /*58240*/  LDL.LU R15, [R1+0x24c] ;  /* 0x00024c00010f7983 */ /* 0x000f240000300800 */
[----:B------:R-:W-:Y:S02]  /*58250*/  IMAD.MOV.U32 R11, RZ, RZ, R26 ;  /* 0x000000ffff0b7224 */ /* 0x000fe400078e001a */
[----:B------:R-:W-:Y:S01]  /*58260*/  IMAD.MOV.U32 R2, RZ, RZ, R27 ;  /* 0x000000ffff027224 */ /* 0x000fe200078e001b */
[----:B----4-:R0:W-:Y:S01]  /*58270*/  STL.64 [R1+0x1908], R14 ;  /* 0x0019080e01007387 */ /* 0x0101e20000100a00 */
[----:B---3--:R-:W-:Y:S03]  /*58280*/  STL.64 [R1+0x1900], R12 ;  /* 0x0019000c01007387 */ /* 0x008fe60000100a00 */
[----:B0-----:R-:W2:Y:S01]  /*58290*/  LDL.LU.64 R14, [R1+0x68] ;  /* 0x00006800010e7983 */ /* 0x001ea20000300a00 */
[----:B------:R-:W3:Y:S02]  /*582a0*/  LDL.LU R24, [R1+0x230] ;  /* 0x0002300001187983 */ /* 0x000ee40000300800 */
[----:B------:R-:W3:Y:S02]  /*582b0*/  LDL.LU R25, [R1+0x234] ;  /* 0x0002340001197983 */ /* 0x000ee40000300800 */
[----:B------:R-:W4:Y:S01]  /*582c0*/  LDL.LU R26, [R1+0x238] ;  /* 0x00023800011a7983 */ /* 0x000f220000300800 */
[----:B------:R-:W4:Y:S04]  /*582d0*/  LDL.LU R27, [R1+0x23c] ;  /* 0x00023c00011b7983 */ /* 0x000f280000300800 */
[----:B----4-:R0:W-:Y:S01]  /*582e0*/  STL.64 [R1+0x18f8], R26 ;  /* 0x0018f81a01007387 */ /* 0x0101e20000100a00 */
[----:B---3--:R-:W-:Y:S03]  /*582f0*/  STL.64 [R1+0x18f0], R24 ;  /* 0x0018f01801007387 */ /* 0x008fe60000100a00 */
[----:B0-----:R-:W3:Y:S01]  /*58300*/  LDL.LU.64 R26, [R1+0x58] ;  /* 0x00005800011a7983 */ /* 0x001ee20000300a00 */
[----:B------:R0:W-:Y:S02]  /*58310*/  STL.64 [R1+0x18b8], R10 ;  /* 0x0018b80a01007387 */ /* 0x0001e40000100a00 */
[----:B------:R-:W4:Y:S02]  /*58320*/  LDL.LU R8, [R1+0x210] ;  /* 0x0002100001087983 */ /* 0x000f240000300800 */
[----:B------:R-:W4:Y:S01]  /*58330*/  LDL.LU R9, [R1+0x214] ;  /* 0x0002140001097983 */ /* 0x000f220000300800 */
[----:B0-----:R-:W3:Y:S01]  /*58340*/  LDL.LU R10, [R1+0x218] ;  /* 0x00021800010a7983 */ /* 0x001ee20000300800 */
[----:B------:R-:W3:Y:S02]  /*58350*/  LDL.LU R11, [R1+0x21c] ;  /* 0x00021c00010b7983 */ /* 0x000ee40000300800 */
[----:B------:R-:W3:Y:S02]  /*58360*/  LDL.LU R4, [R1+0x220] ;  /* 0x0002200001047983 */ /* 0x000ee40000300800 */
[----:B------:R-:W3:Y:S01]  /*58370*/  LDL.LU R5, [R1+0x224] ;  /* 0x0002240001057983 */ /* 0x000ee20000300800 */
[----:B------:R-:W3:Y:S01]  /*58380*/  LDL.LU R6, [R1+0x228] ;  /* 0x0002280001067983 */ /* 0x000ee20000300800 */
[----:B------:R-:W3:Y:S01]  /*58390*/  LDL.LU R7, [R1+0x22c] ;  /* 0x00022c0001077983 */ /* 0x000ee20000300800 */
[C---:B--2---:R-:W-:Y:S02]  /*583a0*/  HMMA.16816.F32.BF16 R16, R20.reuse, R14, R16 ;  /* 0x0000000e1410723c */ /* 0x044fe40000041810 */
[----:B---3--:R0:W-:Y:S01]  /*583b0*/  STL.64 [R1+0x18e0], R6 ;  /* 0x0018e00601007387 */ /* 0x0081e20000100a00 */
[----:B------:R-:W-:Y:S03]  /*583c0*/  STL.64 [R1+0x18d8], R4 ;  /* 0x0018d80401007387 */ /* 0x000fe60000100a00 */
[----:B0-----:R-:W2:Y:S01]  /*583d0*/  LDL.LU.64 R6, [R1+0x48] ;  /* 0x0000480001067983 */ /* 0x001ea20000300a00 */
[----:B------:R0:W-:Y:S02]  /*583e0*/  STL.64 [R1+0x18c8], R10 ;  /* 0x0018c80a01007387 */ /* 0x0001e40000100a00 */
[----:B----4-:R-:W-:Y:S01]  /*583f0*/  STL.64 [R1+0x18c0], R8 ;  /* 0x0018c00801007387 */ /* 0x010fe20000100a00 */
[----:B0-----:R-:W3:Y:S11]  /*58400*/  LDL.LU.64 R10, [R1+0x38] ;  /* 0x00003800010a7983 */ /* 0x001ef60000300a00 */
[----:B------:R-:W-:Y:S02]  /*58410*/  @!UPT UIADD3 URZ, URZ, URZ, URZ ;  /* 0x0000003f3f3ff290 */ /* 0x000fe4000fffe03f */
[----:B------:R-:W-:Y:S02]  /*58420*/  STL.64 [R1+0x250], R16 ;  /* 0x0002501001007387 */ /* 0x000fe40000100a00 */
[----:B------:R0:W-:Y:S02]  /*58430*/  STL.64 [R1+0x258], R18 ;  /* 0x0002581201007387 */ /* 0x0001e40000100a00 */
[----:B0-----:R-:W4:Y:S01]  /*58440*/  LDL.LU R18, [R1+0x1914] ;  /* 0x0019140001127983 */ /* 0x001f220000300800 */
[----:B------:R-:W2:Y:S02]  /*58450*/  LDL.LU R17, [R1+0x1910] ;  /* 0x0019100001117983 */ /* 0x000ea40000300800 */
[----:B------:R-:W-:Y:S02]  /*58460*/  IMAD.MOV.U32 R19, RZ, RZ, R14 ;  /* 0x000000ffff137224 */ /* 0x000fe400078e000e */
[----:B------:R-:W-:Y:S02]  /*58470*/  IMAD.MOV.U32 R16, RZ, RZ, R15 ;  /* 0x000000ffff107224 */ /* 0x000fe400078e000f */
[----:B------:R-:W3:Y:S01]  /*58480*/  LDL.LU.64 R14, [R1+0x1908] ;  /* 0x00190800010e7983 */ /* 0x000ee20000300a00 */
[----:B------:R-:W3:Y:S03]  /*58490*/  LDL.LU.64 R12, [R1+0x1900] ;  /* 0x00190000010c7983 */ /* 0x000ee60000300a00 */
[----:B----4-:R0:W-:Y:S01]  /*584a0*/  STL.64 [R1+0x1888], R18 ;  /* 0x0018881201007387 */ /* 0x0101e20000100a00 */
[----:B--2---:R-:W-:Y:S03]  /*584b0*/  STL.64 [R1+0x1880], R16 ;  /* 0x0018801001007387 */ /* 0x004fe60000100a00 */
[----:B0-----:R-:W2:Y:S01]  /*584c0*/  LDL.LU.64 R18, [R1+0x8] ;  /* 0x0000080001127983 */ /* 0x001ea20000300a00 */
[----:B---3--:R-:W-:Y:S03]  /*584d0*/  HMMA.16816.F32.BF16 R12, R20, R26, R12 ;  /* 0x0000001a140c723c */ /* 0x008fe6000004180c */
[----:B--2---:R0:W-:Y:S04]  /*584e0*/  STL.64 [R1+0x18a0], R18 ;  /* 0x0018a01201007387 */ /* 0x0041e80000100a00 */
[----:B0-----:R-:W2:Y:S04]  /*584f0*/  LDL.LU.64 R18, [R1+0x18] ;  /* 0x0000180001127983 */ /* 0x001ea80000300a00 */
[----:B--2---:R0:W-:Y:S04]  /*58500*/  STL.64 [R1+0x18b0], R18 ;  /* 0x0018b01201007387 */ /* 0x0041e80000100a00 */
[----:B0-----:R-:W2:Y:S08]  /*58510*/  LDL.LU.64 R18, [R1+0x28] ;  /* 0x0000280001127983 */ /* 0x001eb00000300a00 */
[----:B------:R-:W-:Y:S02]  /*58520*/  STL.64 [R1+0x240], R12 ;  /* 0x0002400c01007387 */ /* 0x000fe40000100a00 */
[----:B------:R0:W-:Y:S02]  /*58530*/  STL.64 [R1+0x248], R14 ;  /* 0x0002480e01007387 */ /* 0x0001e40000100a00 */
[----:B0-----:R-:W-:-:S02]  /*58540*/  IMAD.MOV.U32 R14, RZ, RZ, R26 ;  /* 0x000000ffff0e7224 */ /* 0x001fc400078e001a */
[----:B------:R-:W-:Y:S02]  /*58550*/  IMAD.MOV.U32 R15, RZ, RZ, R27 ;  /* 0x000000ffff0f7224 */ /* 0x000fe400078e001b */
[----:B------:R-:W3:Y:S01]  /*58560*/  LDL.LU.64 R26, [R1+0x18f8] ;  /* 0x0018f800011a7983 */ /* 0x000ee20000300a00 */
[----:B------:R-:W3:Y:S02]  /*58570*/  LDL.LU.64 R24, [R1+0x18f0] ;  /* 0x0018f00001187983 */ /* 0x000ee40000300a00 */
[----:B------:R0:W-:Y:S02]  /*58580*/  STL.64 [R1+0x18a8], R14 ;  /* 0x0018a80e01007387 */ /* 0x0001e40000100a00 */
[----:B------:R-:W4:Y:S01]  /*58590*/  LDL.LU R12, [R1+0x200] ;  /* 0x00020000010c7983 */ /* 0x000f220000300800 */
[----:B------:R-:W4:Y:S04]  /*585a0*/  LDL.LU R13, [R1+0x204] ;  /* 0x00020400010d7983 */ /* 0x000f280000300800 */
[----:B0-----:R-:W4:Y:S01]  /*585b0*/  LDL.LU R14, [R1+0x208] ;  /* 0x00020800010e7983 */ /* 0x001f220000300800 */
[----:B------:R-:W4:Y:S01]  /*585c0*/  LDL.LU R15, [R1+0x20c] ;  /* 0x00020c00010f7983 */ /* 0x000f220000300800 */
[C---:B---3--:R-:W-:Y:S11]  /*585d0*/  HMMA.16816.F32.BF16 R24, R20.reuse, R6, R24 ;  /* 0x000000061418723c */ /* 0x048ff60000041818 */
[----:B------:R-:W-:Y:S11]  /*585e0*/  @!UPT UIADD3 URZ, URZ, URZ, URZ ;  /* 0x0000003f3f3ff290 */ /* 0x000ff6000fffe03f */
[----:B------:R-:W-:Y:S01]  /*585f0*/  @!UPT UIADD3 URZ, URZ, URZ, URZ ;  /* 0x0000003f3f3ff290 */ /* 0x000fe2000fffe03f */
[----:B------:R0:W-:Y:S01]  /*58600*/  STL.64 [R1+0x230], R24 ;  /* 0x0002301801007387 */ /* 0x0001e20000100a00 */
[----:B------:R1:W-:Y:S03]  /*58610*/  STL.64 [R1+0x238], R26 ;  /* 0x0002381a01007387 */ /* 0x0003e60000100a00 */
[----:B0-----:R-:W3:Y:S01]  /*58620*/  LDL.LU R25, [R1+0x18e8] ;  /* 0x0018e80001197983 */ /* 0x001ee20000300800 */
[----:B-1----:R-:W-:Y:S02]  /*58630*/  IMAD.MOV.U32 R26, RZ, RZ, R6 ;  /* 0x000000ffff1a7224 */ /* 0x002fe400078e0006 */
[----:B------:R-:W-:Y:S02]  /*58640*/  IMAD.MOV.U32 R27, RZ, RZ, R7 ;  /* 0x000000ffff1b7224 */ /* 0x000fe400078e0007 */
[----:B------:R-:W2:Y:S01]  /*58650*/  LDL.LU.64 R6, [R1+0x18e0] ;  /* 0x0018e00001067983 */ /* 0x000ea20000300a00 */
[----:B------:R-:W2:Y:S02]  /*58660*/  LDL.LU.64 R4, [R1+0x18d8] ;  /* 0x0018d80001047983 */ /* 0x000ea40000300a00 */
[----:B------:R-:W-:Y:S02]  /*58670*/  STL.64 [R1+0x1898], R26 ;  /* 0x0018981a01007387 */ /* 0x000fe40000100a00 */
[----:B------:R-:W-:Y:S01]  /*58680*/  IMAD.MOV.U32 R3, RZ, RZ, R11 ;  /* 0x000000ffff037224 */ /* 0x000fe200078e000b */
[C---:B--2---:R-:W-:Y:S01]  /*58690*/  HMMA.16816.F32.BF16 R4, R20.reuse, R10, R4 ;  /* 0x0000000a1404723c */ /* 0x044fe20000041804 */
[----:B---3--:R0:W-:Y:S01]  /*586a0*/  STL [R1+0x1890], R25 ;  /* 0x0018901901007387 */ /* 0x0081e20000100800 */
[----:B------:R-:W2:Y:S03]  /*586b0*/  LDL.LU R24, [R1+0x1f0] ;  /* 0x0001f00001187983 */ /* 0x000ea60000300800 */
[----:B0-----:R-:W2:Y:S01]  /*586c0*/  LDL.LU R25, [R1+0x1f4] ;  /* 0x0001f40001197983 */ /* 0x001ea20000300800 */
[----:B------:R-:W2:Y:S02]  /*586d0*/  LDL.LU R26, [R1+0x1f8] ;  /* 0x0001f800011a7983 */ /* 0x000ea40000300800 */
[----:B------:R-:W2:Y:S11]  /*586e0*/  LDL.LU R27, [R1+0x1fc] ;  /* 0x0001fc00011b7983 */ /* 0x000eb60000300800 */
[----:B------:R-:W-:Y:S04]  /*586f0*/  @!UPT UIADD3 URZ, URZ, URZ, URZ ;  /* 0x0000003f3f3ff290 */ /* 0x000fe8000fffe03f */
[----:B------:R0:W-:Y:S01]  /*58700*/  STL.64 [R1+0x220], R4 ;  /* 0x0002200401007387 */ /* 0x0001e20000100a00 */
[----:B------:R1:W-:Y:S02]  /*58710*/  STL.64 [R1+0x228], R6 ;  /* 0x0002280601007387 */ /* 0x0003e40000100a00 */
[----:B0-----:R-:W-:Y:S01]  /*58720*/  IMAD.MOV.U32 R4, RZ, RZ, R10 ;  /* 0x000000ffff047224 */ /* 0x001fe200078e000a */
[----:B-1----:R-:W3:Y:S01]  /*58730*/  LDL.LU.64 R6, [R1+0x18d0] ;  /* 0x0018d00001067983 */ /* 0x002ee20000300a00 */
[----:B------:R-:W2:Y:S02]  /*58740*/  LDL.LU.64 R10, [R1+0x18c8] ;  /* 0x0018c800010a7983 */ /* 0x000ea40000300a00 */
[----:B------:R-:W2:Y:S02]  /*58750*/  LDL.LU.64 R8, [R1+0x18c0] ;  /* 0x0018c00001087983 */ /* 0x000ea40000300a00 */
[----:B------:R-:W-:Y:S01]  /*58760*/  IMAD.MOV.U32 R5, RZ, RZ, R19 ;  /* 0x000000ffff057224 */ /* 0x000fe200078e0013 */
[C---:B--2---:R-:W-:Y:S11]  /*58770*/  HMMA.16816.F32.BF16 R8, R20.reuse, R18, R8 ;  /* 0x000000121408723c */ /* 0x044ff60000041808 */
[----:B------:R-:W-:Y:S11]  /*58780*/  @!UPT UIADD3 URZ, URZ, URZ, URZ ;  /* 0x0000003f3f3ff290 */ /* 0x000ff6000fffe03f */
[----:B------:R-:W-:Y:S01]  /*58790*/  @!UPT UIADD3 URZ, URZ, URZ, URZ ;  /* 0x0000003f3f3ff290 */ /* 0x000fe2000fffe03f */
[----:B------:R0:W-:Y:S01]  /*587a0*/  STL.64 [R1+0x210], R8 ;  /* 0x0002100801007387 */ /* 0x0001e20000100a00 */
[----:B------:R1:W-:Y:S02]  /*587b0*/  STL.64 [R1+0x218], R10 ;  /* 0x0002180a01007387 */ /* 0x0003e40000100a00 */
[----:B0-----:R-:W-:Y:S01]  /*587c0*/  IMAD.MOV.U32 R8, RZ, RZ, R18 ;  /* 0x000000ffff087224 */ /* 0x001fe200078e0012 */
[----:B-1----:R-:W2:Y:S01]  /*587d0*/  LDL.LU.64 R10, [R1+0x18b8] ;  /* 0x0018b800010a7983 */ /* 0x002ea20000300a00 */
[----:B------:R-:W4:Y:S02]  /*587e0*/  LDL.LU.64 R18, [R1+0x18b0] ;  /* 0x0018b00001127983 */ /* 0x000f240000300a00 */
[----:B---3--:R-:W-:Y:S02]  /*587f0*/  STL.64 [R1+0x1850], R6 ;  /* 0x0018500601007387 */ /* 0x008fe40000100a00 */
[----:B------:R0:W-:Y:S02]  /*58800*/  STL.64 [R1+0x1848], R4 ;  /* 0x0018480401007387 */ /* 0x0001e40000100a00 */
[----:B0-----:R-:W3:Y:S01]  /*58810*/  LDL.LU R4, [R1+0x1e0] ;  /* 0x0001e00001047983 */ /* 0x001ee20000300800 */
[----:B------:R-:W3:Y:S02]  /*58820*/  LDL.LU R5, [R1+0x1e4] ;  /* 0x0001e40001057983 */ /* 0x000ee40000300800 */
[----:B------:R-:W3:Y:S02]  /*58830*/  LDL.LU R6, [R1+0x1e8] ;  /* 0x0001e80001067983 */ /* 0x000ee40000300800 */
[----:B------:R-:W3:Y:S01]  /*58840*/  LDL.LU R7, [R1+0x1ec] ;  /* 0x0001ec0001077983 */ /* 0x000ee20000300800 */
[C---:B----4-:R-:W-:Y:S01]  /*58850*/  HMMA.16816.F32.BF16 R12, R20.reuse, R18, R12 ;  /* 0x00000012140c723c */ /* 0x050fe2000004180c */
[----:B------:R-:W-:Y:S11]  /*58860*/  IMAD.MOV.U32 R9, RZ, RZ, R19 ;  /* 0x000000ffff097224 */ /* 0x000ff600078e0013 */
[----:B------:R-:W-:Y:S11]  /*58870*/  @!UPT UIADD3 URZ, URZ, URZ, URZ ;  /* 0x0000003f3f3ff290 */ /* 0x000ff6000fffe03f */
[----:B------:R0:W-:Y:S01]  /*58880*/  STL.64 [R1+0x200], R12 ;  /* 0x0002000c01007387 */ /* 0x0001e20000100a00 */
[----:B------:R1:W-:Y:S02]  /*58890*/  STL.64 [R1+0x208], R14 ;  /* 0x0002080e01007387 */ /* 0x0003e40000100a00 */
[----:B0-----:R-:W-:Y:S01]  /*588a0*/  IMAD.MOV.U32 R12, RZ, RZ, R18 ;  /* 0x000000ffff0c7224 */ /* 0x001fe200078e0012 */
[----:B-1----:R-:W4:Y:S01]  /*588b0*/  LDL.LU.64 R14, [R1+0x18a8] ;  /* 0x0018a800010e7983 */ /* 0x002f220000300a00 */
[----:B------:R-:W2:Y:S02]  /*588c0*/  LDL.LU.64 R18, [R1+0x18a0] ;  /* 0x0018a00001127983 */ /* 0x000ea40000300a00 */
[----:B--2---:R-:W-:Y:S11]  /*588d0*/  HMMA.16816.F32.BF16 R24, R20, R18, R24 ;  /* 0x000000121418723c */ /* 0x004ff60000041818 */
[----:B------:R-:W-:Y:S11]  /*588e0*/  @!UPT UIADD3 URZ, URZ, URZ, URZ ;  /* 0x0000003f3f3ff290 */ /* 0x000ff6000fffe03f */
[----:B------:R-:W-:Y:S01]  /*588f0*/  @!UPT UIADD3 URZ, URZ, URZ, URZ ;  /* 0x0000003f3f3ff290 */ /* 0x000fe2000fffe03f */
[----:B------:R-:W-:Y:S01]  /*58900*/  STL.64 [R1+0x1f0], R24 ;  /* 0x0001f01801007387 */ /* 0x000fe20000100a00 */
[----:B------:R0:W-:Y:S03]  /*58910*/  STL.64 [R1+0x1f8], R26 ;  /* 0x0001f81a01007387 */ /* 0x0001e60000100a00 */
[----:B0-----:R-:W2:Y:S01]  /*58920*/  LDL.LU.64 R26, [R1+0x1898] ;  /* 0x00189800011a7983 */ /* 0x001ea20000300a00 */
[----:B------:R-:W-:Y:S02]  /*58930*/  IMAD.MOV.U32 R24, RZ, RZ, R18 ;  /* 0x000000ffff187224 */ /* 0x000fe400078e0012 */
[----:B------:R-:W3:Y:S02]  /*58940*/  LDL.LU R25, [R1+0x1890] ;  /* 0x0018900001197983 */ /* 0x000ee40000300800 */
[----:B------:R-:W-:Y:S02]  /*58950*/  IMAD.MOV.U32 R13, RZ, RZ, R19 ;  /* 0x000000ffff0d7224 */ /* 0x000fe400078e0013 */
[----:B------:R-:W3:Y:S01]  /*58960*/  LDL.LU.64 R18, [R1+0x1888] ;  /* 0x0018880001127983 */ /* 0x000ee20000300a00 */
[----:B------:R-:W3:Y:S02]  /*58970*/  LDL.LU.64 R16, [R1+0x1880] ;  /* 0x0018800001107983 */ /* 0x000ee40000300a00 */
[----:B------:R-:W-:Y:S01]  /*58980*/  STL [R1+0x1764], R24 ;  /* 0x0017641801007387 */ /* 0x000fe20000100800 */
[----:B--2---:R4:W-:Y:S02]  /*58990*/  STL.64 [R1+0x1778], R26 ;  /* 0x0017781a01007387 */ /* 0x0049e40000100a00 */
[----:B----4-:R-:W-:-:S02]  /*589a0*/  IMAD.MOV.U32 R26, RZ, RZ, R14 ;  /* 0x000000ffff1a7224 */ /* 0x010fc400078e000e */
[----:B------:R-:W-:Y:S01]  /*589b0*/  IMAD.MOV.U32 R27, RZ, RZ, R15 ;  /* 0x000000ffff1b7224 */ /* 0x000fe200078e000f */
[----:B------:R-:W2:Y:S01]  /*589c0*/  LDL.LU R14, [R1+0x187c] ;  /* 0x00187c00010e7983 */ /* 0x000ea20000300800 */
[----:B------:R-:W2:Y:S03]  /*589d0*/  LDL.LU R15, [R1+0x1878] ;  /* 0x00187800010f7983 */ /* 0x000ea60000300800 */
[----:B------:R3:W-:Y:S02]  /*589e0*/  STL.64 [R1+0x1790], R26 ;  /* 0x0017901a01007387 */ /* 0x0007e40000100a00 */
[----:B---3--:R-:W-:Y:S02]  /*589f0*/  IMAD.MOV.U32 R26, RZ, RZ, R19 ;  /* 0x000000ffff1a7224 */ /* 0x008fe400078e0013 */
[----:B------:R-:W-:Y:S01]  /*58a00*/  IMAD.MOV.U32 R27, RZ, RZ, R16 ;  /* 0x000000ffff1b7224 */ /* 0x000fe200078e0010 */
[----:B------:R-:W3:Y:S01]  /*58a10*/  LDL.LU R19, [R1+0x1874] ;  /* 0x0018740001137983 */ /* 0x000ee20000300800 */
[----:B------:R-:W4:Y:S03]  /*58a20*/  LDL.LU R16, [R1+0x1870] ;  /* 0x0018700001107983 */ /* 0x000f260000300800 */
        /* <DEDUP_REMOVED lines=8> */
[----:B------:R-:W3:Y:S01]  /*58ab0*/  LDL.LU R11, [R1+0x1864] ;  /* 0x00186400010b7983 */ /* 0x000ee20000300800 */
[----:B--2---:R-:W-:Y:S11]  /*58ac0*/  HMMA.16816.F32.BF16 R4, R20, R14, R4 ;  /* 0x0000000e1404723c */ /* 0x004ff60000041804 */
[----:B------:R-:W-:Y:S11]  /*58ad0*/  @!UPT UIADD3 URZ, URZ, URZ, URZ ;  /* 0x0000003f3f3ff290 */ /* 0x000ff6000fffe03f */
[----:B------:R-:W-:Y:S01]  /*58ae0*/  @!UPT UIADD3 URZ, URZ, URZ, URZ ;  /* 0x0000003f3f3ff290 */ /* 0x000fe2000fffe03f */
[----:B------:R-:W-:Y:S01]  /*58af0*/  STL.64 [R1+0x1e0], R4 ;  /* 0x0001e00401007387 */ /* 0x000fe20000100a00 */
[----:B------:R-:W-:Y:S02]  /*58b00*/  STL.64 [R1+0x1e8], R6 ;  /* 0x0001e80601007387 */ /* 0x000fe40000100a00 */
[----:B------:R-:W2:Y:S02]  /*58b10*/  LDL.LU R2, [R1+0x1860] ;  /* 0x0018600001027983 */ /* 0x000ea40000300800 */
[----:B------:R-:W-:Y:S01]  /*58b20*/  STL.64 [R1+0x17d8], R26 ;  /* 0x0017d81a01007387 */ /* 0x000fe20000100a00 */
[----:B------:R-:W-:Y:S01]  /*58b30*/  STL.64 [R1+0x1770], R14 ;  /* 0x0017700e01007387 */ /* 0x000fe20000100a00 */
        /* <DEDUP_REMOVED lines=29> */
[----:B------:R-:W-:Y:S01]  /*58d10*/  IMAD.MOV.U32 R26, RZ, RZ, R17 ;  /* 0x000000ffff1a7224 */ /* 0x000fe200078e0011 */
        /* <DEDUP_REMOVED lines=53> */
[----:B------:R-:W-:Y:S01]  /*59070*/  STL.64 [R1+0x1b0], R20 ;  /* 0x0001b01401007387 */ /* 0x000fe20000100a00 */
[----:B------:R0:W-:Y:S03]  /*59080*/  STL.64 [R1+0x1b8], R22 ;  /* 0x0001b81601007387 */ /* 0x0001e60000100a00 */
        /* <DEDUP_REMOVED lines=58> */
[----:B------:R-:W2:Y:S01]  /*59430*/  LDL.LU.64 R14, [R1+0x1770] ;  /* 0x00177000010e7983 */ /* 0x000ea20000300a00 */
[----:B------:R-:W2:Y:S11]  /*59440*/  LDL.LU.64 R12, [R1+0x1768] ;  /* 0x00176800010c7983 */ /* 0x000eb60000300a00 */
[----:B------:R-:W-:Y:S09]  /*59450*/  @!UPT UIADD3 URZ, URZ, URZ, URZ ;  /* 0x0000003f3f3ff290 */ /* 0x000ff2000fffe03f */
[----:B------:R0:W-:Y:S01]  /*59460*/  STL.64 [R1+0x140], R24 ;  /* 0x0001401801007387 */ /* 0x0001e20000100a00 */
[----:B------:R-:W-:Y:S03]  /*59470*/  STL.64 [R1+0x148], R26 ;  /* 0x0001481a01007387 */ /* 0x000fe60000100a00 */
[----:B0-----:R-:W2:Y:S01]  /*59480*/  LDL.LU R24, [R1+0x1764] ;  /* 0x0017640001187983 */ /* 0x001ea20000300800 */
[----:B------:R-:W2:Y:S02]  /*59490*/  LDL R21, [R1+0x1588] ;  /* 0x0015880001157983 */ /* 0x000ea40000100800 */
[----:B------:R-:W3:Y:S02]  /*594a0*/  LDL.LU R23, [R1+0xd80] ;  /* 0x000d800001177983 */ /* 0x000ee40000300800 */
[----:B---3--:R-:W-:Y:S01]  /*594b0*/  STL.64 [R1+0x16c8], R22 ;  /* 0x0016c81601007387 */ /* 0x008fe20000100a00 */
[----:B--2---:R0:W-:Y:S02]  /*594c0*/  STL [R1+0x16c0], R21 ;  /* 0x0016c01501007387 */ /* 0x0041e40000100800 */
[----:B------:R-:W2:Y:S01]  /*594d0*/  LDL.LU R20, [R1+0x590] ;  /* 0x0005900001147983 */ /* 0x000ea20000300800 */
[----:B0-----:R-:W2:Y:S01]  /*594e0*/  LDL.LU R21, [R1+0x594] ;  /* 0x0005940001157983 */ /* 0x001ea20000300800 */
        /* <DEDUP_REMOVED lines=8> */
[----:B---3--:R0:W-:Y:S01]  /*59570*/  STL.64 [R1+0x16e8], R22 ;  /* 0x0016e81601007387 */ /* 0x0081e20000100a00 */
[----:B--2---:R-:W-:Y:S02]  /*59580*/  STL.64 [R1+0x16e0], R20 ;  /* 0x0016e01401007387 */ /* 0x004fe40000100a00 */
[----:B0-----:R-:W-:-:S02]  /*59590*/  IMAD.MOV.U32 R22, RZ, RZ, R24 ;  /* 0x000000ffff167224 */ /* 0x001fc400078e0018 */
[----:B------:R-:W-:-:S05]  /*595a0*/  IMAD.MOV.U32 R23, RZ, RZ, R13 ;  /* 0x000000ffff177224 */ /* 0x000fca00078e000d */
[----:B------:R0:W-:Y:S02]  /*595b0*/  STL.64 [R1+0x1700], R22 ;  /* 0x0017001601007387 */ /* 0x0001e40000100a00 */
[----:B0-----:R-:W-:Y:S02]  /*595c0*/  IMAD.MOV.U32 R22, RZ, RZ, R12 ;  /* 0x000000ffff167224 */ /* 0x001fe400078e000c */
[----:B------:R-:W-:-:S05]  /*595d0*/  IMAD.MOV.U32 R23, RZ, RZ, R9 ;  /* 0x000000ffff177224 */ /* 0x000fca00078e0009 */
[----:B------:R0:W-:Y:S02]  /*595e0*/  STL.64 [R1+0x1718], R22 ;  /* 0x0017181601007387 */ /* 0x0001e40000100a00 */
[----:B0-----:R-:W-:Y:S02]  /*595f0*/  IMAD.MOV.U32 R22, RZ, RZ, R8 ;  /* 0x000000ffff167224 */ /* 0x001fe400078e0008 */
[----:B----4-:R-:W-:-:S05]  /*59600*/  IMAD.MOV.U32 R23, RZ, RZ, R5 ;  /* 0x000000ffff177224 */ /* 0x010fca00078e0005 */
[----:B------:R-:W-:Y:S01]  /*59610*/  STL.64 [R1+0x1730], R22 ;  /* 0x0017301601007387 */ /* 0x000fe20000100a00 */
[----:B------:R-:W2:Y:S02]  /*59620*/  LDL.LU R27, [R1+0x1180] ;  /* 0x00118000011b7983 */ /* 0x000ea40000300800 */
[----:B------:R-:W2:Y:S02]  /*59630*/  LDL.LU R26, [R1+0x1178] ;  /* 0x00117800011a7983 */ /* 0x000ea40000300800 */
[----:B------:R-:W3:Y:S01]  /*59640*/  LDL.LU R25, [R1+0x1170] ;  /* 0x0011700001197983 */ /* 0x000ee20000300800 */
[----:B------:R-:W3:Y:S04]  /*59650*/  LDL.LU R24, [R1+0x1168] ;  /* 0x0011680001187983 */ /* 0x000ee80000300800 */
[----:B--2---:R-:W-:Y:S01]  /*59660*/  STL.64 [R1+0x16b8], R26 ;  /* 0x0016b81a01007387 */ /* 0x004fe20000100a00 */
[----:B---3--:R0:W-:Y:S03]  /*59670*/  STL.64 [R1+0x16b0], R24 ;  /* 0x0016b01801007387 */ /* 0x0081e60000100a00 */
[----:B0-----:R-:W2:Y:S01]  /*59680*/  LDL.LU R24, [R1+0x1c0] ;  /* 0x0001c00001187983 */ /* 0x001ea20000300800 */
[----:B------:R-:W-:-:S02]  /*59690*/  IMAD.MOV.U32 R26, RZ, RZ, R28 ;  /* 0x000000ffff1a7224 */ /* 0x000fc400078e001c */
[----:B------:R-:W-:Y:S02]  /*596a0*/  IMAD.MOV.U32 R27, RZ, RZ, R2 ;  /* 0x000000ffff1b7224 */ /* 0x000fe400078e0002 */
[----:B------:R-:W-:Y:S02]  /*596b0*/  IMAD.MOV.U32 R25, RZ, RZ, R0 ;  /* 0x000000ffff197224 */ /* 0x000fe400078e0000 */
[----:B------:R-:W3:Y:S01]  /*596c0*/  LDL.LU R0, [R1+0x1760] ;  /* 0x0017600001007983 */ /* 0x000ee20000300800 */
[----:B------:R-:W4:Y:S02]  /*596d0*/  LDL.LU R28, [R1+0x175c] ;  /* 0x00175c00011c7983 */ /* 0x000f240000300800 */
[----:B------:R-:W3:Y:S02]  /*596e0*/  LDL.LU R2, [R1+0x1758] ;  /* 0x0017580001027983 */ /* 0x000ee40000300800 */
[----:B------:R-:W-:Y:S01]  /*596f0*/  STL.64 [R1+0x16f8], R26 ;  /* 0x0016f81a01007387 */ /* 0x000fe20000100a00 */
        /* <DEDUP_REMOVED lines=8> */
[----:B----4-:R-:W-:-:S02]  /*59780*/  IMAD.MOV.U32 R26, RZ, RZ, R28 ;  /* 0x000000ffff1a7224 */ /* 0x010fc400078e001c */
[----:B---3--:R-:W-:Y:S02]  /*59790*/  IMAD.MOV.U32 R27, RZ, RZ, R0 ;  /* 0x000000ffff1b7224 */ /* 0x008fe400078e0000 */
        /* <DEDUP_REMOVED lines=15> */
[----:B---3--:R-:W-:Y:S02]  /*59890*/  IMAD.MOV.U32 R25, RZ, RZ, R0 ;  /* 0x000000ffff197224 */ /* 0x008fe400078e0000 */
[----:B----4-:R-:W-:Y:S02]  /*598a0*/  IMAD.MOV.U32 R26, RZ, RZ, R28 ;  /* 0x000000ffff1a7224 */ /* 0x010fe400078e001c */
[----:B------:R-:W-:Y:S01]  /*598b0*/  IMAD.MOV.U32 R27, RZ, RZ, R2 ;  /* 0x000000ffff1b7224 */ /* 0x000fe200078e0002 */
[----:B------:R-:W3:Y:S01]  /*598c0*/  LDL.LU R0, [R1+0x1748] ;  /* 0x0017480001007983 */ /* 0x000ee20000300800 */
[----:B------:R-:W4:Y:S02]  /*598d0*/  LDL.LU R3, [R1+0x1160] ;  /* 0x0011600001037983 */ /* 0x000f240000300800 */
        /* <DEDUP_REMOVED lines=45> */
[C---:B--2---:R-:W-:Y:S08]  /*59bb0*/  HMMA.16816.F32.BF16 R20, R16.reuse, R10, R20 ;  /* 0x0000000a1014723c */ /* 0x044ff00000041814 */
[----:B------:R-:W-:Y:S11]  /*59bc0*/  HMMA.16816.F32.BF16 R16, R16, R6, R24 ;  /* 0x000000061010723c */ /* 0x000ff60000041818 */
[----:B------:R-:W-:Y:S04]  /*59bd0*/  @!UPT UIADD3 URZ, URZ, URZ, URZ ;  /* 0x0000003f3f3ff290 */ /* 0x000fe8000fffe03f */
[----:B------:R-:W-:Y:S01]  /*59be0*/  STL.64 [R1+0xe0], R20 ;  /* 0x0000e01401007387 */ /* 0x000fe20000100a00 */
[----:B------:R0:W-:Y:S03]  /*59bf0*/  STL.64 [R1+0xe8], R22 ;  /* 0x0000e81601007387 */ /* 0x0001e60000100a00 */
[----:B0-----:R-:W2:Y:S01]  /*59c00*/  LDL.LU.64 R22, [R1+0x16c8] ;  /* 0x0016c80001167983 */ /* 0x001ea20000300a00 */
[----:B------:R-:W3:Y:S02]  /*59c10*/  LDL.LU R21, [R1+0x16c0] ;  /* 0x0016c00001157983 */ /* 0x000ee40000300800 */
[----:B------:R-:W3:Y:S02]  /*59c20*/  LDL.LU.64 R26, [R1+0x16b8] ;  /* 0x0016b800011a7983 */ /* 0x000ee40000300a00 */
[----:B------:R-:W3:Y:S02]  /*59c30*/  LDL.LU.64 R24, [R1+0x16b0] ;  /* 0x0016b00001187983 */ /* 0x000ee40000300a00 */
[----:B------:R-:W-:-:S04]  /*59c40*/  IMAD.MOV.U32 R20, RZ, RZ, c[0x0][0x188] ;  /* 0x00006200ff147624 */ /* 0x000fc800078e00ff */
[----:B------:R-:W-:Y:S02]  /*59c50*/  IMAD.SHL.U32 R20, R20, 0x80, RZ ;  /* 0x0000008014147824 */ /* 0x000fe400078e00ff */
[----:B------:R-:W-:Y:S02]  /*59c60*/  IMAD.MOV.U32 R6, RZ, RZ, R19 ;  /* 0x000000ffff067224 */ /* 0x000fe400078e0013 */
[----:B------:R-:W-:Y:S02]  /*59c70*/  IMAD.SHL.U32 R20, R20, 0x2, RZ ;  /* 0x0000000214147824 */ /* 0x000fe400078e00ff */
[----:B------:R-:W-:Y:S01]  /*59c80*/  IMAD.MOV.U32 R7, RZ, RZ, R18 ;  /* 0x000000ffff077224 */ /* 0x000fe200078e0012 */
[----:B------:R-:W-:Y:S01]  /*59c90*/  STL.64 [R1+0xd0], R16 ;  /* 0x0000d01001007387 */ /* 0x000fe20000100a00 */
[----:B------:R-:W-:Y:S01]  /*59ca0*/  STL.64 [R1+0xd8], R18 ;  /* 0x0000d81201007387 */ /* 0x000fe20000100a00 */
[----:B----4-:R-:W-:Y:S02]  /*59cb0*/  IADD3 R3, P1, R3, R20, RZ ;  /* 0x0000001403037210 */ /* 0x010fe40007f3e0ff */
[----:B--2---:R-:W-:-:S02]  /*59cc0*/  IADD3 R22, R22, 0x1, RZ ;  /* 0x0000000116167810 */ /* 0x004fc40007ffe0ff */
[-C--:B------:R-:W-:Y:S02]  /*59cd0*/  IADD3 R23, P2, R23, R20.reuse, RZ ;  /* 0x0000001417177210 */ /* 0x080fe40007f5e0ff */
[-C--:B---3--:R-:W-:Y:S02]  /*59ce0*/  IADD3 R27, P3, R27, R20.reuse, RZ ;  /* 0x000000141b1b7210 */ /* 0x088fe40007f7e0ff */
[-C--:B------:R-:W-:Y:S02]  /*59cf0*/  IADD3 R26, P4, R26, R20.reuse, RZ ;  /* 0x000000141a1a7210 */ /* 0x080fe40007f9e0ff */
[-C--:B------:R-:W-:Y:S01]  /*59d00*/  IADD3 R25, P5, R25, R20.reuse, RZ ;  /* 0x0000001419197210 */ /* 0x080fe20007fbe0ff */
[----:B------:R-:W-:Y:S01]  /*59d10*/  STL [R1+0xd84], R22 ;  /* 0x000d841601007387 */ /* 0x000fe20000100800 */
[----:B------:R-:W-:Y:S02]  /*59d20*/  STL [R1+0x15ec], R6 ;  /* 0x0015ec0601007387 */ /* 0x000fe40000100800 */
[----:B------:R-:W-:Y:S01]  /*59d30*/  STL [R1+0x15e8], R7 ;  /* 0x0015e80701007387 */ /* 0x000fe20000100800 */
[----:B------:R-:W-:Y:S01]  /*59d40*/  IADD3 R24, P6, R24, R20, RZ ;  /* 0x0000001418187210 */ /* 0x000fe20007fde0ff */
[----:B------:R-:W-:Y:S01]  /*59d50*/  STL [R1+0xd80], R23 ;  /* 0x000d801701007387 */ /* 0x000fe20000100800 */
[----:B------:R-:W-:Y:S02]  /*59d60*/  STL [R1+0x1180], R27 ;  /* 0x0011801b01007387 */ /* 0x000fe40000100800 */
[----:B------:R-:W-:-:S02]  /*59d70*/  IMAD.X R13, R13, 0x1, R0, P2 ;  /* 0x000000010d0d7824 */ /* 0x000fc400010e0600 */
[----:B------:R-:W-:Y:S01]  /*59d80*/  STL [R1+0x1178], R26 ;  /* 0x0011781a01007387 */ /* 0x000fe20000100800 */
[-C--:B------:R-:W-:Y:S01]  /*59d90*/  IADD3 R12, P2, R12, R20.reuse, RZ ;  /* 0x000000140c0c7210 */ /* 0x080fe20007f5e0ff */
[----:B------:R-:W-:Y:S01]  /*59da0*/  STL [R1+0x1170], R25 ;  /* 0x0011701901007387 */ /* 0x000fe20000100800 */
[--C-:B------:R-:W-:Y:S02]  /*59db0*/  IMAD.X R9, R9, 0x1, R0.reuse, P3 ;  /* 0x0000000109097824 */ /* 0x100fe400018e0600 */
[----:B------:R-:W-:Y:S01]  /*59dc0*/  STL [R1+0x1168], R24 ;  /* 0x0011681801007387 */ /* 0x000fe20000100800 */
[-C--:B------:R-:W-:Y:S01]  /*59dd0*/  IADD3 R5, P3, R5, R20.reuse, RZ ;  /* 0x0000001405057210 */ /* 0x080fe20007f7e0ff */
[----:B------:R-:W-:Y:S01]  /*59de0*/  STL [R1+0x1160], R3 ;  /* 0x0011600301007387 */ /* 0x000fe20000100800 */
[--C-:B------:R-:W-:Y:S02]  /*59df0*/  IMAD.X R8, R8, 0x1, R0.reuse, P4 ;  /* 0x0000000108087824 */ /* 0x100fe400020e0600 */
[----:B------:R-:W-:Y:S01]  /*59e00*/  STL [R1+0xd7c], R13 ;  /* 0x000d7c0d01007387 */ /* 0x000fe20000100800 */
[----:B------:R-:W-:Y:S01]  /*59e10*/  IADD3 R4, P4, R4, R20, RZ ;  /* 0x0000001404047210 */ /* 0x000fe20007f9e0ff */
[----:B------:R-:W-:Y:S01]  /*59e20*/  STL [R1+0x1158], R12 ;  /* 0x0011580c01007387 */ /* 0x000fe20000100800 */
[----:B------:R-:W-:Y:S02]  /*59e30*/  STL [R1+0x117c], R9 ;  /* 0x00117c0901007387 */ /* 0x000fe40000100800 */
[----:B------:R-:W-:-:S02]  /*59e40*/  IMAD.X R29, R29, 0x1, R0, P5 ;  /* 0x000000011d1d7824 */ /* 0x000fc400028e0600 */
[----:B------:R-:W-:Y:S01]  /*59e50*/  STL [R1+0x1150], R5 ;  /* 0x0011500501007387 */ /* 0x000fe20000100800 */
[----:B------:R-:W-:Y:S01]  /*59e60*/  IADD3 R28, P5, R28, R20, RZ ;  /* 0x000000141c1c7210 */ /* 0x000fe20007fbe0ff */
[----:B------:R-:W-:Y:S01]  /*59e70*/  STL [R1+0x1174], R8 ;  /* 0x0011740801007387 */ /* 0x000fe20000100800 */
[----:B------:R-:W-:Y:S02]  /*59e80*/  STL [R1+0x1148], R4 ;  /* 0x0011480401007387 */ /* 0x000fe40000100800 */
[----:B------:R0:W-:Y:S02]  /*59e90*/  STL [R1+0x16ac], R0 ;  /* 0x0016ac0001007387 */ /* 0x0001e40000100800 */
[----:B------:R-:W-:Y:S01]  /*59ea0*/  IMAD.X R2, R2, 0x1, R0, P6 ;  /* 0x0000000102027824 */ /* 0x000fe200030e0600 */
[----:B------:R-:W-:Y:S04]  /*59eb0*/  STL [R1+0x116c], R29 ;  /* 0x00116c1d01007387 */ /* 0x000fe80000100800 */
[----:B0-----:R-:W2:Y:S01]  /*59ec0*/  LDL.LU R0, [R1+0x1138] ;  /* 0x0011380001007983 */ /* 0x001ea20000300800 */
[----:B------:R-:W-:Y:S02]  /*59ed0*/  STL [R1+0x1140], R28 ;  /* 0x0011401c01007387 */ /* 0x000fe40000100800 */
[----:B------:R-:W3:Y:S02]  /*59ee0*/  LDL.LU R7, [R1+0x1128] ;  /* 0x0011280001077983 */ /* 0x000ee40000300800 */
[----:B------:R-:W-:Y:S01]  /*59ef0*/  STL [R1+0x1164], R2 ;  /* 0x0011640201007387 */ /* 0x000fe20000100800 */
[----:B---3--:R0:W-:Y:S04]  /*59f00*/  STL [R1+0x16a0], R7 ;  /* 0x0016a00701007387 */ /* 0x0081e80000100800 */
[----:B0-----:R-:W3:Y:S04]  /*59f10*/  LDL.LU R7, [R1+0x1154] ;  /* 0x0011540001077983 */ /* 0x001ee80000300800 */
[----:B---3--:R0:W-:Y:S04]  /*59f20*/  STL [R1+0x16a4], R7 ;  /* 0x0016a40701007387 */ /* 0x0081e80000100800 */
[----:B0-----:R-:W3:Y:S01]  /*59f30*/  LDL.LU R7, [R1+0x1130] ;  /* 0x0011300001077983 */ /* 0x001ee20000300800 */
[----:B------:R-:W-:-:S02]  /*59f40*/  ISETP.NE.U32.AND P0, PT, R22, R21, PT ;  /* 0x000000151600720c */ /* 0x000fc40003f05070 */
[----:B--2---:R-:W-:Y:S01]  /*59f50*/  IADD3 R0, P6, R0, R20, RZ ;  /* 0x0000001400007210 */ /* 0x004fe20007fde0ff */
[----:B---3--:R0:W-:Y:S04]  /*59f60*/  STL [R1+0x16a8], R7 ;  /* 0x0016a80701007387 */ /* 0x0081e80000100800 */
        /* <DEDUP_REMOVED lines=27> */
[----:B------:R0:W-:Y:S02]  /*5a120*/  STL [R1+0x1138], R0 ;  /* 0x0011380001007387 */ /* 0x0001e40000100800 */
[----:B0-----:R-:W2:Y:S02]  /*5a130*/  LDL.LU R0, [R1+0x16ac] ;  /* 0x0016ac0001007983 */ /* 0x001ea40000300800 */
[----:B--2---:R-:W-:-:S05]  /*5a140*/  IMAD.X R7, R7, 0x1, R0, P1 ;  /* 0x0000000107077824 */ /* 0x004fca00008e0600 */
[----:B------:R0:W-:Y:S04]  /*5a150*/  STL [R1+0x115c], R7 ;  /* 0x00115c0701007387 */ /* 0x0001e80000100800 */
[----:B0-----:R-:W2:Y:S02]  /*5a160*/  LDL.LU R7, [R1+0x16a8] ;  /* 0x0016a80001077983 */ /* 0x001ea40000300800 */
[----:B--2---:R-:W-:-:S05]  /*5a170*/  IADD3 R7, P1, R7, R20, RZ ;  /* 0x0000001407077210 */ /* 0x004fca0007f3e0ff */
[----:B------:R0:W-:Y:S04]  /*5a180*/  STL [R1+0x1130], R7 ;  /* 0x0011300701007387 */ /* 0x0001e80000100800 */
[----:B0-----:R-:W2:Y:S02]  /*5a190*/  LDL.LU R7, [R1+0x16a4] ;  /* 0x0016a40001077983 */ /* 0x001ea40000300800 */
[----:B--2---:R-:W-:-:S05]  /*5a1a0*/  IMAD.X R7, R7, 0x1, R0, P2 ;  /* 0x0000000107077824 */ /* 0x004fca00010e0600 */
[----:B------:R0:W-:Y:S04]  /*5a1b0*/  STL [R1+0x1154], R7 ;  /* 0x0011540701007387 */ /* 0x0001e80000100800 */
[----:B0-----:R-:W2:Y:S01]  /*5a1c0*/  LDL.LU R7, [R1+0x16a0] ;  /* 0x0016a00001077983 */ /* 0x001ea20000300800 */
[--C-:B---3--:R-:W-:Y:S01]  /*5a1d0*/  IMAD.X R6, R6, 0x1, R0.reuse, P3 ;  /* 0x0000000106067824 */ /* 0x108fe200018e0600 */
[-C--:B----4-:R-:W-:Y:S01]  /*5a1e0*/  IADD3 R16, P3, R16, R20.reuse, RZ ;  /* 0x0000001410107210 */ /* 0x090fe20007f7e0ff */
[--C-:B------:R-:W-:Y:S01]  /*5a1f0*/  IMAD.X R17, R17, 0x1, R0.reuse, P4 ;  /* 0x0000000111117824 */ /* 0x100fe200020e0600 */
[-C--:B------:R-:W-:Y:S01]  /*5a200*/  IADD3 R18, P4, R18, R20.reuse, RZ ;  /* 0x0000001412127210 */ /* 0x080fe20007f9e0ff */
        /* <DEDUP_REMOVED lines=16> */
[----:B------:R-:W-:Y:S01]  /*5a310*/  IMAD.X R28, R28, 0x1, R0, P3 ;  /* 0x000000011c1c7824 */ /* 0x000fe200018e0600 */
[----:B------:R-:W-:-:S02]  /*5a320*/  IADD3 R2, P3, R2, R20, RZ ;  /* 0x0000001402027210 */ /* 0x000fc40007f7e0ff */
[----:B--2---:R-:W-:-:S05]  /*5a330*/  IADD3 R7, P2, R7, R20, RZ ;  /* 0x0000001407077210 */ /* 0x004fca0007f5e0ff */
[----:B------:R-:W-:Y:S01]  /*5a340*/  STL [R1+0x1128], R7 ;  /* 0x0011280701007387 */ /* 0x000fe20000100800 */
[----:B------:R-:W-:Y:S02]  /*5a350*/  STL [R1+0x114c], R6 ;  /* 0x00114c0601007387 */ /* 0x000fe40000100800 */
[----:B------:R-:W-:Y:S02]  /*5a360*/  STL [R1+0x1120], R16 ;  /* 0x0011201001007387 */ /* 0x000fe40000100800 */
[----:B------:R-:W-:Y:S01]  /*5a370*/  STL [R1+0x1144], R17 ;  /* 0x0011441101007387 */ /* 0x000fe20000100800 */
[----:B------:R-:W-:Y:S01]  /*5a380*/  STL [R1+0x1118], R18 ;  /* 0x0011181201007387 */ /* 0x000fe20000100800 */
[----:B------:R-:W-:Y:S02]  /*5a390*/  STL [R1+0x113c], R19 ;  /* 0x00113c1301007387 */ /* 0x000fe40000100800 */
[----:B------:R-:W-:Y:S02]  /*5a3a0*/  STL [R1+0x1110], R10 ;  /* 0x0011100a01007387 */ /* 0x000fe40000100800 */
[--C-:B------:R-:W-:Y:S01]  /*5a3b0*/  IMAD.X R22, R22, 0x1, R0.reuse, P2 ;  /* 0x0000000116167824 */ /* 0x100fe200010e0600 */
[----:B------:R-:W-:Y:S01]  /*5a3c0*/  STL [R1+0x1134], R11 ;  /* 0x0011340b01007387 */ /* 0x000fe20000100800 */
[----:B------:R-:W-:Y:S01]  /*5a3d0*/  IADD3 R23, P2, R23, R20, RZ ;  /* 0x0000001417177210 */ /* 0x000fe20007f5e0ff */
[----:B------:R-:W-:Y:S02]  /*5a3e0*/  STL [R1+0x1108], R14 ;  /* 0x0011080e01007387 */ /* 0x000fe40000100800 */
[----:B------:R-:W-:Y:S01]  /*5a3f0*/  STL [R1+0x112c], R15 ;  /* 0x00112c0f01007387 */ /* 0x000fe20000100800 */
[----:B------:R-:W-:Y:S01]  /*5a400*/  STL [R1+0x1100], R21 ;  /* 0x0011001501007387 */ /* 0x000fe20000100800 */
[----:B------:R-:W-:Y:S02]  /*5a410*/  STL [R1+0x1124], R22 ;  /* 0x0011241601007387 */ /* 0x000fe40000100800 */
[----:B------:R-:W-:Y:S02]  /*5a420*/  STL [R1+0x10f8], R23 ;  /* 0x0010f81701007387 */ /* 0x000fe40000100800 */
[----:B------:R-:W-:Y:S01]  /*5a430*/  STL [R1+0x111c], R27 ;  /* 0x00111c1b01007387 */ /* 0x000fe20000100800 */
[----:B------:R-:W-:Y:S01]  /*5a440*/  STL [R1+0x10f0], R26 ;  /* 0x0010f01a01007387 */ /* 0x000fe20000100800 */
[----:B------:R-:W-:Y:S02]  /*5a450*/  STL [R1+0x1114], R25 ;  /* 0x0011141901007387 */ /* 0x000fe40000100800 */
[----:B------:R-:W-:Y:S02]  /*5a460*/  STL [R1+0x10e8], R24 ;  /* 0x0010e81801007387 */ /* 0x000fe40000100800 */
[----:B------:R-:W-:Y:S01]  /*5a470*/  STL [R1+0x110c], R3 ;  /* 0x00110c0301007387 */ /* 0x000fe20000100800 */
[----:B------:R-:W-:Y:S01]  /*5a480*/  STL [R1+0x10e0], R13 ;  /* 0x0010e00d01007387 */ /* 0x000fe20000100800 */
[----:B------:R-:W-:-:S02]  /*5a490*/  IMAD.X R4, R4, 0x1, R0, P2 ;  /* 0x0000000104047824 */ /* 0x000fc400010e0600 */
[----:B------:R-:W-:Y:S02]  /*5a4a0*/  STL [R1+0x1104], R12 ;  /* 0x0011040c01007387 */ /* 0x000fe40000100800 */
[----:B------:R-:W-:Y:S01]  /*5a4b0*/  STL [R1+0x10d8], R9 ;  /* 0x0010d80901007387 */ /* 0x000fe20000100800 */
[----:B------:R-:W-:Y:S01]  /*5a4c0*/  IADD3 R29, P2, R29, R20, RZ ;  /* 0x000000141d1d7210 */ /* 0x000fe20007f5e0ff */
[----:B------:R-:W-:Y:S01]  /*5a4d0*/  STL [R1+0x10fc], R5 ;  /* 0x0010fc0501007387 */ /* 0x000fe20000100800 */
[----:B------:R-:W-:Y:S02]  /*5a4e0*/  STL [R1+0x10d0], R8 ;  /* 0x0010d00801007387 */ /* 0x000fe40000100800 */
[----:B------:R-:W-:Y:S02]  /*5a4f0*/  STL [R1+0x10f4], R4 ;  /* 0x0010f40401007387 */ /* 0x000fe40000100800 */
[----:B------:R0:W-:Y:S01]  /*5a500*/  STL [R1+0x169c], R20 ;  /* 0x00169c1401007387 */ /* 0x0001e20000100800 */
        /* <DEDUP_REMOVED lines=9> */
[----:B--2---:R-:W-:-:S03]  /*5a5a0*/  IMAD.X R20, R20, 0x1, R0, P4 ;  /* 0x0000000114147824 */ /* 0x004fc600020e0600 */
        /* <DEDUP_REMOVED lines=30> */
[----:B--2---:R-:W-:-:S05]  /*5a790*/  IADD3 R7, P4, R7, R20, RZ ;  /* 0x0000001407077210 */ /* 0x004fca0007f9e0ff */
[----:B------:R0:W-:Y:S04]  /*5a7a0*/  STL [R1+0x10b8], R7 ;  /* 0x0010b80701007387 */ /* 0x0001e80000100800 */
[----:B0-----:R-:W2:Y:S02]  /*5a7b0*/  LDL.LU R7, [R1+0x1698] ;  /* 0x0016980001077983 */ /* 0x001ea40000300800 */
[----:B--2---:R-:W-:-:S05]  /*5a7c0*/  IMAD.X R7, R7, 0x1, R0, P5 ;  /* 0x0000000107077824 */ /* 0x004fca00028e0600 */
[----:B------:R0:W-:Y:S04]  /*5a7d0*/  STL [R1+0x10dc], R7 ;  /* 0x0010dc0701007387 */ /* 0x0001e80000100800 */
[----:B0-----:R-:W2:Y:S02]  /*5a7e0*/  LDL.LU R7, [R1+0x1694] ;  /* 0x0016940001077983 */ /* 0x001ea40000300800 */
[----:B--2---:R-:W-:-:S05]  /*5a7f0*/  IADD3 R7, P5, R7, R20, RZ ;  /* 0x0000001407077210 */ /* 0x004fca0007fbe0ff */
[----:B------:R0:W-:Y:S04]  /*5a800*/  STL [R1+0x10b0], R7 ;  /* 0x0010b00701007387 */ /* 0x0001e80000100800 */
[----:B0-----:R-:W2:Y:S01]  /*5a810*/  LDL.LU R7, [R1+0x1690] ;  /* 0x0016900001077983 */ /* 0x001ea20000300800 */
[--C-:B----4-:R-:W-:Y:S01]  /*5a820*/  IMAD.X R16, R16, 0x1, R0.reuse, P1 ;  /* 0x0000000110107824 */ /* 0x110fe200008e0600 */
        /* <DEDUP_REMOVED lines=18> */
[----:B------:R-:W-:Y:S01]  /*5a950*/  IADD3 R4, P5, R4, R20, RZ ;  /* 0x0000001404047210 */ /* 0x000fe20007fbe0ff */
[----:B------:R-:W-:-:S02]  /*5a960*/  IMAD.X R2, R2, 0x1, R0, P1 ;  /* 0x0000000102027824 */ /* 0x000fc400008e0600 */
[----:B--2---:R-:W-:Y:S01]  /*5a970*/  IMAD.X R7, R7, 0x1, R0, P6 ;  /* 0x0000000107077824 */ /* 0x004fe200030e0600 */
[----:B---3--:R-:W-:-:S04]  /*5a980*/  IADD3 R6, P6, R6, R20, RZ ;  /* 0x0000001406067210 */ /* 0x008fc80007fde0ff */
[----:B------:R-:W-:Y:S01]  /*5a990*/  STL [R1+0x10d4], R7 ;  /* 0x0010d40701007387 */ /* 0x000fe20000100800 */
[----:B------:R-:W-:Y:S02]  /*5a9a0*/  STL [R1+0x10a8], R6 ;  /* 0x0010a80601007387 */ /* 0x000fe40000100800 */
[----:B------:R-:W-:Y:S02]  /*5a9b0*/  STL [R1+0x10cc], R16 ;  /* 0x0010cc1001007387 */ /* 0x000fe40000100800 */
[----:B------:R-:W-:Y:S01]  /*5a9c0*/  STL [R1+0x10a0], R17 ;  /* 0x0010a01101007387 */ /* 0x000fe20000100800 */
[----:B------:R-:W-:Y:S01]  /*5a9d0*/  STL [R1+0x10c4], R18 ;  /* 0x0010c41201007387 */ /* 0x000fe20000100800 */
[----:B------:R-:W-:Y:S02]  /*5a9e0*/  STL [R1+0x1098], R19 ;  /* 0x0010981301007387 */ /* 0x000fe40000100800 */
        /* <DEDUP_REMOVED lines=17> */
[----:B------:R-:W-:-:S02]  /*5ab00*/  IMAD.X R29, R29, 0x1, R0, P6 ;  /* 0x000000011d1d7824 */ /* 0x000fc400030e0600 */
[----:B------:R-:W-:Y:S01]  /*5ab10*/  STL [R1+0x1058], R5 ;  /* 0x0010580501007387 */ /* 0x000fe20000100800 */
[-C--:B------:R-:W-:Y:S01]  /*5ab20*/  IADD3 R28, P6, R28, R20.reuse, RZ ;  /* 0x000000141c1c7210 */ /* 0x080fe20007fde0ff */
[----:B------:R-:W-:Y:S01]  /*5ab30*/  STL [R1+0x107c], R8 ;  /* 0x00107c0801007387 */ /* 0x000fe20000100800 */
[----:B------:R-:W-:Y:S02]  /*5ab40*/  STL [R1+0x1050], R4 ;  /* 0x0010500401007387 */ /* 0x000fe40000100800 */
[----:B------:R0:W-:Y:S02]  /*5ab50*/  STL [R1+0x168c], R0 ;  /* 0x00168c0001007387 */ /* 0x0001e40000100800 */
[----:B------:R-:W-:Y:S01]  /*5ab60*/  STL [R1+0x1074], R29 ;  /* 0x0010741d01007387 */ /* 0x000fe20000100800 */
        /* <DEDUP_REMOVED lines=8> */
[----:B--2---:R-:W-:-:S03]  /*5abf0*/  IADD3 R0, P1, R0, R20, RZ ;  /* 0x0000001400007210 */ /* 0x004fc60007f3e0ff */
        /* <DEDUP_REMOVED lines=531> */
[----:B------:R0:W-:Y:S02]  /*5cd30*/  STL [R1+0xdfc], R2 ;  /* 0x000dfc0201007387 */ /* 0x0001e40000100800 */
[----:B0-----:R-:W3:Y:S01]  /*5cd40*/  LDL.LU R2, [R1+0x1560] ;  /* 0x0015600001027983 */ /* 0x001ee20000300800 */
        /* <DEDUP_REMOVED lines=10> */
[-C--:B---3--:R-:W-:Y:S01]  /*5cdf0*/  IADD3 R17, P4, R17, R20.reuse, RZ ;  /* 0x0000001411117210 */ /* 0x088fe20007f9e0ff */
        /* <DEDUP_REMOVED lines=9> */
[----:B------:R-:W-:Y:S01]  /*5ce90*/  IADD3 R25, P4, R25, UR8, RZ ;  /* 0x0000000819197c10 */ /* 0x000fe2000ff9e0ff */
        /* <DEDUP_REMOVED lines=8> */
[----:B--2---:R-:W-:Y:S01]  /*5cf20*/  IMAD.X R7, R7, 0x1, R0, P3 ;  /* 0x0000000107077824 */ /* 0x004fe200018e0600 */
[----:B------:R-:W-:-:S04]  /*5cf30*/  IADD3 R6, P3, R6, R20, RZ ;  /* 0x0000001406067210 */ /* 0x000fc80007f7e0ff */
        /* <DEDUP_REMOVED lines=25> */
[----:B------:R0:W-:Y:S01]  /*5d0d0*/  STL [R1+0x15f0], R0 ;  /* 0x0015f00001007387 */ /* 0x0001e20000100800 */
[----:B------:R-:W-:Y:S02]  /*5d0e0*/  STL [R1+0xd94], R8 ;  /* 0x000d940801007387 */ /* 0x000fe40000100800 */
[----:B------:R-:W-:Y:S02]  /*5d0f0*/  STL [R1+0x14a8], R4 ;  /* 0x0014a80401007387 */ /* 0x000fe40000100800 */
[----:B------:R-:W-:Y:S01]  /*5d100*/  STL [R1+0xd8c], R29 ;  /* 0x000d8c1d01007387 */ /* 0x000fe20000100800 */
[----:B0-----:R-:W2:Y:S01]  /*5d110*/  LDL.LU R0, [R1+0x149c] ;  /* 0x00149c0001007983 */ /* 0x001ea20000300800 */
[----:B------:R-:W-:Y:S02]  /*5d120*/  IADD3 R28, P3, R28, UR8, RZ ;  /* 0x000000081c1c7c10 */ /* 0x000fe4000ff7e0ff */
[----:B------:R-:W-:Y:S01]  /*5d130*/  IADD3.X R2, R2, UR5, RZ, P4, !PT ;  /* 0x0000000502027c10 */ /* 0x000fe2000a7fe4ff */
[----:B--2---:R0:W-:Y:S02]  /*5d140*/  STL [R1+0x162c], R0 ;  /* 0x00162c0001007387 */ /* 0x0041e40000100800 */
[----:B------:R-:W-:Y:S02]  /*5d150*/  STL [R1+0x14a4], R28 ;  /* 0x0014a41c01007387 */ /* 0x000fe40000100800 */
[----:B0-----:R-:W2:Y:S01]  /*5d160*/  LDL.LU R0, [R1+0xd88] ;  /* 0x000d880001007983 */ /* 0x001ea20000300800 */
[----:B------:R-:W-:Y:S03]  /*5d170*/  STL [R1+0x1560], R2 ;  /* 0x0015600201007387 */ /* 0x000fe60000100800 */
        /* <DEDUP_REMOVED lines=30> */
[----:B--2---:R-:W-:-:S05]  /*5d360*/  IADD3 R0, P4, R0, UR8, RZ ;  /* 0x0000000800007c10 */ /* 0x004fca000ff9e0ff */
[----:B------:R0:W-:Y:S04]  /*5d370*/  STL [R1+0x14a0], R0 ;  /* 0x0014a00001007387 */ /* 0x0001e80000100800 */
[----:B0-----:R-:W2:Y:S02]  /*5d380*/  LDL.LU R0, [R1+0x1630] ;  /* 0x0016300001007983 */ /* 0x001ea40000300800 */
[----:B--2---:R-:W-:-:S05]  /*5d390*/  IADD3.X R0, R0, UR5, RZ, P5, !PT ;  /* 0x0000000500007c10 */ /* 0x004fca000affe4ff */
[----:B------:R0:W-:Y:S04]  /*5d3a0*/  STL [R1+0xd88], R0 ;  /* 0x000d880001007387 */ /* 0x0001e80000100800 */
[----:B0-----:R-:W2:Y:S01]  /*5d3b0*/  LDL.LU R0, [R1+0x162c] ;  /* 0x00162c0001007983 */ /* 0x001ea20000300800 */
[----:B---3--:R-:W-:Y:S01]  /*5d3c0*/  IADD3.X R7, R7, UR5, RZ, P6, !PT ;  /* 0x0000000507077c10 */ /* 0x008fe2000b7fe4ff */
[----:B----4-:R-:W-:Y:S01]  /*5d3d0*/  IADD3 R6, P6, R6, UR8, RZ ;  /* 0x0000000806067c10 */ /* 0x010fe2000ffde0ff */
[----:B------:R-:W-:Y:S01]  /*5d3e0*/  IADD3.X R16, R16, UR5, RZ, P1, !PT ;  /* 0x0000000510107c10 */ /* 0x000fe20008ffe4ff */
[----:B------:R-:W-:Y:S01]  /*5d3f0*/  IADD3 R17, P1, R17, UR8, RZ ;  /* 0x0000000811117c10 */ /* 0x000fe2000ff3e0ff */
        /* <DEDUP_REMOVED lines=16> */
[----:B------:R-:W-:-:S02]  /*5d500*/  IADD3.X R4, R4, UR5, RZ, P6, !PT ;  /* 0x0000000504047c10 */ /* 0x000fc4000b7fe4ff */
[----:B--2---:R-:W-:-:S05]  /*5d510*/  IADD3 R0, P5, R0, UR8, RZ ;  /* 0x0000000800007c10 */ /* 0x004fca000ffbe0ff */
[----:B------:R0:W-:Y:S01]  /*5d520*/  STL [R1+0x149c], R0 ;  /* 0x00149c0001007387 */ /* 0x0001e20000100800 */
[----:B------:R-:W-:Y:S02]  /*5d530*/  STL [R1+0x1198], R7 ;  /* 0x0011980701007387 */ /* 0x000fe40000100800 */
[----:B------:R-:W-:Y:S02]  /*5d540*/  STL [R1+0x1498], R6 ;  /* 0x0014980601007387 */ /* 0x000fe40000100800 */
[----:B------:R-:W-:Y:S01]  /*5d550*/  STL [R1+0x1194], R16 ;  /* 0x0011941001007387 */ /* 0x000fe20000100800 */
[----:B------:R-:W-:Y:S01]  /*5d560*/  STL [R1+0x1490], R17 ;  /* 0x0014901101007387 */ /* 0x000fe20000100800 */
[----:B------:R-:W-:Y:S02]  /*5d570*/  STL [R1+0x1190], R18 ;  /* 0x0011901201007387 */ /* 0x000fe40000100800 */
[----:B------:R-:W-:Y:S01]  /*5d580*/  STL [R1+0x1488], R19 ;  /* 0x0014881301007387 */ /* 0x000fe20000100800 */
[----:B------:R-:W-:Y:S01]  /*5d590*/  IADD3.X R20, R20, UR5, RZ, P5, !PT ;  /* 0x0000000514147c10 */ /* 0x000fe2000affe4ff */
[----:B------:R-:W-:Y:S01]  /*5d5a0*/  STL [R1+0x118c], R10 ;  /* 0x00118c0a01007387 */ /* 0x000fe20000100800 */
[----:B------:R-:W-:Y:S01]  /*5d5b0*/  IADD3 R21, P5, R21, UR8, RZ ;  /* 0x0000000815157c10 */ /* 0x000fe2000ffbe0ff */
        /* <DEDUP_REMOVED lines=11> */
[----:B------:R-:W-:Y:S01]  /*5d670*/  IADD3.X R5, R5, UR5, RZ, P5, !PT ;  /* 0x0000000505057c10 */ /* 0x000fe2000affe4ff */
[----:B------:R-:W-:Y:S01]  /*5d680*/  STL [R1+0x147c], R3 ;  /* 0x00147c0301007387 */ /* 0x000fe20000100800 */
[----:B------:R-:W-:Y:S01]  /*5d690*/  IADD3 R8, P5, R8, UR8, RZ ;  /* 0x0000000808087c10 */ /* 0x000fe2000ffbe0ff */
[----:B------:R-:W-:Y:S01]  /*5d6a0*/  STL [R1+0x1450], R13 ;  /* 0x0014500d01007387 */ /* 0x000fe20000100800 */
[----:B------:R-:W-:Y:S02]  /*5d6b0*/  STL [R1+0x1474], R12 ;  /* 0x0014740c01007387 */ /* 0x000fe40000100800 */
[----:B------:R-:W-:Y:S02]  /*5d6c0*/  STL [R1+0x1448], R9 ;  /* 0x0014480901007387 */ /* 0x000fe40000100800 */
[----:B------:R-:W-:Y:S01]  /*5d6d0*/  STL [R1+0x146c], R5 ;  /* 0x00146c0501007387 */ /* 0x000fe20000100800 */
[----:B------:R-:W-:Y:S01]  /*5d6e0*/  STL [R1+0x1440], R8 ;  /* 0x0014400801007387 */ /* 0x000fe20000100800 */
[----:B------:R-:W-:Y:S02]  /*5d6f0*/  STL [R1+0x1464], R4 ;  /* 0x0014640401007387 */ /* 0x000fe40000100800 */
[----:B0-----:R-:W2:Y:S01]  /*5d700*/  LDL.LU R0, [R1+0x144c] ;  /* 0x00144c0001007983 */ /* 0x001ea20000300800 */
[----:B------:R-:W-:-:S02]  /*5d710*/  IADD3 R29, P6, R29, UR8, RZ ;  /* 0x000000081d1d7c10 */ /* 0x000fc4000ffde0ff */
[----:B------:R-:W-:-:S03]  /*5d720*/  IADD3.X R28, R28, UR5, RZ, P1, !PT ;  /* 0x000000051c1c7c10 */ /* 0x000fc60008ffe4ff */
[----:B------:R-:W-:Y:S04]  /*5d730*/  STL [R1+0x1438], R29 ;  /* 0x0014381d01007387 */ /* 0x000fe80000100800 */
[----:B--2---:R0:W-:Y:S01]  /*5d740*/  STL [R1+0x1624], R0 ;  /* 0x0016240001007387 */ /* 0x0041e20000100800 */
[----:B------:R-:W-:Y:S03]  /*5d750*/  STL [R1+0x145c], R28 ;  /* 0x00145c1c01007387 */ /* 0x000fe60000100800 */
[----:B0-----:R-:W2:Y:S01]  /*5d760*/  LDL.LU R0, [R1+0x1428] ;  /* 0x0014280001007983 */ /* 0x001ea20000300800 */
[----:B------:R-:W-:-:S05]  /*5d770*/  IADD3 R2, P1, R2, UR8, RZ ;  /* 0x0000000802027c10 */ /* 0x000fca000ff3e0ff */
[----:B------:R-:W-:Y:S04]  /*5d780*/  STL [R1+0x1430], R2 ;  /* 0x0014300201007387 */ /* 0x000fe80000100800 */
        /* <DEDUP_REMOVED lines=30> */
[----:B--2---:R-:W-:-:S05]  /*5d970*/  IADD3.X R0, R0, UR5, RZ, P2, !PT ;  /* 0x0000000500007c10 */ /* 0x004fca00097fe4ff */
[----:B------:R0:W-:Y:S04]  /*5d980*/  STL [R1+0x1454], R0 ;  /* 0x0014540001007387 */ /* 0x0001e80000100800 */
[----:B0-----:R-:W2:Y:S02]  /*5d990*/  LDL.LU R0, [R1+0x1628] ;  /* 0x0016280001007983 */ /* 0x001ea40000300800 */
[----:B--2---:R-:W-:-:S05]  /*5d9a0*/  IADD3 R0, P2, R0, UR8, RZ ;  /* 0x0000000800007c10 */ /* 0x004fca000ff5e0ff */
[----:B------:R0:W-:Y:S04]  /*5d9b0*/  STL [R1+0x1428], R0 ;  /* 0x0014280001007387 */ /* 0x0001e80000100800 */
[----:B0-----:R-:W2:Y:S01]  /*5d9c0*/  LDL.LU R0, [R1+0x1624] ;  /* 0x0016240001007983 */ /* 0x001ea20000300800 */
[----:B----4-:R-:W-:Y:S01]  /*5d9d0*/  IADD3.X R6, R6, UR5, RZ, P4, !PT ;  /* 0x0000000506067c10 */ /* 0x010fe2000a7fe4ff */
[----:B---3--:R-:W-:Y:S01]  /*5d9e0*/  IADD3 R16, P4, R16, UR8, RZ ;  /* 0x0000000810107c10 */ /* 0x008fe2000ff9e0ff */
        /* <DEDUP_REMOVED lines=18> */
[----:B--2---:R-:W-:Y:S01]  /*5db10*/  IADD3.X R0, R0, UR5, RZ, P3, !PT ;  /* 0x0000000500007c10 */ /* 0x004fe20009ffe4ff */
[----:B------:R-:W-:-:S04]  /*5db20*/  IADD3 R7, P3, R7, UR8, RZ ;  /* 0x0000000807077c10 */ /* 0x000fc8000ff7e0ff */
[----:B------:R0:W-:Y:S01]  /*5db30*/  STL [R1+0x144c], R0 ;  /* 0x00144c0001007387 */ /* 0x0001e20000100800 */
[----:B------:R-:W-:Y:S02]  /*5db40*/  STL [R1+0x1420], R7 ;  /* 0x0014200701007387 */ /* 0x000fe40000100800 */
[----:B------:R-:W-:Y:S02]  /*5db50*/  STL [R1+0x1444], R6 ;  /* 0x0014440601007387 */ /* 0x000fe40000100800 */
[----:B------:R-:W-:Y:S01]  /*5db60*/  STL [R1+0x1418], R16 ;  /* 0x0014181001007387 */ /* 0x000fe20000100800 */
[----:B------:R-:W-:Y:S01]  /*5db70*/  STL [R1+0x143c], R17 ;  /* 0x00143c1101007387 */ /* 0x000fe20000100800 */
[----:B------:R-:W-:Y:S02]  /*5db80*/  STL [R1+0x1410], R18 ;  /* 0x0014101201007387 */ /* 0x000fe40000100800 */
        /* <DEDUP_REMOVED lines=24> */
[----:B0-----:R-:W2:Y:S01]  /*5dd10*/  LDL.LU R0, [R1+0x13a8] ;  /* 0x0013a80001007983 */ /* 0x001ea20000300800 */
[----:B------:R-:W-:Y:S01]  /*5dd20*/  IADD3.X R29, R29, UR5, RZ, P4, !PT ;  /* 0x000000051d1d7c10 */ /* 0x000fe2000a7fe4ff */
[----:B------:R-:W-:-:S04]  /*5dd30*/  IADD3 R28, P4, R28, UR8, RZ ;  /* 0x000000081c1c7c10 */ /* 0x000fc8000ff9e0ff */
[----:B------:R-:W-:Y:S04]  /*5dd40*/  STL [R1+0x13e4], R29 ;  /* 0x0013e41d01007387 */ /* 0x000fe80000100800 */
[----:B--2---:R0:W-:Y:S01]  /*5dd50*/  STL [R1+0x161c], R0 ;  /* 0x00161c0001007387 */ /* 0x0041e20000100800 */
[----:B------:R-:W-:Y:S03]  /*5dd60*/  STL [R1+0x13b8], R28 ;  /* 0x0013b81c01007387 */ /* 0x000fe60000100800 */
[----:B0-----:R-:W2:Y:S01]  /*5dd70*/  LDL.LU R0, [R1+0x13d4] ;  /* 0x0013d40001007983 */ /* 0x001ea20000300800 */
[----:B------:R-:W-:-:S05]  /*5dd80*/  IADD3.X R2, R2, UR5, RZ, P5, !PT ;  /* 0x0000000502027c10 */ /* 0x000fca000affe4ff */
        /* <DEDUP_REMOVED lines=535> */
[----:B--2---:R-:W-:Y:S01]  /*5ff00*/  IADD3.X R0, R0, UR5, RZ, P6, !PT ;  /* 0x0000000500007c10 */ /* 0x004fe2000b7fe4ff */
[----:B------:R-:W-:-:S04]  /*5ff10*/  IADD3 R6, P6, R6, UR8, RZ ;  /* 0x0000000806067c10 */ /* 0x000fc8000ffde0ff */
[----:B------:R0:W-:Y:S04]  /*5ff20*/  STL [R1+0x14cc], R0 ;  /* 0x0014cc0001007387 */ /* 0x0001e80000100800 */
[----:B0-----:R0:W5:Y:S01]  /*5ff30*/  LDL.LU R0, [R1+0x15f0] ;  /* 0x0015f00001007983 */ /* 0x0011620000300800 */
[----:B------:R1:W-:Y:S03]  /*5ff40*/  STL [R1+0x1538], R6 ;  /* 0x0015380601007387 */ /* 0x0003e60000100800 */
[----:B-1----:R0:W5:Y:S01]  /*5ff50*/  LDL.LU R6, [R1+0x15ec] ;  /* 0x0015ec0001067983 */ /* 0x0021620000300800 */
[----:B------:R1:W-:Y:S03]  /*5ff60*/  STL [R1+0x14d4], R7 ;  /* 0x0014d40701007387 */ /* 0x0003e60000100800 */
[----:B-1----:R0:W5:Y:S01]  /*5ff70*/  LDL.LU R7, [R1+0x15e8] ;  /* 0x0015e80001077983 */ /* 0x0021620000300800 */
[----:B------:R1:W-:Y:S03]  /*5ff80*/  STL [R1+0x1540], R24 ;  /* 0x0015401801007387 */ /* 0x0003e60000100800 */
[----:B-1----:R0:W5:Y:S01]  /*5ff90*/  LDL.LU R24, [R1+0x15e4] ;  /* 0x0015e40001187983 */ /* 0x0021620000300800 */
[----:B------:R1:W-:Y:S03]  /*5ffa0*/  STL [R1+0x14dc], R25 ;  /* 0x0014dc1901007387 */ /* 0x0003e60000100800 */
[----:B-1----:R0:W5:Y:S01]  /*5ffb0*/  LDL.LU R25, [R1+0x15e0] ;  /* 0x0015e00001197983 */ /* 0x0021620000300800 */
[----:B------:R1:W-:Y:S01]  /*5ffc0*/  STL [R1+0x1548], R26 ;  /* 0x0015481a01007387 */ /* 0x0003e20000100800 */
[----:B------:R-:W-:-:S02]  /*5ffd0*/  IADD3.X R4, R4, UR5, RZ, P6, !PT ;  /* 0x0000000504047c10 */ /* 0x000fc4000b7fe4ff */
[----:B-1----:R0:W5:Y:S01]  /*5ffe0*/  LDL.LU R26, [R1+0x15dc] ;  /* 0x0015dc00011a7983 */ /* 0x0021620000300800 */
[----:B------:R1:W-:Y:S01]  /*5fff0*/  STL [R1+0x14e4], R27 ;  /* 0x0014e41b01007387 */ /* 0x0003e20000100800 */
[----:B------:R-:W-:Y:S02]  /*60000*/  IADD3 R8, P6, R8, UR8, RZ ;  /* 0x0000000808087c10 */ /* 0x000fe4000ffde0ff */
[----:B-1----:R0:W5:Y:S01]  /*60010*/  LDL.LU R27, [R1+0x15d8] ;  /* 0x0015d800011b7983 */ /* 0x0021620000300800 */
        /* <DEDUP_REMOVED lines=19> */
[----:B-1----:R-:W2:Y:S01]  /*60150*/  LDL.LU R2, [R1+0x15b0] ;  /* 0x0015b00001027983 */ /* 0x002ea20000300800 */
[----:B------:R-:W-:-:S02]  /*60160*/  IADD3 R16, P2, R16, UR8, RZ ;  /* 0x0000000810107c10 */ /* 0x000fc4000ff5e0ff */
[----:B------:R-:W-:Y:S01]  /*60170*/  IADD3.X R17, R17, UR5, RZ, P3, !PT ;  /* 0x0000000511117c10 */ /* 0x000fe20009ffe4ff */
[----:B------:R-:W-:Y:S01]  /*60180*/  IADD3 R18, P3, R18, UR8, RZ ;  /* 0x0000000812127c10 */ /* 0x000fe2000ff7e0ff */
[----:B------:R-:W-:Y:S01]  /*60190*/  IADD3.X R19, R19, UR5, RZ, P4, !PT ;  /* 0x0000000513137c10 */ /* 0x000fe2000a7fe4ff */
[----:B------:R-:W-:Y:S01]  /*601a0*/  IADD3 R10, P4, R10, UR8, RZ ;  /* 0x000000080a0a7c10 */ /* 0x000fe2000ff9e0ff */
[----:B------:R-:W-:Y:S01]  /*601b0*/  STL [R1+0x1570], R16 ;  /* 0x0015701001007387 */ /* 0x000fe20000100800 */
[----:B------:R-:W-:Y:S01]  /*601c0*/  IADD3.X R11, R11, UR5, RZ, P5, !PT ;  /* 0x000000050b0b7c10 */ /* 0x000fe2000affe4ff */
[----:B------:R-:W-:Y:S01]  /*601d0*/  STL [R1+0x1514], R17 ;  /* 0x0015141101007387 */ /* 0x000fe20000100800 */
[----:B------:R-:W-:Y:S01]  /*601e0*/  IADD3 R14, P5, R14, UR8, RZ ;  /* 0x000000080e0e7c10 */ /* 0x000fe2000ffbe0ff */
[----:B------:R-:W-:Y:S01]  /*601f0*/  STL [R1+0x156c], R18 ;  /* 0x00156c1201007387 */ /* 0x000fe20000100800 */
[----:B------:R-:W-:Y:S01]  /*60200*/  IADD3.X R15, R15, UR5, RZ, P6, !PT ;  /* 0x000000050f0f7c10 */ /* 0x000fe2000b7fe4ff */
[----:B------:R-:W-:Y:S01]  /*60210*/  STL [R1+0x151c], R19 ;  /* 0x00151c1301007387 */ /* 0x000fe20000100800 */
[----:B------:R-:W-:Y:S01]  /*60220*/  IADD3.X R20, R20, UR5, RZ, P1, !PT ;  /* 0x0000000514147c10 */ /* 0x000fe20008ffe4ff */
[----:B------:R-:W-:Y:S01]  /*60230*/  STL [R1+0x1568], R10 ;  /* 0x0015680a01007387 */ /* 0x000fe20000100800 */
[----:B------:R-:W-:Y:S01]  /*60240*/  IADD3.X R21, R21, UR5, RZ, P2, !PT ;  /* 0x0000000515157c10 */ /* 0x000fe200097fe4ff */
[----:B------:R-:W-:Y:S02]  /*60250*/  STL [R1+0x1524], R11 ;  /* 0x0015240b01007387 */ /* 0x000fe40000100800 */
[----:B------:R-:W-:Y:S01]  /*60260*/  STL [R1+0x1564], R14 ;  /* 0x0015640e01007387 */ /* 0x000fe20000100800 */
[----:B------:R-:W-:Y:S01]  /*60270*/  IADD3.X R22, R22, UR5, RZ, P3, !PT ;  /* 0x0000000516167c10 */ /* 0x000fe20009ffe4ff */
[----:B------:R-:W-:Y:S01]  /*60280*/  STL [R1+0x152c], R15 ;  /* 0x00152c0f01007387 */ /* 0x000fe20000100800 */
[----:B------:R-:W-:Y:S01]  /*60290*/  IADD3.X R23, R23, UR5, RZ, P4, !PT ;  /* 0x0000000517177c10 */ /* 0x000fe2000a7fe4ff */
[----:B------:R-:W-:Y:S02]  /*602a0*/  STL [R1+0x1534], R20 ;  /* 0x0015341401007387 */ /* 0x000fe40000100800 */
[----:B------:R-:W-:Y:S01]  /*602b0*/  STL [R1+0x153c], R21 ;  /* 0x00153c1501007387 */ /* 0x000fe20000100800 */
[----:B--2---:R-:W-:-:S05]  /*602c0*/  IADD3.X R2, R2, UR5, RZ, P5, !PT ;  /* 0x0000000502027c10 */ /* 0x004fca000affe4ff */
[----:B------:R1:W-:Y:S01]  /*602d0*/  STL [R1+0x1554], R2 ;  /* 0x0015540201007387 */ /* 0x0003e20000100800 */
[----:B------:R0:W-:Y:S03]  /*602e0*/  STL [R1+0x1544], R22 ;  /* 0x0015441601007387 */ /* 0x0001e60000100800 */
[----:B-1----:R0:W5:Y:S01]  /*602f0*/  LDL.LU R2, [R1+0x15ac] ;  /* 0x0015ac0001027983 */ /* 0x0021620000300800 */
[----:B------:R0:W-:Y:S01]  /*60300*/  STL [R1+0x154c], R23 ;  /* 0x00154c1701007387 */ /* 0x0001e20000100800 */
[----:B------:R-:W-:Y:S01]  /*60310*/  @!P0 CALL.REL.NOINC `(.L_x_1) ;  /* 0x0000001000008944 */ /* 0x000fe20003c00000 */
[----:B------:R-:W-:Y:S05]  /*60320*/  BRA `(.L_x_2) ;  /* 0xfffb237000007947 */ /* 0x000fea000383ffff */
.L_x_1:
[----:B-----5:R1:W-:Y:S04]  /*60330*/  STL [R1+0x199c], R26 ;  /* 0x00199c1a01007387 */ /* 0x0203e80000100800 */
[----:B-1----:R-:W2:Y:S04]  /*60340*/  LDL.LU R26, [R1+0x100] ;  /* 0x00010000011a7983 */ /* 0x002ea80000300800 */
[----:B--2---:R1:W-:Y:S04]  /*60350*/  STL [R1+0x19a4], R26 ;  /* 0x0019a41a01007387 */ /* 0x0043e80000100800 */
        /* <DEDUP_REMOVED lines=12> */
[----:B------:R2:W-:Y:S01]  /*60420*/  STL [R1+0x1998], R27 ;  /* 0x0019981b01007387 */ /* 0x0005e20000100800 */
[----:B-1----:R-:W-:-:S03]  /*60430*/  IMAD.MOV.U32 R26, RZ, RZ, R7 ;  /* 0x000000ffff1a7224 */ /* 0x002fc600078e0007 */
[----:B--2---:R-:W2:Y:S04]  /*60440*/  LDL.LU R27, [R1+0x1bc] ;  /* 0x0001bc00011b7983 */ /* 0x004ea80000300800 */
        /* <DEDUP_REMOVED lines=18> */
[----:B------:R1:W-:Y:S04]  /*60570*/  STL [R1+0x1990], R25 ;  /* 0x0019901901007387 */ /* 0x0003e80000100800 */
[----:B-1----:R-:W3:Y:S04]  /*60580*/  LDL.LU R25, [R1+0x1dc] ;  /* 0x0001dc0001197983 */ /* 0x002ee80000300800 */
[----:B------:R-:W4:Y:S04]  /*60590*/  LDL.LU R28, [R1+0x1d4] ;  /* 0x0001d400011c7983 */ /* 0x000f280000300800 */
[----:B------:R-:W4:Y:S04]  /*605a0*/  LDL.LU R3, [R1+0x1d0] ;  /* 0x0001d00001037983 */ /* 0x000f280000300800 */
[----:B------:R-:W2:Y:S04]  /*605b0*/  LDL.LU R2, [R1+0x1e4] ;  /* 0x0001e40001027983 */ /* 0x000ea80000300800 */
        /* <DEDUP_REMOVED lines=13> */
[----:B0-----:R-:W2:Y:S04]  /*60690*/  LDL.LU R22, [R1+0x5c4] ;  /* 0x0005c40001167983 */ /* 0x001ea80000300800 */
[----:B------:R-:W2:Y:S04]  /*606a0*/  LDL.LU R23, [R1+0x5c0] ;  /* 0x0005c00001177983 */ /* 0x000ea80000300800 */
[----:B------:R0:W-:Y:S01]  /*606b0*/  STL [R1+0x1738], R13 ;  /* 0x0017380d01007387 */ /* 0x0001e20000100800 */
[----:B------:R-:W-:-:S03]  /*606c0*/  F2FP.BF16.PACK_AB R26, R27, R26 ;  /* 0x0000001a1b1a723e */ /* 0x000fc600000010ff */
        /* <DEDUP_REMOVED lines=13> */
[----:B------:R-:W2:Y:S04]  /*607a0*/  LDL.LU R27, [R1+0x19d8] ;  /* 0x0019d800011b7983 */ /* 0x000ea80000300800 */
[----:B------:R0:W-:Y:S04]  /*607b0*/  STL [R1+0x97c], R26 ;  /* 0x00097c1a01007387 */ /* 0x0001e80000100800 */
[----:B0-----:R-:W2:Y:S02]  /*607c0*/  LDL.LU R26, [R1+0x19d4] ;  /* 0x0019d400011a7983 */ /* 0x001ea40000300800 */
[----:B--2---:R-:W-:-:S02]  /*607d0*/  F2FP.BF16.PACK_AB R26, R27, R26 ;  /* 0x0000001a1b1a723e */ /* 0x004fc400000010ff */
        /* <DEDUP_REMOVED lines=25> */
[----:B------:R0:W-:Y:S01]  /*60970*/  STL [R1+0x960], R26 ;  /* 0x0009601a01007387 */ /* 0x0001e20000100800 */
[----:B---3--:R-:W-:-:S03]  /*60980*/  F2FP.BF16.PACK_AB R29, R25, R29 ;  /* 0x0000001d191d723e */ /* 0x008fc600000010ff */
[----:B0-----:R-:W3:Y:S01]  /*60990*/  LDL.LU R26, [R1+0x199c] ;  /* 0x00199c00011a7983 */ /* 0x001ee20000300800 */
[----:B--2---:R-:W-:-:S03]  /*609a0*/  F2FP.BF16.PACK_AB R24, R27, R24 ;  /* 0x000000181b18723e */ /* 0x004fc600000010ff */
[----:B------:R-:W3:Y:S04]  /*609b0*/  LDL.LU R27, [R1+0x1998] ;  /* 0x00199800011b7983 */ /* 0x000ee80000300800 */
[----:B------:R0:W-:Y:S04]  /*609c0*/  STL [R1+0x95c], R24 ;  /* 0x00095c1801007387 */ /* 0x0001e80000100800 */
[----:B0-----:R-:W2:Y:S04]  /*609d0*/  LDL.LU R24, [R1+0x1994] ;  /* 0x0019940001187983 */ /* 0x001ea80000300800 */
[----:B------:R-:W2:Y:S01]  /*609e0*/  LDL.LU R25, [R1+0x1990] ;  /* 0x0019900001197983 */ /* 0x000ea20000300800 */
[----:B------:R-:W-:-:S02]  /*609f0*/  F2FP.BF16.PACK_AB R4, R4, R5 ;  /* 0x000000050404723e */ /* 0x000fc400000010ff */
[----:B------:R-:W-:Y:S01]  /*60a00*/  F2FP.BF16.PACK_AB R8, R8, R9 ;  /* 0x000000090808723e */ /* 0x000fe200000010ff */
[----:B------:R-:W-:Y:S01]  /*60a10*/  STL [R1+0x958], R29 ;  /* 0x0009581d01007387 */ /* 0x000fe20000100800 */
[----:B------:R-:W-:Y:S02]  /*60a20*/  F2FP.BF16.PACK_AB R5, R12, R13 ;  /* 0x0000000d0c05723e */ /* 0x000fe400000010ff */
[----:B------:R-:W-:Y:S01]  /*60a30*/  F2FP.BF16.PACK_AB R0, R2, R0 ;  /* 0x000000000200723e */ /* 0x000fe200000010ff */
[----:B------:R4:W-:Y:S04]  /*60a40*/  STL [R1+0x954], R4 ;  /* 0x0009540401007387 */ /* 0x0009e80000100800 */
[----:B------:R-:W-:Y:S04]  /*60a50*/  STL [R1+0x950], R8 ;  /* 0x0009500801007387 */ /* 0x000fe80000100800 */
[----:B------:R-:W-:Y:S01]  /*60a60*/  STL [R1+0x94c], R5 ;  /* 0x00094c0501007387 */ /* 0x000fe20000100800 */
[----:B----4-:R-:W-:-:S02]  /*60a70*/  F2FP.BF16.PACK_AB R4, R28, R3 ;  /* 0x000000031c04723e */ /* 0x010fc400000010ff */
[----:B------:R-:W-:-:S03]  /*60a80*/  F2FP.BF16.PACK_AB R3, R16, R17 ;  /* 0x000000111003723e */ /* 0x000fc600000010ff */
[----:B------:R-:W-:Y:S04]  /*60a90*/  STL [R1+0x948], R4 ;  /* 0x0009480401007387 */ /* 0x000fe80000100800 */
[----:B------:R0:W-:Y:S04]  /*60aa0*/  STL [R1+0x944], R0 ;  /* 0x0009440001007387 */ /* 0x0001e80000100800 */
[----:B------:R1:W-:Y:S01]  /*60ab0*/  STL [R1+0x940], R3 ;  /* 0x0009400301007387 */ /* 0x0003e20000100800 */
[----:B0-----:R-:W-:Y:S02]  /*60ac0*/  F2FP.BF16.PACK_AB R0, R18, R19 ;  /* 0x000000131200723e */ /* 0x001fe400000010ff */
[----:B-1----:R-:W-:-:S02]  /*60ad0*/  F2FP.BF16.PACK_AB R3, R6, R7 ;  /* 0x000000070603723e */ /* 0x002fc400000010ff */
[----:B---3--:R-:W-:-:S05]  /*60ae0*/  F2FP.BF16.PACK_AB R2, R27, R26 ;  /* 0x0000001a1b02723e */ /* 0x008fca00000010ff */
[----:B------:R0:W-:Y:S04]  /*60af0*/  STL [R1+0x84c], R2 ;  /* 0x00084c0201007387 */ /* 0x0001e80000100800 */
[----:B------:R2:W-:Y:S04]  /*60b00*/  STL [R1+0x848], R0 ;  /* 0x0008480001007387 */ /* 0x0005e80000100800 */
[----:B------:R1:W-:Y:S01]  /*60b10*/  STL [R1+0x844], R3 ;  /* 0x0008440301007387 */ /* 0x0003e20000100800 */
[----:B0-----:R-:W-:Y:S02]  /*60b20*/  F2FP.BF16.PACK_AB R2, R10, R11 ;  /* 0x0000000b0a02723e */ /* 0x001fe400000010ff */
[----:B--2---:R-:W-:-:S03]  /*60b30*/  F2FP.BF16.PACK_AB R0, R25, R24 ;  /* 0x000000181900723e */ /* 0x004fc600000010ff */
[----:B------:R0:W-:Y:S01]  /*60b40*/  STL [R1+0x840], R2 ;  /* 0x0008400201007387 */ /* 0x0001e20000100800 */
[----:B-1----:R-:W-:-:S03]  /*60b50*/  F2FP.BF16.PACK_AB R3, R14, R15 ;  /* 0x0000000f0e03723e */ /* 0x002fc600000010ff */
[----:B------:R1:W-:Y:S04]  /*60b60*/  STL [R1+0x7bc], R0 ;  /* 0x0007bc0001007387 */ /* 0x0003e80000100800 */
[----:B------:R-:W-:Y:S01]  /*60b70*/  STL [R1+0x7b8], R3 ;  /* 0x0007b80301007387 */ /* 0x000fe20000100800 */
[----:B0-----:R-:W-:-:S03]  /*60b80*/  F2FP.BF16.PACK_AB R2, R20, R21 ;  /* 0x000000151402723e */ /* 0x001fc600000010ff */
[----:B------:R-:W2:Y:S01]  /*60b90*/  LDL.LU R24, [R1+0x458] ;  /* 0x0004580001187983 */ /* 0x000ea20000300800 */
[----:B-1----:R-:W-:-:S03]  /*60ba0*/  F2FP.BF16.PACK_AB R0, R22, R23 ;  /* 0x000000171600723e */ /* 0x002fc600000010ff */
        /* <DEDUP_REMOVED lines=36> */
[----:B------:R-:W3:Y:S04]  /*60df0*/  LDL.LU R25, [R1+0x73c] ;  /* 0x00073c0001197983 */ /* 0x000ee80000300800 */
[----:B---3--:R0:W-:Y:S04]  /*60e00*/  STL [R1+0x1904], R25 ;  /* 0x0019041901007387 */ /* 0x0081e80000100800 */
[----:B0-----:R-:W3:Y:S04]  /*60e10*/  LDL.LU R25, [R1+0x45c] ;  /* 0x00045c0001197983 */ /* 0x001ee80000300800 */
        /* <DEDUP_REMOVED lines=33> */
[----:B0-----:R-:W2:Y:S04]  /*61030*/  LDL.LU R25, [R1+0x2ec] ;  /* 0x0002ec0001197983 */ /* 0x001ea80000300800 */
[----:B------:R-:W3:Y:S04]  /*61040*/  LDL.LU R26, [R1+0x738] ;  /* 0x00073800011a7983 */ /* 0x000ee80000300800 */
[----:B------:R-:W4:Y:S04]  /*61050*/  LDL.LU R27, [R1+0x74c] ;  /* 0x00074c00011b7983 */ /* 0x000f280000300800 */
        /* <DEDUP_REMOVED lines=25> */
[----:B--2---:R-:W-:-:S03]  /*611f0*/  F2FP.BF16.PACK_AB R24, R25, R24 ;  /* 0x000000181918723e */ /* 0x004fc600000010ff */
        /* <DEDUP_REMOVED lines=70> */
[----:B---3--:R-:W-:Y:S02]  /*61660*/  F2FP.BF16.PACK_AB R3, R28, R3 ;  /* 0x000000031c03723e */ /* 0x008fe400000010ff */
[----:B------:R-:W-:Y:S02]  /*61670*/  F2FP.BF16.PACK_AB R2, R2, R0 ;  /* 0x000000000202723e */ /* 0x000fe400000010ff */
[----:B0-----:R-:W-:Y:S02]  /*61680*/  F2FP.BF16.PACK_AB R24, R4, R5 ;  /* 0x000000050418723e */ /* 0x001fe400000010ff */
[----:B------:R-:W-:-:S02]  /*61690*/  F2FP.BF16.PACK_AB R5, R8, R9 ;  /* 0x000000090805723e */ /* 0x000fc400000010ff */
[----:B------:R-:W-:Y:S02]  /*616a0*/  F2FP.BF16.PACK_AB R4, R12, R13 ;  /* 0x0000000d0c04723e */ /* 0x000fe400000010ff */
[----:B------:R-:W-:Y:S02]  /*616b0*/  F2FP.BF16.PACK_AB R0, R16, R17 ;  /* 0x000000111000723e */ /* 0x000fe400000010ff */
[----:B--2---:R-:W-:Y:S02]  /*616c0*/  F2FP.BF16.PACK_AB R26, R25, R26 ;  /* 0x0000001a191a723e */ /* 0x004fe400000010ff */
[----:B----4-:R-:W-:-:S03]  /*616d0*/  F2FP.BF16.PACK_AB R25, R27, R29 ;  /* 0x0000001d1b19723e */ /* 0x010fc600000010ff */
[----:B------:R-:W-:Y:S04]  /*616e0*/  STL [R1+0x5c4], R26 ;  /* 0x0005c41a01007387 */ /* 0x000fe80000100800 */
[----:B------:R-:W-:Y:S04]  /*616f0*/  STL [R1+0x5c0], R25 ;  /* 0x0005c01901007387 */ /* 0x000fe80000100800 */
[----:B------:R-:W-:Y:S04]  /*61700*/  STL [R1+0x5bc], R24 ;  /* 0x0005bc1801007387 */ /* 0x000fe80000100800 */
[----:B------:R-:W-:Y:S04]  /*61710*/  STL [R1+0x5b8], R5 ;  /* 0x0005b80501007387 */ /* 0x000fe80000100800 */
[----:B------:R-:W-:Y:S04]  /*61720*/  STL [R1+0x5b4], R4 ;  /* 0x0005b40401007387 */ /* 0x000fe80000100800 */
[----:B------:R0:W-:Y:S04]  /*61730*/  STL [R1+0x5b0], R3 ;  /* 0x0005b00301007387 */ /* 0x0001e80000100800 */
[----:B------:R1:W-:Y:S01]  /*61740*/  STL [R1+0x5ac], R2 ;  /* 0x0005ac0201007387 */ /* 0x0003e20000100800 */
[----:B0-----:R-:W-:-:S03]  /*61750*/  F2FP.BF16.PACK_AB R3, R18, R19 ;  /* 0x000000131203723e */ /* 0x001fc600000010ff */
[----:B------:R0:W-:Y:S01]  /*61760*/  STL [R1+0x5a8], R0 ;  /* 0x0005a80001007387 */ /* 0x0001e20000100800 */
[----:B-1----:R-:W-:-:S03]  /*61770*/  F2FP.BF16.PACK_AB R2, R6, R7 ;  /* 0x000000070602723e */ /* 0x002fc600000010ff */
[----:B------:R1:W-:Y:S01]  /*61780*/  STL [R1+0x5a4], R3 ;  /* 0x0005a40301007387 */ /* 0x0003e20000100800 */
[----:B0-----:R-:W-:-:S03]  /*61790*/  F2FP.BF16.PACK_AB R0, R10, R11 ;  /* 0x0000000b0a00723e */ /* 0x001fc600000010ff */
[----:B------:R0:W-:Y:S01]  /*617a0*/  STL [R1+0x5a0], R2 ;  /* 0x0005a00201007387 */ /* 0x0001e20000100800 */
[----:B-1----:R-:W-:-:S03]  /*617b0*/  F2FP.BF16.PACK_AB R3, R14, R15 ;  /* 0x0000000f0e03723e */ /* 0x002fc600000010ff */
[----:B------:R1:W-:Y:S04]  /*617c0*/  STL [R1+0x59c], R0 ;  /* 0x00059c0001007387 */ /* 0x0003e80000100800 */
[----:B------:R-:W-:Y:S04]  /*617d0*/  STL [R1+0x598], R3 ;  /* 0x0005980301007387 */ /* 0x000fe80000100800 */
[----:B------:R-:W2:Y:S01]  /*617e0*/  LDL.LU R24, [R1+0x218] ;  /* 0x0002180001187983 */ /* 0x000ea20000300800 */
[----:B0-----:R-:W-:Y:S02]  /*617f0*/  F2FP.BF16.PACK_AB R2, R20, R21 ;  /* 0x000000151402723e */ /* 0x001fe400000010ff */
        /* <DEDUP_REMOVED lines=574> */
[----:B------:R1:W-:Y:S01]  /*63be0*/  STL [R1+0x154], R0 ;  /* 0x0001540001007387 */ /* 0x0003e20000100800 */
[----:B0-----:R-:W-:-:S03]  /*63bf0*/  F2FP.BF16.PACK_AB R2, R20, R21 ;  /* 0x000000151402723e */ /* 0x001fc600000010ff */
[----:B------:R-:W-:Y:S01]  /*63c00*/  STL [R1+0x150], R3 ;  /* 0x0001500301007387 */ /* 0x000fe20000100800 */
[----:B-1----:R-:W-:-:S03]  /*63c10*/  F2FP.BF16.PACK_AB R0, R22, R23 ;  /* 0x000000171600723e */ /* 0x002fc600000010ff */
[----:B------:R-:W2:Y:S04]  /*63c20*/  LDL.LU R14, [R1+0x634] ;  /* 0x00063400010e7983 */ /* 0x000ea80000300800 */
[----:B------:R-:W-:Y:S04]  /*63c30*/  STL [R1+0x14c], R2 ;  /* 0x00014c0201007387 */ /* 0x000fe80000100800 */
[----:B------:R-:W2:Y:S04]  /*63c40*/  LDL.LU R20, [R1+0x630] ;  /* 0x0006300001147983 */ /* 0x000ea80000300800 */
[----:B------:R-:W-:Y:S04]  /*63c50*/  STL [R1+0x148], R0 ;  /* 0x0001480001007387 */ /* 0x000fe80000100800 */
[----:B------:R-:W3:Y:S04]  /*63c60*/  LDL.LU R15, [R1+0x644] ;  /* 0x00064400010f7983 */ /* 0x000ee80000300800 */
[----:B------:R-:W3:Y:S04]  /*63c70*/  LDL.LU R23, [R1+0x640] ;  /* 0x0006400001177983 */ /* 0x000ee80000300800 */
[----:B------:R-:W4:Y:S04]  /*63c80*/  LDL.LU R13, [R1+0x300] ;  /* 0x00030000010d7983 */ /* 0x000f280000300800 */
[----:B----4-:R0:W-:Y:S04]  /*63c90*/  STL [R1+0x1740], R13 ;  /* 0x0017400d01007387 */ /* 0x0101e80000100800 */
[----:B0-----:R-:W4:Y:S04]  /*63ca0*/  LDL.LU R13, [R1+0x2f0] ;  /* 0x0002f000010d7983 */ /* 0x001f280000300800 */
        /* <DEDUP_REMOVED lines=10> */
[----:B------:R-:W2:Y:S04]  /*63d50*/  LDL.LU R11, [R1+0x314] ;  /* 0x00031400010b7983 */ /* 0x000ea80000300800 */
        /* <DEDUP_REMOVED lines=11> */
[----:B0-----:R-:W2:Y:S01]  /*63e10*/  LDL.LU R11, [R1+0x2fc] ;  /* 0x0002fc00010b7983 */ /* 0x001ea20000300800 */
[----:B------:R-:W-:-:S02]  /*63e20*/  F2FP.BF16.PACK_AB R2, R14, R20 ;  /* 0x000000140e02723e */ /* 0x000fc400000010ff */
[----:B---3--:R-:W-:Y:S01]  /*63e30*/  F2FP.BF16.PACK_AB R6, R15, R23 ;  /* 0x000000170f06723e */ /* 0x008fe200000010ff */
[----:B--2---:R0:W-:Y:S04]  /*63e40*/  STL [R1+0x176c], R11 ;  /* 0x00176c0b01007387 */ /* 0x0041e80000100800 */
[----:B0-----:R-:W4:Y:S04]  /*63e50*/  LDL.LU R11, [R1+0x70c] ;  /* 0x00070c00010b7983 */ /* 0x001f280000300800 */
[----:B------:R-:W2:Y:S04]  /*63e60*/  LDL.LU R22, [R1+0x310] ;  /* 0x0003100001167983 */ /* 0x000ea80000300800 */
[----:B------:R-:W3:Y:S04]  /*63e70*/  LDL.LU R12, [R1+0x3dc] ;  /* 0x0003dc00010c7983 */ /* 0x000ee80000300800 */
[----:B------:R-:W3:Y:S04]  /*63e80*/  LDL.LU R9, [R1+0x3d8] ;  /* 0x0003d80001097983 */ /* 0x000ee80000300800 */
        /* <DEDUP_REMOVED lines=14> */
[----:B------:R0:W-:Y:S04]  /*63f70*/  STL [R1+0x144], R2 ;  /* 0x0001440201007387 */ /* 0x0001e80000100800 */
[----:B0-----:R-:W2:Y:S04]  /*63f80*/  LDL.LU R2, [R1+0x79c] ;  /* 0x00079c0001027983 */ /* 0x001ea80000300800 */
[----:B------:R-:W2:Y:S04]  /*63f90*/  LDL.LU R16, [R1+0x798] ;  /* 0x0007980001107983 */ /* 0x000ea80000300800 */
[----:B------:R0:W-:Y:S04]  /*63fa0*/  STL [R1+0x140], R6 ;  /* 0x0001400601007387 */ /* 0x0001e80000100800 */
[----:B------:R-:W2:Y:S04]  /*63fb0*/  LDL.LU R17, [R1+0x7ac] ;  /* 0x0007ac0001117983 */ /* 0x000ea80000300800 */
[----:B------:R-:W2:Y:S04]  /*63fc0*/  LDL.LU R18, [R1+0x7a8] ;  /* 0x0007a80001127983 */ /* 0x000ea80000300800 */
[----:B------:R-:W2:Y:S04]  /*63fd0*/  LDL.LU R19, [R1+0x46c] ;  /* 0x00046c0001137983 */ /* 0x000ea80000300800 */
[----:B0-----:R-:W2:Y:S04]  /*63fe0*/  LDL.LU R6, [R1+0x468] ;  /* 0x0004680001067983 */ /* 0x001ea80000300800 */
[----:B------:R-:W2:Y:S04]  /*63ff0*/  LDL.LU R10, [R1+0x47c] ;  /* 0x00047c00010a7983 */ /* 0x000ea80000300800 */
[----:B------:R-:W2:Y:S04]  /*64000*/  LDL.LU R14, [R1+0x478] ;  /* 0x00047800010e7983 */ /* 0x000ea80000300800 */
[----:B------:R-:W2:Y:S04]  /*64010*/  LDL.LU R15, [R1+0x794] ;  /* 0x00079400010f7983 */ /* 0x000ea80000300800 */
[----:B------:R-:W2:Y:S01]  /*64020*/  LDL.LU R23, [R1+0x790] ;  /* 0x0007900001177983 */ /* 0x000ea20000300800 */
[----:B----4-:R-:W-:-:S03]  /*64030*/  F2FP.BF16.PACK_AB R13, R11, R13 ;  /* 0x0000000d0b0d723e */ /* 0x010fc600000010ff */
[----:B------:R-:W4:Y:S04]  /*64040*/  LDL.LU R11, [R1+0x176c] ;  /* 0x00176c00010b7983 */ /* 0x000f280000300800 */
[----:B------:R0:W-:Y:S04]  /*64050*/  STL [R1+0x13c], R13 ;  /* 0x00013c0d01007387 */ /* 0x0001e80000100800 */
[----:B0-----:R-:W4:Y:S02]  /*64060*/  LDL.LU R13, [R1+0x1768] ;  /* 0x00176800010d7983 */ /* 0x001f240000300800 */
[----:B----4-:R-:W-:-:S02]  /*64070*/  F2FP.BF16.PACK_AB R13, R11, R13 ;  /* 0x0000000d0b0d723e */ /* 0x010fc400000010ff */
        /* <DEDUP_REMOVED lines=20> */
[----:B------:R-:W4:Y:S01]  /*641c0*/  LDL.LU R11, [R1+0x173c] ;  /* 0x00173c00010b7983 */ /* 0x000f220000300800 */
[----:B---3--:R-:W-:-:S03]  /*641d0*/  F2FP.BF16.PACK_AB R9, R12, R9 ;  /* 0x000000090c09723e */ /* 0x008fc600000010ff */
[----:B------:R0:W-:Y:S01]  /*641e0*/  STL [R1+0x124], R13 ;  /* 0x0001240d01007387 */ /* 0x0001e20000100800 */
[----:B--2---:R-:W-:-:S03]  /*641f0*/  F2FP.BF16.PACK_AB R24, R8, R24 ;  /* 0x000000180818723e */ /* 0x004fc600000010ff */
[----:B0-----:R-:W2:Y:S01]  /*64200*/  LDL.LU R13, [R1+0x1738] ;  /* 0x00173800010d7983 */ /* 0x001ea20000300800 */
[----:B------:R-:W-:Y:S02]  /*64210*/  F2FP.BF16.PACK_AB R25, R25, R26 ;  /* 0x0000001a1919723e */ /* 0x000fe400000010ff */
[----:B------:R-:W-:Y:S02]  /*64220*/  F2FP.BF16.PACK_AB R5, R4, R5 ;  /* 0x000000050405723e */ /* 0x000fe400000010ff */
[----:B------:R-:W-:Y:S02]  /*64230*/  F2FP.BF16.PACK_AB R4, R28, R3 ;  /* 0x000000031c04723e */ /* 0x000fe400000010ff */
[----:B------:R-:W-:Y:S02]  /*64240*/  F2FP.BF16.PACK_AB R3, R7, R21 ;  /* 0x000000150703723e */ /* 0x000fe400000010ff */
[----:B------:R-:W-:Y:S02]  /*64250*/  F2FP.BF16.PACK_AB R26, R17, R18 ;  /* 0x00000012111a723e */ /* 0x000fe400000010ff */
[----:B----4-:R-:W-:-:S02]  /*64260*/  F2FP.BF16.PACK_AB R22, R11, R22 ;  /* 0x000000160b16723e */ /* 0x010fc400000010ff */
[----:B------:R-:W3:Y:S04]  /*64270*/  LDL.LU R11, [R1+0x7a4] ;  /* 0x0007a400010b7983 */ /* 0x000ee80000300800 */
[----:B------:R0:W-:Y:S04]  /*64280*/  STL [R1+0x120], R22 ;  /* 0x0001201601007387 */ /* 0x0001e80000100800 */
[----:B0-----:R-:W3:Y:S04]  /*64290*/  LDL.LU R22, [R1+0x7a0] ;  /* 0x0007a00001167983 */ /* 0x001ee80000300800 */
[----:B------:R-:W4:Y:S04]  /*642a0*/  LDL.LU R12, [R1+0x1734] ;  /* 0x00173400010c7983 */ /* 0x000f280000300800 */
[----:B------:R0:W-:Y:S04]  /*642b0*/  STL [R1+0x11c], R9 ;  /* 0x00011c0901007387 */ /* 0x0001e80000100800 */
[----:B0-----:R-:W2:Y:S04]  /*642c0*/  LDL.LU R9, [R1+0x1730] ;  /* 0x0017300001097983 */ /* 0x001ea80000300800 */
[----:B------:R-:W2:Y:S04]  /*642d0*/  LDL.LU R8, [R1+0x172c] ;  /* 0x00172c0001087983 */ /* 0x000ea80000300800 */
[----:B------:R0:W-:Y:S04]  /*642e0*/  STL [R1+0x118], R24 ;  /* 0x0001181801007387 */ /* 0x0001e80000100800 */
[----:B------:R1:W-:Y:S01]  /*642f0*/  STL [R1+0x114], R25 ;  /* 0x0001141901007387 */ /* 0x0003e20000100800 */
[----:B0-----:R-:W-:-:S05]  /*64300*/  F2FP.BF16.PACK_AB R24, R27, R29 ;  /* 0x0000001d1b18723e */ /* 0x001fca00000010ff */
[----:B------:R0:W-:Y:S04]  /*64310*/  STL [R1+0x110], R24 ;  /* 0x0001101801007387 */ /* 0x0001e80000100800 */
[----:B------:R-:W-:Y:S04]  /*64320*/  STL [R1+0x10c], R5 ;  /* 0x00010c0501007387 */ /* 0x000fe80000100800 */
[----:B------:R-:W2:Y:S04]  /*64330*/  LDL.LU R7, [R1+0x464] ;  /* 0x0004640001077983 */ /* 0x000ea80000300800 */
[----:B------:R-:W-:Y:S01]  /*64340*/  STL [R1+0x108], R4 ;  /* 0x0001080401007387 */ /* 0x000fe20000100800 */
[----:B------:R-:W-:-:S03]  /*64350*/  F2FP.BF16.PACK_AB R27, R2, R16 ;  /* 0x00000010021b723e */ /* 0x000fc600000010ff */
[----:B------:R-:W2:Y:S04]  /*64360*/  LDL.LU R21, [R1+0x460] ;  /* 0x0004600001157983 */ /* 0x000ea80000300800 */
[----:B------:R0:W-:Y:S01]  /*64370*/  STL [R1+0x104], R3 ;  /* 0x0001040301007387 */ /* 0x0001e20000100800 */
[----:B-1----:R-:W-:Y:S02]  /*64380*/  F2FP.BF16.PACK_AB R25, R19, R6 ;  /* 0x000000061319723e */ /* 0x002fe400000010ff */
[----:B0-----:R-:W-:Y:S02]  /*64390*/  F2FP.BF16.PACK_AB R24, R10, R14 ;  /* 0x0000000e0a18723e */ /* 0x001fe400000010ff */
[----:B------:R-:W-:Y:S02]  /*643a0*/  F2FP.BF16.PACK_AB R3, R0, R20 ;  /* 0x000000140003723e */ /* 0x000fe400000010ff */
[----:B------:R-:W4:Y:S04]  /*643b0*/  LDL.LU R0, [R1+0x474] ;  /* 0x0004740001007983 */ /* 0x000f280000300800 */
[----:B------:R-:W4:Y:S04]  /*643c0*/  LDL.LU R20, [R1+0x470] ;  /* 0x0004700001147983 */ /* 0x000f280000300800 */
[----:B------:R-:W-:Y:S04]  /*643d0*/  STL [R1+0x100], R3 ;  /* 0x0001000301007387 */ /* 0x000fe80000100800 */
[----:B------:R-:W-:Y:S04]  /*643e0*/  STL [R1+0x15b0], R27 ;  /* 0x0015b01b01007387 */ /* 0x000fe80000100800 */
[----:B------:R-:W-:Y:S04]  /*643f0*/  STL [R1+0x15b4], R26 ;  /* 0x0015b41a01007387 */ /* 0x000fe80000100800 */
[----:B------:R-:W-:Y:S04]  /*64400*/  STL [R1+0x15b8], R25 ;  /* 0x0015b81901007387 */ /* 0x000fe80000100800 */
[----:B------:R-:W-:Y:S04]  /*64410*/  STL [R1+0x15bc], R24 ;  /* 0x0015bc1801007387 */ /* 0x000fe80000100800 */
[----:B------:R-:W4:Y:S04]  /*64420*/  LDL.LU R5, [R1+0x82c] ;  /* 0x00082c0001057983 */ /* 0x000f280000300800 */
[----:B------:R-:W4:Y:S01]  /*64430*/  LDL.LU R19, [R1+0x828] ;  /* 0x0008280001137983 */ /* 0x000f220000300800 */
[----:B------:R-:W-:-:S03]  /*64440*/  F2FP.BF16.PACK_AB R23, R15, R23 ;  /* 0x000000170f17723e */ /* 0x000fc600000010ff */
[----:B------:R-:W4:Y:S04]  /*64450*/  LDL.LU R4, [R1+0x83c] ;  /* 0x00083c0001047983 */ /* 0x000f280000300800 */
[----:B------:R-:W4:Y:S04]  /*64460*/  LDL.LU R18, [R1+0x838] ;  /* 0x0008380001127983 */ /* 0x000f280000300800 */
[----:B------:R-:W4:Y:S04]  /*64470*/  LDL.LU R17, [R1+0x4d8] ;  /* 0x0004d80001117983 */ /* 0x000f280000300800 */
[----:B------:R-:W4:Y:S04]  /*64480*/  LDL.LU R16, [R1+0x4e8] ;  /* 0x0004e80001107983 */ /* 0x000f280000300800 */
[----:B------:R-:W4:Y:S04]  /*64490*/  LDL.LU R15, [R1+0x820] ;  /* 0x00082000010f7983 */ /* 0x000f280000300800 */
[----:B------:R-:W4:Y:S04]  /*644a0*/  LDL.LU R14, [R1+0x830] ;  /* 0x00083000010e7983 */ /* 0x000f280000300800 */
[----:B------:R0:W-:Y:S04]  /*644b0*/  STL [R1+0x15c0], R23 ;  /* 0x0015c01701007387 */ /* 0x0001e80000100800 */
[----:B0-----:R-:W4:Y:S04]  /*644c0*/  LDL.LU R23, [R1+0x4d4] ;  /* 0x0004d40001177983 */ /* 0x001f280000300800 */
[----:B------:R-:W4:Y:S04]  /*644d0*/  LDL.LU R24, [R1+0x4e4] ;  /* 0x0004e40001187983 */ /* 0x000f280000300800 */
[----:B------:R-:W4:Y:S01]  /*644e0*/  LDL.LU R25, [R1+0x8bc] ;  /* 0x0008bc0001197983 */ /* 0x000f220000300800 */
[----:B---3--:R-:W-:-:S03]  /*644f0*/  F2FP.BF16.PACK_AB R22, R11, R22 ;  /* 0x000000160b16723e */ /* 0x008fc600000010ff */
[----:B------:R-:W3:Y:S04]  /*64500*/  LDL.LU R11, [R1+0x8b8] ;  /* 0x0008b800010b7983 */ /* 0x000ee80000300800 */
[----:B------:R-:W3:Y:S04]  /*64510*/  LDL.LU R26, [R1+0x8cc] ;  /* 0x0008cc00011a7983 */ /* 0x000ee80000300800 */
[----:B------:R-:W3:Y:S04]  /*64520*/  LDL.LU R10, [R1+0x8c8] ;  /* 0x0008c800010a7983 */ /* 0x000ee80000300800 */
[----:B------:R0:W-:Y:S04]  /*64530*/  STL [R1+0x15c4], R22 ;  /* 0x0015c41601007387 */ /* 0x0001e80000100800 */
[----:B0-----:R-:W3:Y:S04]  /*64540*/  LDL.LU R22, [R1+0x834] ;  /* 0x0008340001167983 */ /* 0x001ee80000300800 */
[----:B------:R-:W3:Y:S04]  /*64550*/  LDL.LU R27, [R1+0x54c] ;  /* 0x00054c00011b7983 */ /* 0x000ee80000300800 */
[----:B------:R-:W3:Y:S04]  /*64560*/  LDL.LU R29, [R1+0x55c] ;  /* 0x00055c00011d7983 */ /* 0x000ee80000300800 */
[----:B------:R-:W3:Y:S01]  /*64570*/  LDL.LU R28, [R1+0x8b4] ;  /* 0x0008b400011c7983 */ /* 0x000ee20000300800 */
[----:B--2---:R-:W-:-:S03]  /*64580*/  F2FP.BF16.PACK_AB R21, R7, R21 ;  /* 0x000000150715723e */ /* 0x004fc600000010ff */
[----:B------:R-:W2:Y:S04]  /*64590*/  LDL.LU R7, [R1+0x8b0] ;  /* 0x0008b00001077983 */ /* 0x000ea80000300800 */
[----:B------:R-:W2:Y:S04]  /*645a0*/  LDL.LU R3, [R1+0x8c4] ;  /* 0x0008c40001037983 */ /* 0x000ea80000300800 */
[----:B------:R-:W2:Y:S04]  /*645b0*/  LDL.LU R6, [R1+0x8c0] ;  /* 0x0008c00001067983 */ /* 0x000ea80000300800 */
[----:B------:R0:W-:Y:S01]  /*645c0*/  STL [R1+0x15c8], R21 ;  /* 0x0015c81501007387 */ /* 0x0001e20000100800 */
[----:B----4-:R-:W-:-:S03]  /*645d0*/  F2FP.BF16.PACK_AB R20, R0, R20 ;  /* 0x000000140014723e */ /* 0x010fc600000010ff */
[----:B0-----:R-:W4:Y:S04]  /*645e0*/  LDL.LU R21, [R1+0x824] ;  /* 0x0008240001157983 */ /* 0x001f280000300800 */
[----:B------:R-:W4:Y:S04]  /*645f0*/  LDL.LU R2, [R1+0x544] ;  /* 0x0005440001027983 */ /* 0x000f280000300800 */
[----:B------:R-:W4:Y:S04]  /*64600*/  LDL.LU R0, [R1+0x554] ;  /* 0x0005540001007983 */ /* 0x000f280000300800 */
[----:B------:R0:W-:Y:S04]  /*64610*/  STL [R1+0x15cc], R20 ;  /* 0x0015cc1401007387 */ /* 0x0001e80000100800 */
[----:B0-----:R-:W4:Y:S01]  /*64620*/  LDL.LU R20, [R1+0x4ec] ;  /* 0x0004ec0001147983 */ /* 0x001f220000300800 */
[----:B------:R-:W-:-:S03]  /*64630*/  F2FP.BF16.PACK_AB R19, R5, R19 ;  /* 0x000000130513723e */ /* 0x000fc600000010ff */
[----:B------:R-:W4:Y:S04]  /*64640*/  LDL.LU R5, [R1+0x1728] ;  /* 0x0017280001057983 */ /* 0x000f280000300800 */
[----:B------:R0:W-:Y:S04]  /*64650*/  STL [R1+0x15d0], R19 ;  /* 0x0015d01301007387 */ /* 0x0001e80000100800 */
[----:B0-----:R-:W4:Y:S01]  /*64660*/  LDL.LU R19, [R1+0x4dc] ;  /* 0x0004dc0001137983 */ /* 0x001f220000300800 */
[----:B------:R-:W-:-:S03]  /*64670*/  F2FP.BF16.PACK_AB R18, R4, R18 ;  /* 0x000000120412723e */ /* 0x000fc600000010ff */
[----:B------:R-:W4:Y:S04]  /*64680*/  LDL.LU R4, [R1+0x1724] ;  /* 0x0017240001047983 */ /* 0x000f280000300800 */
[----:B------:R-:W-:Y:S01]  /*64690*/  STL [R1+0x15d4], R18 ;  /* 0x0015d41201007387 */ /* 0x000fe20000100800 */
[----:B------:R-:W-:Y:S02]  /*646a0*/  F2FP.BF16.PACK_AB R13, R23, R13 ;  /* 0x0000000d170d723e */ /* 0x000fe400000010ff */
[----:B------:R-:W-:Y:S02]  /*646b0*/  F2FP.BF16.PACK_AB R12, R24, R12 ;  /* 0x0000000c180c723e */ /* 0x000fe400000010ff */
[----:B---3--:R-:W-:Y:S02]  /*646c0*/  F2FP.BF16.PACK_AB R11, R25, R11 ;  /* 0x0000000b190b723e */ /* 0x008fe400000010ff */
[----:B------:R-:W-:-:S02]  /*646d0*/  F2FP.BF16.PACK_AB R10, R26, R10 ;  /* 0x0000000a1a0a723e */ /* 0x000fc400000010ff */
[----:B------:R-:W-:Y:S02]  /*646e0*/  F2FP.BF16.PACK_AB R14, R22, R14 ;  /* 0x0000000e160e723e */ /* 0x000fe400000010ff */
[----:B------:R-:W-:Y:S02]  /*646f0*/  F2FP.BF16.PACK_AB R9, R27, R9 ;  /* 0x000000091b09723e */ /* 0x000fe400000010ff */
[----:B------:R-:W-:Y:S02]  /*64700*/  F2FP.BF16.PACK_AB R8, R29, R8 ;  /* 0x000000081d08723e */ /* 0x000fe400000010ff */
[----:B--2---:R-:W-:Y:S02]  /*64710*/  F2FP.BF16.PACK_AB R7, R28, R7 ;  /* 0x000000071c07723e */ /* 0x004fe400000010ff */
[----:B------:R-:W-:Y:S02]  /*64720*/  F2FP.BF16.PACK_AB R6, R3, R6 ;  /* 0x000000060306723e */ /* 0x000fe400000010ff */
[----:B----4-:R-:W-:-:S02]  /*64730*/  F2FP.BF16.PACK_AB R15, R21, R15 ;  /* 0x0000000f150f723e */ /* 0x010fc400000010ff */
[----:B------:R-:W-:Y:S02]  /*64740*/  F2FP.BF16.PACK_AB R16, R20, R16 ;  /* 0x000000101410723e */ /* 0x000fe400000010ff */
[----:B------:R-:W-:Y:S02]  /*64750*/  F2FP.BF16.PACK_AB R5, R2, R5 ;  /* 0x000000050205723e */ /* 0x000fe400000010ff */
[----:B------:R-:W-:-:S05]  /*64760*/  F2FP.BF16.PACK_AB R17, R19, R17 ;  /* 0x000000111311723e */ /* 0x000fca00000010ff */
        /* <DEDUP_REMOVED lines=82> */
[----:B0-----:R-:W3:Y:S01]  /*64c90*/  LDL.LU R6, [R1+0x1ac] ;  /* 0x0001ac0001067983 */ /* 0x001ee20000300800 */
[----:B------:R-:W-:-:S03]  /*64ca0*/  F2FP.BF16.PACK_AB R4, R0, R4 ;  /* 0x000000040004723e */ /* 0x000fc600000010ff */
[----:B---3--:R0:W-:Y:S04]  /*64cb0*/  STL [R1+0x1720], R6 ;  /* 0x0017200601007387 */ /* 0x0081e80000100800 */
[----:B0-----:R-:W2:Y:S04]  /*64cc0*/  LDL.LU R6, [R1+0x19c] ;  /* 0x00019c0001067983 */ /* 0x001ea80000300800 */
[----:B------:R-:W3:Y:S04]  /*64cd0*/  LDL.LU R7, [R1+0x68c] ;  /* 0x00068c0001077983 */ /* 0x000ee80000300800 */
        /* <DEDUP_REMOVED lines=25> */
[----:B------:R0:W-:Y:S04]  /*64e70*/  STL [R1+0x160c], R4 ;  /* 0x00160c0401007387 */ /* 0x0001e80000100800 */
[----:B0-----:R-:W3:Y:S01]  /*64e80*/  LDL.LU R4, [R1+0x668] ;  /* 0x0006680001047983 */ /* 0x001ee20000300800 */
        /* <DEDUP_REMOVED lines=14> */
[----:B------:R0:W-:Y:S04]  /*64f70*/  STL [R1], R5 ;  /* 0x0000000501007387 */ /* 0x0001e80000100800 */
        /* <DEDUP_REMOVED lines=52> */
[----:B0-----:R-:W3:Y:S02]  /*652c0*/  LDL.LU R5, [R1+0x169c] ;  /* 0x00169c0001057983 */ /* 0x001ee40000300800 */
[----:B---3--:R-:W-:-:S02]  /*652d0*/  F2FP.BF16.PACK_AB R4, R5, R4 ;  /* 0x000000040504723e */ /* 0x008fc400000010ff */
[----:B------:R-:W2:Y:S04]  /*652e0*/  LDL.LU R5, [R1+0x1698] ;  /* 0x0016980001057983 */ /* 0x000ea80000300800 */
[----:B------:R4:W-:Y:S02]  /*652f0*/  STL [R1+0x48], R4 ;  /* 0x0000480401007387 */ /* 0x0009e40000100800 */
[----:B----4-:R-:W-:Y:S02]  /*65300*/  F2FP.BF16.PACK_AB R4, R9, R10 ;  /* 0x0000000a0904723e */ /* 0x010fe400000010ff */
[----:B--2---:R-:W-:Y:S02]  /*65310*/  F2FP.BF16.PACK_AB R6, R5, R6 ;  /* 0x000000060506723e */ /* 0x004fe400000010ff */
[----:B------:R-:W-:-:S03]  /*65320*/  F2FP.BF16.PACK_AB R5, R7, R8 ;  /* 0x000000080705723e */ /* 0x000fc600000010ff */
[----:B------:R0:W-:Y:S04]  /*65330*/  STL [R1+0x44], R6 ;  /* 0x0000440601007387 */ /* 0x0001e80000100800 */
[----:B------:R1:W-:Y:S04]  /*65340*/  STL [R1+0x40], R5 ;  /* 0x0000400501007387 */ /* 0x0003e80000100800 */
[----:B------:R2:W-:Y:S01]  /*65350*/  STL [R1+0x5c], R4 ;  /* 0x00005c0401007387 */ /* 0x0005e20000100800 */
[----:B0-----:R-:W-:Y:S02]  /*65360*/  F2FP.BF16.PACK_AB R6, R11, R12 ;  /* 0x0000000c0b06723e */ /* 0x001fe400000010ff */
[----:B-1----:R-:W-:-:S03]  /*65370*/  F2FP.BF16.PACK_AB R5, R13, R14 ;  /* 0x0000000e0d05723e */ /* 0x002fc600000010ff */
[----:B------:R0:W-:Y:S01]  /*65380*/  STL [R1+0x58], R6 ;  /* 0x0000580601007387 */ /* 0x0001e20000100800 */
[----:B--2---:R-:W-:-:S03]  /*65390*/  F2FP.BF16.PACK_AB R4, R15, R16 ;  /* 0x000000100f04723e */ /* 0x004fc600000010ff */
        /* <DEDUP_REMOVED lines=10> */
[----:B------:R-:W-:Y:S01]  /*65440*/  STL [R1+0x60], R6 ;  /* 0x0000600601007387 */ /* 0x000fe20000100800 */
[----:B--2---:R-:W-:-:S03]  /*65450*/  F2FP.BF16.PACK_AB R4, R27, R29 ;  /* 0x0000001d1b04723e */ /* 0x004fc600000010ff */
[----:B------:R-:W-:Y:S04]  /*65460*/  STL [R1+0x7c], R5 ;  /* 0x00007c0501007387 */ /* 0x000fe80000100800 */
[----:B------:R0:W-:Y:S04]  /*65470*/  STL [R1+0x78], R4 ;  /* 0x0000780401007387 */ /* 0x0001e80000100800 */
[----:B0-----:R-:W2:Y:S01]  /*65480*/  LDL.LU R4, [R1+0x50c] ;  /* 0x00050c0001047983 */ /* 0x001ea20000300800 */
[----:B------:R-:W-:Y:S02]  /*65490*/  F2FP.BF16.PACK_AB R3, R28, R3 ;  /* 0x000000031c03723e */ /* 0x000fe400000010ff */
[----:B------:R-:W-:-:S03]  /*654a0*/  F2FP.BF16.PACK_AB R0, R2, R0 ;  /* 0x000000000200723e */ /* 0x000fc600000010ff */
        /* <DEDUP_REMOVED lines=36> */
[----:B------:R-:W3:Y:S03]  /*656f0*/  LDL.LU R5, [R1+0x508] ;  /* 0x0005080001057983 */ /* 0x000ee60000300800 */
        /* <DEDUP_REMOVED lines=33> */
[----:B0-----:R-:W2:Y:S01]  /*65910*/  LDL.LU R5, [R1+0x41c] ;  /* 0x00041c0001057983 */ /* 0x001ea20000300800 */
[----:B------:R-:W3:Y:S02]  /*65920*/  LDL.LU R6, [R1+0x51c] ;  /* 0x00051c0001067983 */ /* 0x000ee40000300800 */
[----:B------:R-:W3:Y:S02]  /*65930*/  LDL.LU R7, [R1+0x518] ;  /* 0x0005180001077983 */ /* 0x000ee40000300800 */
[----:B------:R-:W4:Y:S01]  /*65940*/  LDL.LU R8, [R1+0x92c] ;  /* 0x00092c0001087983 */ /* 0x000f220000300800 */
[----:B------:R-:W4:Y:S01]  /*65950*/  LDL.LU R9, [R1+0x928] ;  /* 0x0009280001097983 */ /* 0x000f220000300800 */
        /* <DEDUP_REMOVED lines=23> */
[----:B--2---:R-:W-:-:S02]  /*65ad0*/  F2FP.BF16.PACK_AB R4, R5, R4 ;  /* 0x000000040504723e */ /* 0x004fc400000010ff */
[----:B------:R-:W2:Y:S03]  /*65ae0*/  LDL.LU R5, [R1+0x1694] ;  /* 0x0016940001057983 */ /* 0x000ea60000300800 */
[----:B------:R0:W-:Y:S02]  /*65af0*/  STL [R1+0x8c], R4 ;  /* 0x00008c0401007387 */ /* 0x0001e40000100800 */
[----:B0-----:R-:W2:Y:S02]  /*65b00*/  LDL.LU R4, [R1+0x1690] ;  /* 0x0016900001047983 */ /* 0x001ea40000300800 */
[----:B--2---:R-:W-:Y:S02]  /*65b10*/  F2FP.BF16.PACK_AB R4, R5, R4 ;  /* 0x000000040504723e */ /* 0x004fe400000010ff */
[----:B------:R-:W2:Y:S03]  /*65b20*/  LDL.LU R5, [R1+0x168c] ;  /* 0x00168c0001057983 */ /* 0x000ea60000300800 */
[----:B------:R0:W-:Y:S02]  /*65b30*/  STL [R1+0x88], R4 ;  /* 0x0000880401007387 */ /* 0x0001e40000100800 */
[----:B0-----:R-:W2:Y:S02]  /*65b40*/  LDL.LU R4, [R1+0x1688] ;  /* 0x0016880001047983 */ /* 0x001ea40000300800 */
        /* <DEDUP_REMOVED lines=59> */
[----:B0-----:R-:W2:Y:S01]  /*65f00*/  LDL.LU R4, [R1+0x1610] ;  /* 0x0016100001047983 */ /* 0x001ea20000300800 */
[----:B---3--:R-:W-:Y:S02]  /*65f10*/  F2FP.BF16.PACK_AB R7, R6, R7 ;  /* 0x000000070607723e */ /* 0x008fe400000010ff */
[----:B----4-:R-:W-:Y:S02]  /*65f20*/  F2FP.BF16.PACK_AB R9, R8, R9 ;  /* 0x000000090809723e */ /* 0x010fe400000010ff */
[----:B------:R-:W-:-:S02]  /*65f30*/  F2FP.BF16.PACK_AB R11, R10, R11 ;  /* 0x0000000b0a0b723e */ /* 0x000fc400000010ff */
[----:B------:R-:W-:Y:S02]  /*65f40*/  F2FP.BF16.PACK_AB R13, R12, R13 ;  /* 0x0000000d0c0d723e */ /* 0x000fe400000010ff */
[----:B------:R-:W-:Y:S02]  /*65f50*/  F2FP.BF16.PACK_AB R15, R14, R15 ;  /* 0x0000000f0e0f723e */ /* 0x000fe400000010ff */
[----:B------:R-:W-:Y:S02]  /*65f60*/  F2FP.BF16.PACK_AB R17, R16, R17 ;  /* 0x000000111011723e */ /* 0x000fe400000010ff */
[----:B------:R-:W-:Y:S02]  /*65f70*/  F2FP.BF16.PACK_AB R19, R18, R19 ;  /* 0x000000131213723e */ /* 0x000fe400000010ff */
[----:B------:R-:W-:Y:S02]  /*65f80*/  F2FP.BF16.PACK_AB R21, R20, R21 ;  /* 0x000000151415723e */ /* 0x000fe400000010ff */
[----:B------:R-:W-:-:S02]  /*65f90*/  F2FP.BF16.PACK_AB R23, R22, R23 ;  /* 0x000000171617723e */ /* 0x000fc400000010ff */
[----:B------:R-:W-:Y:S02]  /*65fa0*/  F2FP.BF16.PACK_AB R25, R24, R25 ;  /* 0x000000191819723e */ /* 0x000fe400000010ff */
[----:B------:R-:W-:Y:S02]  /*65fb0*/  F2FP.BF16.PACK_AB R27, R26, R27 ;  /* 0x0000001b1a1b723e */ /* 0x000fe400000010ff */
[----:B------:R-:W-:Y:S02]  /*65fc0*/  F2FP.BF16.PACK_AB R28, R29, R28 ;  /* 0x0000001c1d1c723e */ /* 0x000fe400000010ff */
[----:B--2---:R-:W-:Y:S02]  /*65fd0*/  F2FP.BF16.PACK_AB R5, R4, R5 ;  /* 0x000000050405723e */ /* 0x004fe400000010ff */
[----:B------:R0:W5:Y:S03]  /*65fe0*/  LDL.LU R4, [R1+0x160c] ;  /* 0x00160c0001047983 */ /* 0x0001660000300800 */
[----:B------:R1:W-:Y:S02]  /*65ff0*/  STL [R1+0xc8], R5 ;  /* 0x0000c80501007387 */ /* 0x0003e40000100800 */
[----:B-1----:R0:W5:Y:S01]  /*66000*/  LDL.LU R5, [R1+0x1608] ;  /* 0x0016080001057983 */ /* 0x0021620000300800 */
[----:B------:R0:W5:Y:S02]  /*66010*/  LDL.LU R6, [R1+0x1604] ;  /* 0x0016040001067983 */ /* 0x0001640000300800 */
        /* <DEDUP_REMOVED lines=32> */
[----:B------:R-:W2:Y:S01]  /*66220*/  LDL.LU R29, [R1+0x15ac] ;  /* 0x0015ac00011d7983 */ /* 0x000ea20000300800 */
[----:B------:R-:W-:Y:S01]  /*66230*/  F2FP.BF16.PACK_AB R2, R3, R2 ;  /* 0x000000020302723e */ /* 0x000fe200000010ff */
[----:B------:R0:W-:Y:S01]  /*66240*/  STL [R1+0xf8], R28 ;  /* 0x0000f81c01007387 */ /* 0x0001e20000100800 */
[----:B--2---:R-:W-:-:S05]  /*66250*/  F2FP.BF16.PACK_AB R0, R0, R29 ;  /* 0x0000001d0000723e */ /* 0x004fca00000010ff */
[----:B------:R0:W-:Y:S01]  /*66260*/  STL [R1+0xf0], R0 ;  /* 0x0000f00001007387 */ /* 0x0001e20000100800 */
[----:B------:R0:W-:Y:S02]  /*66270*/  STL [R1+0xf4], R2 ;  /* 0x0000f40201007387 */ /* 0x0001e40000100800 */
.L_x_0:
[----:B-----5:R-:W-:Y:S04]  /*66280*/  STL.64 [R1+0x17d8], R6 ;  /* 0x0017d80601007387 */ /* 0x020fe80000100a00 */
[----:B------:R-:W-:Y:S04]  /*66290*/  STL.64 [R1+0x17d0], R4 ;  /* 0x0017d00401007387 */ /* 0x000fe80000100a00 */
[----:B------:R-:W-:Y:S04]  /*662a0*/  STL.64 [R1+0x17c8], R10 ;  /* 0x0017c80a01007387 */ /* 0x000fe80000100a00 */
[----:B------:R-:W-:Y:S04]  /*662b0*/  STL.64 [R1+0x17c0], R8 ;  /* 0x0017c00801007387 */ /* 0x000fe80000100a00 */
[----:B------:R-:W-:Y:S04]  /*662c0*/  STL.64 [R1+0x17b8], R14 ;  /* 0x0017b80e01007387 */ /* 0x000fe80000100a00 */
[----:B------:R-:W-:Y:S04]  /*662d0*/  STL.64 [R1+0x17b0], R12 ;  /* 0x0017b00c01007387 */ /* 0x000fe80000100a00 */
[----:B------:R-:W-:Y:S04]  /*662e0*/  STL.64 [R1+0x17a8], R18 ;  /* 0x0017a81201007387 */ /* 0x000fe80000100a00 */
[----:B------:R-:W-:Y:S04]  /*662f0*/  STL.64 [R1+0x17a0], R16 ;  /* 0x0017a01001007387 */ /* 0x000fe80000100a00 */
[----:B------:R-:W-:Y:S04]  /*66300*/  STL.64 [R1+0x1798], R22 ;  /* 0x0017981601007387 */ /* 0x000fe80000100a00 */
[----:B------:R2:W-:Y:S04]  /*66310*/  STL.64 [R1+0x1790], R20 ;  /* 0x0017901401007387 */ /* 0x0005e80000100a00 */
[----:B--2---:R-:W2:Y:S04]  /*66320*/  LDL.LU R20, [R1+0x10] ;  /* 0x0000100001147983 */ /* 0x004ea80000300800 */
[----:B------:R-:W2:Y:S04]  /*66330*/  LDL.LU R21, [R1+0x14] ;  /* 0x0000140001157983 */ /* 0x000ea80000300800 */
[----:B------:R-:W3:Y:S04]  /*66340*/  LDL.LU R22, [R1+0x18] ;  /* 0x0000180001167983 */ /* 0x000ee80000300800 */
[----:B------:R-:W3:Y:S04]  /*66350*/  LDL.LU R23, [R1+0x1c] ;  /* 0x00001c0001177983 */ /* 0x000ee80000300800 */
[----:B------:R-:W4:Y:S04]  /*66360*/  S2R R29, SR_TID.X ;  /* 0x00000000001d7919 */ /* 0x000f280000002100 */
[----:B01----:R-:W0:Y:S04]  /*66370*/  S2R R0, SR_TID.X ;  /* 0x0000000000007919 */ /* 0x003e280000002100 */
[----:B------:R-:W-:Y:S06]  /*66380*/  BAR.SYNC.DEFER_BLOCKING 0x0 ;  /* 0x0000000000007b1d */ /* 0x000fec0000010000 */
[----:B---3--:R-:W-:Y:S04]  /*66390*/  STL.64 [R1+0x17e8], R22 ;  /* 0x0017e81601007387 */ /* 0x008fe80000100a00 */
[----:B--2---:R1:W-:Y:S04]  /*663a0*/  STL.64 [R1+0x17e0], R20 ;  /* 0x0017e01401007387 */ /* 0x0043e80000100a00 */
[----:B------:R-:W2:Y:S04]  /*663b0*/  LDL.LU R16, [R1+0x20] ;  /* 0x0000200001107983 */ /* 0x000ea80000300800 */
[----:B------:R-:W2:Y:S04]  /*663c0*/  LDL.LU R17, [R1+0x24] ;  /* 0x0000240001117983 */ /* 0x000ea80000300800 */
[----:B------:R-:W3:Y:S04]  /*663d0*/  LDL.LU R18, [R1+0x28] ;  /* 0x0000280001127983 */ /* 0x000ee80000300800 */
[----:B------:R-:W3:Y:S04]  /*663e0*/  LDL.LU R19, [R1+0x2c] ;  /* 0x00002c0001137983 */ /* 0x000ee80000300800 */
[----:B---3--:R-:W-:Y:S04]  /*663f0*/  STL.64 [R1+0x17f8], R18 ;  /* 0x0017f81201007387 */ /* 0x008fe80000100a00 */
[----:B--2---:R2:W-:Y:S04]  /*66400*/  STL.64 [R1+0x17f0], R16 ;  /* 0x0017f01001007387 */ /* 0x0045e80000100a00 */
[----:B------:R-:W3:Y:S04]  /*66410*/  LDL.LU R12, [R1+0x30] ;  /* 0x00003000010c7983 */ /* 0x000ee80000300800 */
[----:B------:R-:W3:Y:S04]  /*66420*/  LDL.LU R13, [R1+0x34] ;  /* 0x00003400010d7983 */ /* 0x000ee80000300800 */
[----:B------:R-:W2:Y:S04]  /*66430*/  LDL.LU R14, [R1+0x38] ;  /* 0x00003800010e7983 */ /* 0x000ea80000300800 */
[----:B------:R-:W2:Y:S04]  /*66440*/  LDL.LU R15, [R1+0x3c] ;  /* 0x00003c00010f7983 */ /* 0x000ea80000300800 */
[----:B--2---:R-:W-:Y:S04]  /*66450*/  STL.64 [R1+0x1808], R14 ;  /* 0x0018080e01007387 */ /* 0x004fe80000100a00 */
[----:B---3--:R2:W-:Y:S04]  /*66460*/  STL.64 [R1+0x1800], R12 ;  /* 0x0018000c01007387 */ /* 0x0085e80000100a00 */
[----:B------:R-:W3:Y:S04]  /*66470*/  LDL.LU R8, [R1+0x40] ;  /* 0x0000400001087983 */ /* 0x000ee80000300800 */
[----:B------:R-:W3:Y:S04]  /*66480*/  LDL.LU R9, [R1+0x44] ;  /* 0x0000440001097983 */ /* 0x000ee80000300800 */
[----:B------:R-:W2:Y:S04]  /*66490*/  LDL.LU R10, [R1+0x48] ;  /* 0x00004800010a7983 */ /* 0x000ea80000300800 */
[----:B------:R-:W2:Y:S04]  /*664a0*/  LDL.LU R11, [R1+0x4c] ;  /* 0x00004c00010b7983 */ /* 0x000ea80000300800 */
[----:B--2---:R-:W-:Y:S04]  /*664b0*/  STL.64 [R1+0x1818], R10 ;  /* 0x0018180a01007387 */ /* 0x004fe80000100a00 */
[----:B---3--:R-:W-:Y:S04]  /*664c0*/  STL.64 [R1+0x1810], R8 ;  /* 0x0018100801007387 */ /* 0x008fe80000100a00 */
[----:B-1----:R-:W2:Y:S04]  /*664d0*/  LDL.LU R20, [R1+0x60] ;  /* 0x0000600001147983 */ /* 0x002ea80000300800 */
[----:B------:R-:W2:Y:S04]  /*664e0*/  LDL.LU R21, [R1+0x64] ;  /* 0x0000640001157983 */ /* 0x000ea80000300800 */
[----:B------:R-:W3:Y:S04]  /*664f0*/  LDL.LU R22, [R1+0x68] ;  /* 0x0000680001167983 */ /* 0x000ee80000300800 */
[----:B------:R-:W3:Y:S04]  /*66500*/  LDL.LU R23, [R1+0x6c] ;  /* 0x00006c0001177983 */ /* 0x000ee80000300800 */
        /* <DEDUP_REMOVED lines=14> */
[----:B-1----:R-:W3:Y:S04]  /*665f0*/  LDL.LU R20, [R1+0xa0] ;  /* 0x0000a00001147983 */ /* 0x002ee80000300800 */
[----:B------:R-:W3:Y:S04]  /*66600*/  LDL.LU R21, [R1+0xa4] ;  /* 0x0000a40001157983 */ /* 0x000ee80000300800 */
[----:B------:R-:W2:Y:S04]  /*66610*/  LDL.LU R22, [R1+0xa8] ;  /* 0x0000a80001167983 */ /* 0x000ea80000300800 */
[----:B------:R-:W2:Y:S04]  /*66620*/  LDL.LU R23, [R1+0xac] ;  /* 0x0000ac0001177983 */ /* 0x000ea80000300800 */
[----:B--2---:R-:W-:Y:S04]  /*66630*/  STL.64 [R1+0x1858], R22 ;  /* 0x0018581601007387 */ /* 0x004fe80000100a00 */
[----:B---3--:R-:W-:Y:S04]  /*66640*/  STL.64 [R1+0x1850], R20 ;  /* 0x0018501401007387 */ /* 0x008fe80000100a00 */
[----:B------:R-:W2:Y:S04]  /*66650*/  LDL.LU R16, [R1+0xb0] ;  /* 0x0000b00001107983 */ /* 0x000ea80000300800 */
[----:B------:R-:W2:Y:S04]  /*66660*/  LDL.LU R17, [R1+0xb4] ;  /* 0x0000b40001117983 */ /* 0x000ea80000300800 */
[----:B------:R-:W3:Y:S04]  /*66670*/  LDL.LU R18, [R1+0xb8] ;  /* 0x0000b80001127983 */ /* 0x000ee80000300800 */
[----:B------:R-:W3:Y:S04]  /*66680*/  LDL.LU R19, [R1+0xbc] ;  /* 0x0000bc0001137983 */ /* 0x000ee80000300800 */
[----:B------:R-:W2:Y:S04]  /*66690*/  LDL.LU R28, [R1+0x4] ;  /* 0x00000400011c7983 */ /* 0x000ea80000300800 */
[----:B------:R-:W4:Y:S04]  /*666a0*/  LDL.LU R3, [R1+0x8] ;  /* 0x0000080001037983 */ /* 0x000f280000300800 */
[----:B------:R-:W4:Y:S04]  /*666b0*/  LDL.LU R2, [R1+0xc] ;  /* 0x00000c0001027983 */ /* 0x000f280000300800 */
[----:B---3--:R-:W-:Y:S04]  /*666c0*/  STL.64 [R1+0x1868], R18 ;  /* 0x0018681201007387 */ /* 0x008fe80000100a00 */
[----:B--2---:R1:W-:Y:S04]  /*666d0*/  STL.64 [R1+0x1860], R16 ;  /* 0x0018601001007387 */ /* 0x0043e80000100a00 */
[----:B------:R-:W2:Y:S04]  /*666e0*/  LDL.LU R12, [R1+0xc0] ;  /* 0x0000c000010c7983 */ /* 0x000ea80000300800 */
[----:B------:R-:W2:Y:S04]  /*666f0*/  LDL.LU R13, [R1+0xc4] ;  /* 0x0000c400010d7983 */ /* 0x000ea80000300800 */
[----:B------:R-:W3:Y:S04]  /*66700*/  LDL.LU R14, [R1+0xc8] ;  /* 0x0000c800010e7983 */ /* 0x000ee80000300800 */
[----:B------:R-:W3:Y:S01]  /*66710*/  LDL.LU R15, [R1+0xcc] ;  /* 0x0000cc00010f7983 */ /* 0x000ee20000300800 */
[----:B0-----:R-:W-:-:S03]  /*66720*/  LOP3.LUT R0, R0, 0x1ff, RZ, 0xc0, !PT ;  /* 0x000001ff00007812 */ /* 0x001fc600078ec0ff */
[----:B---3--:R-:W-:Y:S04]  /*66730*/  STL.64 [R1+0x1878], R14 ;  /* 0x0018780e01007387 */ /* 0x008fe80000100a00 */
[----:B--2---:R0:W-:Y:S04]  /*66740*/  STL.64 [R1+0x1870], R12 ;  /* 0x0018700c01007387 */ /* 0x0041e80000100a00 */
[----:B-1----:R-:W2:Y:S04]  /*66750*/  LDL.LU R16, [R1+0xe0] ;  /* 0x0000e00001107983 */ /* 0x002ea80000300800 */
[----:B------:R-:W2:Y:S04]  /*66760*/  LDL.LU R17, [R1+0xe4] ;  /* 0x0000e40001117983 */ /* 0x000ea80000300800 */
[----:B------:R-:W2:Y:S04]  /*66770*/  LDL.LU R18, [R1+0xe8] ;  /* 0x0000e80001127983 */ /* 0x000ea80000300800 */
[----:B------:R-:W2:Y:S04]  /*66780*/  LDL.LU R19, [R1+0xec] ;  /* 0x0000ec0001137983 */ /* 0x000ea80000300800 */
[----:B0-----:R-:W3:Y:S04]  /*66790*/  LDL.LU R12, [R1+0xf0] ;  /* 0x0000f000010c7983 */ /* 0x001ee80000300800 */
        /* <DEDUP_REMOVED lines=15> */
[----:B------:R-:W-:Y:S04]  /*66890*/  STL.64 [R1+0x1788], R26 ;  /* 0x0017881a01007387 */ /* 0x000fe80000100a00 */
[----:B------:R0:W-:Y:S02]  /*668a0*/  STL.64 [R1+0x1780], R24 ;  /* 0x0017801801007387 */ /* 0x0001e40000100a00 */
[----:B0-----:R-:W-:-:S02]  /*668b0*/  IMAD.MOV.U32 R25, RZ, RZ, R28 ;  /* 0x000000ffff197224 */ /* 0x001fc400078e001c */
[----:B------:R-:W3:Y:S01]  /*668c0*/  LDL.LU R24, [R1] ;  /* 0x0000000001187983 */ /* 0x000ee20000300800 */
[C---:B----4-:R-:W-:Y:S02]  /*668d0*/  IMAD.SHL.U32 R28, R29.reuse, 0x4000, RZ ;  /* 0x000040001d1c7824 */ /* 0x050fe400078e00ff */
[----:B------:R-:W-:Y:S02]  /*668e0*/  IMAD.MOV.U32 R27, RZ, RZ, R2 ;  /* 0x000000ffff1b7224 */ /* 0x000fe400078e0002 */
[C---:B------:R-:W-:Y:S01]  /*668f0*/  IMAD.SHL.U32 R2, R29.reuse, 0x4, RZ ;  /* 0x000000041d027824 */ /* 0x040fe200078e00ff */
[----:B------:R-:W-:Y:S01]  /*66900*/  LOP3.LUT R28, R28, 0x18000, RZ, 0xc0, !PT ;  /* 0x000180001c1c7812 */ /* 0x000fe200078ec0ff */
[----:B------:R-:W-:Y:S02]  /*66910*/  IMAD.MOV.U32 R26, RZ, RZ, R3 ;  /* 0x000000ffff1a7224 */ /* 0x000fe400078e0003 */
[----:B------:R-:W-:Y:S02]  /*66920*/  IMAD.SHL.U32 R3, R29, 0x1000, RZ ;  /* 0x000010001d037824 */ /* 0x000fe400078e00ff */
[----:B------:R-:W-:-:S02]  /*66930*/  IMAD R28, R0, 0x10, R28 ;  /* 0x00000010001c7824 */ /* 0x000fc400078e021c */
[----:B------:R-:W-:Y:S01]  /*66940*/  IMAD.SHL.U32 R0, R29, 0x20, RZ ;  /* 0x000000201d007824 */ /* 0x000fe200078e00ff */
[----:B------:R-:W-:-:S04]  /*66950*/  LOP3.LUT R3, R3, 0x18000, RZ, 0xc0, !PT ;  /* 0x0001800003037812 */ /* 0x000fc800078ec0ff */
[----:B------:R-:W-:-:S04]  /*66960*/  LOP3.LUT R0, R0, 0x60, RZ, 0xc0, !PT ;  /* 0x0000006000007812 */ /* 0x000fc800078ec0ff */
[----:B------:R-:W-:Y:S01]  /*66970*/  LOP3.LUT R0, R0, 0x70, R2, 0x78, !PT ;  /* 0x0000007000007812 */ /* 0x000fe200078e7802 */
[C---:B------:R-:W-:Y:S01]  /*66980*/  IMAD.SHL.U32 R2, R29.reuse, 0x100, RZ ;  /* 0x000001001d027824 */ /* 0x040fe200078e00ff */
[----:B------:R-:W-:-:S04]  /*66990*/  LOP3.LUT R29, R29, 0x180, RZ, 0xc0, !PT ;  /* 0x000001801d1d7812 */ /* 0x000fc800078ec0ff */
[----:B------:R-:W-:-:S04]  /*669a0*/  LOP3.LUT R2, R2, 0x6000, RZ, 0xc0, !PT ;  /* 0x0000600002027812 */ /* 0x000fc800078ec0ff */
[----:B------:R-:W-:-:S05]  /*669b0*/  IADD3 R0, R0, R3, R2 ;  /* 0x0000000300007210 */ /* 0x000fca0007ffe002 */
[----:B------:R-:W-:-:S05]  /*669c0*/  IMAD R0, R29, 0x2, R0 ;  /* 0x000000021d007824 */ /* 0x000fca00078e0200 */
[----:B--2---:R-:W-:Y:S04]  /*669d0*/  STS.128 [R0+0x80], R16 ;  /* 0x0000801000007388 */ /* 0x004fe80000000c00 */
[----:B---3--:R0:W-:Y:S04]  /*669e0*/  STS.128 [R0], R12 ;  /* 0x0000000c00007388 */ /* 0x0081e80000000c00 */
[----:B0-----:R-:W2:Y:S04]  /*669f0*/  LDL.LU.64 R14, [R1+0x1878] ;  /* 0x00187800010e7983 */ /* 0x001ea80000300a00 */
[----:B------:R-:W2:Y:S04]  /*66a00*/  LDL.LU.64 R12, [R1+0x1870] ;  /* 0x00187000010c7983 */ /* 0x000ea80000300a00 */
[----:B------:R-:W3:Y:S04]  /*66a10*/  LDL.LU.64 R18, [R1+0x1868] ;  /* 0x0018680001127983 */ /* 0x000ee80000300a00 */
[----:B------:R-:W3:Y:S04]  /*66a20*/  LDL.LU.64 R16, [R1+0x1860] ;  /* 0x0018600001107983 */ /* 0x000ee80000300a00 */
[----:B------:R0:W-:Y:S04]  /*66a30*/  STS.128 [R0+0x400], R20 ;  /* 0x0004001400007388 */ /* 0x0001e80000000c00 */
[----:B0-----:R-:W4:Y:S04]  /*66a40*/  LDL.LU.64 R22, [R1+0x1858] ;  /* 0x0018580001167983 */ /* 0x001f280000300a00 */
[----:B------:R-:W4:Y:S04]  /*66a50*/  LDL.LU.64 R20, [R1+0x1850] ;  /* 0x0018500001147983 */ /* 0x000f280000300a00 */
[----:B--2---:R0:W-:Y:S04]  /*66a60*/  STS.128 [R0+0x480], R12 ;  /* 0x0004800c00007388 */ /* 0x0041e80000000c00 */
[----:B---3--:R1:W-:Y:S04]  /*66a70*/  STS.128 [R0+0x800], R16 ;  /* 0x0008001000007388 */ /* 0x0083e80000000c00 */
[----:B0-----:R-:W2:Y:S04]  /*66a80*/  LDL.LU.64 R14, [R1+0x1848] ;  /* 0x00184800010e7983 */ /* 0x001ea80000300a00 */
[----:B------:R-:W2:Y:S04]  /*66a90*/  LDL.LU.64 R12, [R1+0x1840] ;  /* 0x00184000010c7983 */ /* 0x000ea80000300a00 */
[----:B-1----:R-:W3:Y:S04]  /*66aa0*/  LDL.LU.64 R18, [R1+0x1838] ;  /* 0x0018380001127983 */ /* 0x002ee80000300a00 */
[----:B------:R-:W3:Y:S04]  /*66ab0*/  LDL.LU.64 R16, [R1+0x1830] ;  /* 0x0018300001107983 */ /* 0x000ee80000300a00 */
[----:B----4-:R0:W-:Y:S04]  /*66ac0*/  STS.128 [R0+0x880], R20 ;  /* 0x0008801400007388 */ /* 0x0101e80000000c00 */
[----:B0-----:R-:W4:Y:S04]  /*66ad0*/  LDL.LU.64 R22, [R1+0x1828] ;  /* 0x0018280001167983 */ /* 0x001f280000300a00 */
[----:B------:R-:W4:Y:S04]  /*66ae0*/  LDL.LU.64 R20, [R1+0x1820] ;  /* 0x0018200001147983 */ /* 0x000f280000300a00 */
        /* <DEDUP_REMOVED lines=13> */
[----:B------:R1:W-:Y:S04]  /*66bc0*/  STS.128 [R0+0x1480], R8 ;  /* 0x0014800800007388 */ /* 0x0003e80000000c00 */
[----:B------:R-:W-:Y:S04]  /*66bd0*/  STS.128 [R0+0x1c80], R24 ;  /* 0x001c801800007388 */ /* 0x000fe80000000c00 */
[----:B0-----:R-:W4:Y:S04]  /*66be0*/  LDL.LU.64 R6, [R1+0x17d8] ;  /* 0x0017d80001067983 */ /* 0x001f280000300a00 */
[----:B------:R-:W4:Y:S04]  /*66bf0*/  LDL.LU.64 R4, [R1+0x17d0] ;  /* 0x0017d00001047983 */ /* 0x000f280000300a00 */
[----:B-1----:R-:W4:Y:S04]  /*66c00*/  LDL.LU.64 R10, [R1+0x17c8] ;  /* 0x0017c800010a7983 */ /* 0x002f280000300a00 */
[----:B------:R-:W4:Y:S01]  /*66c10*/  LDL.LU.64 R8, [R1+0x17c0] ;  /* 0x0017c00001087983 */ /* 0x000f220000300a00 */
[----:B------:R-:W-:-:S03]  /*66c20*/  LOP3.LUT R29, R28, 0x20, RZ, 0x3c, !PT ;  /* 0x000000201c1d7812 */ /* 0x000fc600078e3cff */
[----:B--2---:R0:W-:Y:S04]  /*66c30*/  STS.128 [R0+0x1800], R12 ;  /* 0x0018000c00007388 */ /* 0x0041e80000000c00 */
[----:B---3--:R1:W-:Y:S04]  /*66c40*/  STS.128 [R0+0x1880], R16 ;  /* 0x0018801000007388 */ /* 0x0083e80000000c00 */
[----:B0-----:R-:W2:Y:S04]  /*66c50*/  LDL.LU.64 R14, [R1+0x17b8] ;  /* 0x0017b800010e7983 */ /* 0x001ea80000300a00 */
[----:B------:R-:W2:Y:S04]  /*66c60*/  LDL.LU.64 R12, [R1+0x17b0] ;  /* 0x0017b000010c7983 */ /* 0x000ea80000300a00 */
[----:B-1----:R-:W3:Y:S04]  /*66c70*/  LDL.LU.64 R18, [R1+0x17a8] ;  /* 0x0017a80001127983 */ /* 0x002ee80000300a00 */
[----:B------:R-:W3:Y:S04]  /*66c80*/  LDL.LU.64 R16, [R1+0x17a0] ;  /* 0x0017a00001107983 */ /* 0x000ee80000300a00 */
[----:B----4-:R0:W-:Y:S04]  /*66c90*/  STS.128 [R0+0x1c00], R20 ;  /* 0x001c001400007388 */ /* 0x0101e80000000c00 */
[----:B------:R-:W-:Y:S06]  /*66ca0*/  BAR.SYNC.DEFER_BLOCKING 0x0 ;  /* 0x0000000000007b1d */ /* 0x000fec0000010000 */
[----:B0-----:R-:W4:Y:S04]  /*66cb0*/  LDL.LU.64 R22, [R1+0x1798] ;  /* 0x0017980001167983 */ /* 0x001f280000300a00 */
[----:B------:R-:W4:Y:S01]  /*66cc0*/  LDL.LU.64 R20, [R1+0x1790] ;  /* 0x0017900001147983 */ /* 0x000f220000300a00 */
[----:B------:R-:W-:-:S02]  /*66cd0*/  LOP3.LUT R3, R28, 0x40, RZ, 0x3c, !PT ;  /* 0x000000401c037812 */ /* 0x000fc400078e3cff */
[C---:B------:R-:W-:Y:S01]  /*66ce0*/  LOP3.LUT R2, R28.reuse, 0x60, RZ, 0x3c, !PT ;  /* 0x000000601c027812 */ /* 0x040fe200078e3cff */
[----:B------:R-:W0:Y:S04]  /*66cf0*/  LDS.128 R24, [R28] ;  /* 0x000000001c187984 */ /* 0x000e280000000c00 */
[----:B0-----:R-:W-:Y:S04]  /*66d00*/  STL.64 [R1], R24 ;  /* 0x0000001801007387 */ /* 0x001fe80000100a00 */
[----:B------:R-:W-:Y:S04]  /*66d10*/  STL.64 [R1+0x8], R26 ;  /* 0x0000081a01007387 */ /* 0x000fe80000100a00 */
[----:B------:R-:W0:Y:S04]  /*66d20*/  LDS.128 R24, [R28+0x2000] ;  /* 0x002000001c187984 */ /* 0x000e280000000c00 */
[----:B0-----:R-:W-:Y:S04]  /*66d30*/  STL.64 [R1+0x40], R24 ;  /* 0x0000401801007387 */ /* 0x001fe80000100a00 */
[----:B------:R-:W-:Y:S04]  /*66d40*/  STL.64 [R1+0x48], R26 ;  /* 0x0000481a01007387 */ /* 0x000fe80000100a00 */
[----:B------:R-:W0:Y:S04]  /*66d50*/  LDS.128 R24, [R28+0x4000] ;  /* 0x004000001c187984 */ /* 0x000e280000000c00 */
[----:B0-----:R-:W-:Y:S04]  /*66d60*/  STL.64 [R1+0x80], R24 ;  /* 0x0000801801007387 */ /* 0x001fe80000100a00 */
[----:B------:R-:W-:Y:S04]  /*66d70*/  STL.64 [R1+0x88], R26 ;  /* 0x0000881a01007387 */ /* 0x000fe80000100a00 */
[----:B------:R-:W0:Y:S04]  /*66d80*/  LDS.128 R24, [R28+0x6000] ;  /* 0x006000001c187984 */ /* 0x000e280000000c00 */
[----:B0-----:R-:W-:Y:S04]  /*66d90*/  STL.64 [R1+0xc0], R24 ;  /* 0x0000c01801007387 */ /* 0x001fe80000100a00 */
[----:B------:R-:W-:Y:S04]  /*66da0*/  STL.64 [R1+0xc8], R26 ;  /* 0x0000c81a01007387 */ /* 0x000fe80000100a00 */
[----:B------:R-:W0:Y:S04]  /*66db0*/  LDS.128 R24, [R29] ;  /* 0x000000001d187984 */ /* 0x000e280000000c00 */
        /* <DEDUP_REMOVED lines=33> */
[----:B------:R-:W-:Y:S06]  /*66fd0*/  BAR.SYNC.DEFER_BLOCKING 0x0 ;  /* 0x0000000000007b1d */ /* 0x000fec0000010000 */
[----:B------:R-:W-:Y:S04]  /*66fe0*/  STS.128 [R0], R4 ;  /* 0x0000000400007388 */ /* 0x000fe80000000c00 */
[----:B0-----:R-:W-:Y:S04]  /*66ff0*/  STL.64 [R1+0xf0], R24 ;  /* 0x0000f01801007387 */ /* 0x001fe80000100a00 */
[----:B------:R0:W-:Y:S04]  /*67000*/  STL.64 [R1+0xf8], R26 ;  /* 0x0000f81a01007387 */ /* 0x0001e80000100a00 */
[----:B0-----:R-:W2:Y:S04]  /*67010*/  LDL.LU.64 R26, [R1+0x1788] ;  /* 0x00178800011a7983 */ /* 0x001ea80000300a00 */
[----:B------:R-:W2:Y:S04]  /*67020*/  LDL.LU.64 R24, [R1+0x1780] ;  /* 0x0017800001187983 */ /* 0x000ea80000300a00 */
[----:B------:R-:W2:Y:S04]  /*67030*/  LDL.LU R4, [R1+0x1c0] ;  /* 0x0001c00001047983 */ /* 0x000ea80000300800 */
[----:B------:R-:W2:Y:S04]  /*67040*/  LDL.LU R5, [R1+0x1c4] ;  /* 0x0001c40001057983 */ /* 0x000ea80000300800 */
[----:B------:R-:W2:Y:S04]  /*67050*/  LDL.LU R6, [R1+0x1c8] ;  /* 0x0001c80001067983 */ /* 0x000ea80000300800 */
[----:B------:R-:W2:Y:S04]  /*67060*/  LDL.LU R7, [R1+0x1cc] ;  /* 0x0001cc0001077983 */ /* 0x000ea80000300800 */
[----:B--2---:R-:W-:Y:S04]  /*67070*/  STL.64 [R1+0x1748], R6 ;  /* 0x0017480601007387 */ /* 0x004fe80000100a00 */
[----:B------:R0:W-:Y:S04]  /*67080*/  STL.64 [R1+0x1740], R4 ;  /* 0x0017400401007387 */ /* 0x0001e80000100a00 */
[----:B0-----:R-:W2:Y:S04]  /*67090*/  LDL.LU R4, [R1+0x130] ;  /* 0x0001300001047983 */ /* 0x001ea80000300800 */
        /* <DEDUP_REMOVED lines=15> */
[----:B------:R-:W-:Y:S04]  /*67190*/  STS.128 [R0+0x80], R8 ;  /* 0x0000800800007388 */ /* 0x000fe80000000c00 */
[----:B------:R-:W-:Y:S04]  /*671a0*/  STS.128 [R0+0x400], R12 ;  /* 0x0004000c00007388 */ /* 0x000fe80000000c00 */
[----:B--2---:R-:W-:Y:S04]  /*671b0*/  STL.64 [R1+0x1778], R6 ;  /* 0x0017780601007387 */ /* 0x004fe80000100a00 */
[----:B------:R0:W-:Y:S04]  /*671c0*/  STL.64 [R1+0x1770], R4 ;  /* 0x0017700401007387 */ /* 0x0001e80000100a00 */
[----:B0-----:R-:W2:Y:S04]  /*671d0*/  LDL.LU R4, [R1+0x100] ;  /* 0x0001000001047983 */ /* 0x001ea80000300800 */
        /* <DEDUP_REMOVED lines=11> */
[----:B---3--:R0:W-:Y:S04]  /*67290*/  STS.128 [R0+0x480], R16 ;  /* 0x0004801000007388 */ /* 0x0081e80000000c00 */
[----:B----4-:R1:W-:Y:S04]  /*672a0*/  STS.128 [R0+0x800], R20 ;  /* 0x0008001400007388 */ /* 0x0103e80000000c00 */
[----:B------:R-:W-:Y:S04]  /*672b0*/  STS.128 [R0+0x880], R24 ;  /* 0x0008801800007388 */ /* 0x000fe80000000c00 */
[----:B0-----:R-:W3:Y:S04]  /*672c0*/  LDL.LU R16, [R1+0x160] ;  /* 0x0001600001107983 */ /* 0x001ee80000300800 */
[----:B------:R-:W3:Y:S04]  /*672d0*/  LDL.LU R17, [R1+0x164] ;  /* 0x0001640001117983 */ /* 0x000ee80000300800 */
[----:B------:R-:W3:Y:S04]  /*672e0*/  LDL.LU R18, [R1+0x168] ;  /* 0x0001680001127983 */ /* 0x000ee80000300800 */
[----:B------:R-:W3:Y:S04]  /*672f0*/  LDL.LU R19, [R1+0x16c] ;  /* 0x00016c0001137983 */ /* 0x000ee80000300800 */
[----:B-1----:R-:W4:Y:S04]  /*67300*/  LDL.LU R20, [R1+0x150] ;  /* 0x0001500001147983 */ /* 0x002f280000300800 */
[----:B------:R-:W4:Y:S04]  /*67310*/  LDL.LU R21, [R1+0x154] ;  /* 0x0001540001157983 */ /* 0x000f280000300800 */
[----:B------:R-:W4:Y:S04]  /*67320*/  LDL.LU R22, [R1+0x158] ;  /* 0x0001580001167983 */ /* 0x000f280000300800 */
[----:B------:R-:W4:Y:S04]  /*67330*/  LDL.LU R23, [R1+0x15c] ;  /* 0x00015c0001177983 */ /* 0x000f280000300800 */
[----:B------:R0:W-:Y:S04]  /*67340*/  STL [R1+0x1648], R24 ;  /* 0x0016481801007387 */ /* 0x0001e80000100800 */
[----:B0-----:R-:W3:Y:S04]  /*67350*/  LDL.LU R24, [R1+0x140] ;  /* 0x0001400001187983 */ /* 0x001ee80000300800 */
[----:B------:R-:W3:Y:S04]  /*67360*/  LDL.LU R25, [R1+0x144] ;  /* 0x0001440001197983 */ /* 0x000ee80000300800 */
[----:B------:R-:W3:Y:S04]  /*67370*/  LDL.LU R26, [R1+0x148] ;  /* 0x00014800011a7983 */ /* 0x000ee80000300800 */
[----:B------:R-:W3:Y:S04]  /*67380*/  LDL.LU R27, [R1+0x14c] ;  /* 0x00014c00011b7983 */ /* 0x000ee80000300800 */
[----:B--2---:R0:W-:Y:S04]  /*67390*/  STS.128 [R0+0xc00], R4 ;  /* 0x000c000400007388 */ /* 0x0041e80000000c00 */
[----:B0-----:R-:W2:Y:S04]  /*673a0*/  LDL.LU.64 R6, [R1+0x1778] ;  /* 0x0017780001067983 */ /* 0x001ea80000300a00 */
[----:B------:R-:W2:Y:S04]  /*673b0*/  LDL.LU.64 R4, [R1+0x1770] ;  /* 0x0017700001047983 */ /* 0x000ea80000300a00 */
        /* <DEDUP_REMOVED lines=9> */
[----:B---3--:R-:W-:Y:S04]  /*67450*/  STS.128 [R0+0x1400], R24 ;  /* 0x0014001800007388 */ /* 0x008fe80000000c00 */
[----:B----4-:R-:W-:Y:S04]  /*67460*/  STS.128 [R0+0x1480], R20 ;  /* 0x0014801400007388 */ /* 0x010fe80000000c00 */
[----:B------:R-:W-:Y:S04]  /*67470*/  STS.128 [R0+0x1800], R16 ;  /* 0x0018001000007388 */ /* 0x000fe80000000c00 */
[----:B------:R-:W-:Y:S04]  /*67480*/  STS.128 [R0+0x1880], R12 ;  /* 0x0018800c00007388 */ /* 0x000fe80000000c00 */
[----:B------:R-:W-:Y:S04]  /*67490*/  STS.128 [R0+0x1c00], R8 ;  /* 0x001c000800007388 */ /* 0x000fe80000000c00 */
[----:B--2---:R-:W-:Y:S04]  /*674a0*/  STS.128 [R0+0x1c80], R4 ;  /* 0x001c800400007388 */ /* 0x004fe80000000c00 */
[----:B------:R-:W-:Y:S06]  /*674b0*/  BAR.SYNC.DEFER_BLOCKING 0x0 ;  /* 0x0000000000007b1d */ /* 0x000fec0000010000 */
[----:B------:R-:W0:Y:S04]  /*674c0*/  LDS.128 R8, [R28] ;  /* 0x000000001c087984 */ /* 0x000e280000000c00 */
[----:B------:R-:W1:Y:S04]  /*674d0*/  LDS.128 R12, [R28+0x2000] ;  /* 0x002000001c0c7984 */ /* 0x000e680000000c00 */
[----:B------:R-:W2:Y:S04]  /*674e0*/  LDS.128 R4, [R28+0x4000] ;  /* 0x004000001c047984 */ /* 0x000ea80000000c00 */
[----:B------:R-:W3:Y:S04]  /*674f0*/  LDS.128 R24, [R28+0x6000] ;  /* 0x006000001c187984 */ /* 0x000ee80000000c00 */
[----:B0-----:R0:W-:Y:S04]  /*67500*/  STL.64 [R1+0x100], R8 ;  /* 0x0001000801007387 */ /* 0x0011e80000100a00 */
[----:B------:R4:W-:Y:S04]  /*67510*/  STL.64 [R1+0x108], R10 ;  /* 0x0001080a01007387 */ /* 0x0009e80000100a00 */
[----:B0-----:R-:W3:Y:S04]  /*67520*/  LDL.LU R8, [R1+0x440] ;  /* 0x0004400001087983 */ /* 0x001ee80000300800 */
[----:B-1----:R0:W-:Y:S04]  /*67530*/  STL.64 [R1+0x140], R12 ;  /* 0x0001400c01007387 */ /* 0x0021e80000100a00 */
[----:B------:R1:W-:Y:S04]  /*67540*/  STL.64 [R1+0x148], R14 ;  /* 0x0001480e01007387 */ /* 0x0003e80000100a00 */
[----:B--2---:R-:W-:Y:S04]  /*67550*/  STL.64 [R1+0x180], R4 ;  /* 0x0001800401007387 */ /* 0x004fe80000100a00 */
[----:B------:R-:W-:Y:S04]  /*67560*/  STL.64 [R1+0x188], R6 ;  /* 0x0001880601007387 */ /* 0x000fe80000100a00 */
[----:B------:R-:W3:Y:S04]  /*67570*/  LDL.LU R9, [R1+0x444] ;  /* 0x0004440001097983 */ /* 0x000ee80000300800 */
[----:B----4-:R-:W2:Y:S04]  /*67580*/  LDL.LU R10, [R1+0x448] ;  /* 0x00044800010a7983 */ /* 0x010ea80000300800 */
[----:B------:R-:W2:Y:S04]  /*67590*/  LDL.LU R11, [R1+0x44c] ;  /* 0x00044c00010b7983 */ /* 0x000ea80000300800 */
[----:B--2---:R-:W-:Y:S04]  /*675a0*/  STL.64 [R1+0x1688], R10 ;  /* 0x0016880a01007387 */ /* 0x004fe80000100a00 */
[----:B---3--:R2:W-:Y:S04]  /*675b0*/  STL.64 [R1+0x1680], R8 ;  /* 0x0016800801007387 */ /* 0x0085e80000100a00 */
[----:B0-----:R-:W3:Y:S04]  /*675c0*/  LDL.LU R12, [R1+0x380] ;  /* 0x00038000010c7983 */ /* 0x001ee80000300800 */
[----:B------:R-:W3:Y:S04]  /*675d0*/  LDL.LU R13, [R1+0x384] ;  /* 0x00038400010d7983 */ /* 0x000ee80000300800 */
[----:B-1----:R-:W4:Y:S04]  /*675e0*/  LDL.LU R14, [R1+0x388] ;  /* 0x00038800010e7983 */ /* 0x002f280000300800 */
[----:B------:R-:W4:Y:S04]  /*675f0*/  LDL.LU R15, [R1+0x38c] ;  /* 0x00038c00010f7983 */ /* 0x000f280000300800 */
[----:B----4-:R-:W-:Y:S04]  /*67600*/  STL.64 [R1+0x1698], R14 ;  /* 0x0016980e01007387 */ /* 0x010fe80000100a00 */
[----:B---3--:R0:W-:Y:S04]  /*67610*/  STL.64 [R1+0x1690], R12 ;  /* 0x0016900c01007387 */ /* 0x0081e80000100a00 */
[----:B------:R-:W3:Y:S04]  /*67620*/  LDL.LU R16, [R1+0x370] ;  /* 0x0003700001107983 */ /* 0x000ee80000300800 */
[----:B------:R-:W3:Y:S04]  /*67630*/  LDL.LU R17, [R1+0x374] ;  /* 0x0003740001117983 */ /* 0x000ee80000300800 */
[----:B------:R-:W4:Y:S04]  /*67640*/  LDL.LU R18, [R1+0x378] ;  /* 0x0003780001127983 */ /* 0x000f280000300800 */
[----:B------:R-:W4:Y:S04]  /*67650*/  LDL.LU R19, [R1+0x37c] ;  /* 0x00037c0001137983 */ /* 0x000f280000300800 */
[----:B----4-:R-:W-:Y:S04]  /*67660*/  STL.64 [R1+0x16a8], R18 ;  /* 0x0016a81201007387 */ /* 0x010fe80000100a00 */
[----:B---3--:R1:W-:Y:S04]  /*67670*/  STL.64 [R1+0x16a0], R16 ;  /* 0x0016a01001007387 */ /* 0x0083e80000100a00 */
[----:B--2---:R-:W2:Y:S04]  /*67680*/  LDL.LU R8, [R1+0x350] ;  /* 0x0003500001087983 */ /* 0x004ea80000300800 */
[----:B------:R-:W2:Y:S04]  /*67690*/  LDL.LU R9, [R1+0x354] ;  /* 0x0003540001097983 */ /* 0x000ea80000300800 */
[----:B------:R-:W3:Y:S04]  /*676a0*/  LDL.LU R10, [R1+0x358] ;  /* 0x00035800010a7983 */ /* 0x000ee80000300800 */
[----:B------:R-:W3:Y:S04]  /*676b0*/  LDL.LU R11, [R1+0x35c] ;  /* 0x00035c00010b7983 */ /* 0x000ee80000300800 */
[----:B---3--:R-:W-:Y:S04]  /*676c0*/  STL.64 [R1+0x16b8], R10 ;  /* 0x0016b80a01007387 */ /* 0x008fe80000100a00 */
[----:B--2---:R-:W-:Y:S04]  /*676d0*/  STL.64 [R1+0x16b0], R8 ;  /* 0x0016b00801007387 */ /* 0x004fe80000100a00 */
[----:B0-----:R-:W2:Y:S04]  /*676e0*/  LDL.LU R12, [R1+0x2e0] ;  /* 0x0002e000010c7983 */ /* 0x001ea80000300800 */
[----:B------:R-:W2:Y:S04]  /*676f0*/  LDL.LU R13, [R1+0x2e4] ;  /* 0x0002e400010d7983 */ /* 0x000ea80000300800 */
[----:B------:R-:W3:Y:S04]  /*67700*/  LDL.LU R14, [R1+0x2e8] ;  /* 0x0002e800010e7983 */ /* 0x000ee80000300800 */
[----:B------:R-:W3:Y:S04]  /*67710*/  LDL.LU R15, [R1+0x2ec] ;  /* 0x0002ec00010f7983 */ /* 0x000ee80000300800 */
[----:B---3--:R-:W-:Y:S04]  /*67720*/  STL.64 [R1+0x16c8], R14 ;  /* 0x0016c80e01007387 */ /* 0x008fe80000100a00 */
[----:B--2---:R0:W-:Y:S04]  /*67730*/  STL.64 [R1+0x16c0], R12 ;  /* 0x0016c00c01007387 */ /* 0x0041e80000100a00 */
[----:B-1----:R-:W2:Y:S04]  /*67740*/  LDL.LU R16, [R1+0x2d0] ;  /* 0x0002d00001107983 */ /* 0x002ea80000300800 */
[----:B------:R-:W2:Y:S04]  /*67750*/  LDL.LU R17, [R1+0x2d4] ;  /* 0x0002d40001117983 */ /* 0x000ea80000300800 */
[----:B------:R-:W3:Y:S04]  /*67760*/  LDL.LU R18, [R1+0x2d8] ;  /* 0x0002d80001127983 */ /* 0x000ee80000300800 */
[----:B------:R-:W3:Y:S04]  /*67770*/  LDL.LU R19, [R1+0x2dc] ;  /* 0x0002dc0001137983 */ /* 0x000ee80000300800 */
[----:B---3--:R-:W-:Y:S04]  /*67780*/  STL.64 [R1+0x16d8], R18 ;  /* 0x0016d81201007387 */ /* 0x008fe80000100a00 */
[----:B--2---:R1:W-:Y:S04]  /*67790*/  STL.64 [R1+0x16d0], R16 ;  /* 0x0016d01001007387 */ /* 0x0043e80000100a00 */
        /* <DEDUP_REMOVED lines=35> */
[----:B--2---:R-:W-:Y:S04]  /*679d0*/  STL.64 [R1+0x1730], R12 ;  /* 0x0017300c01007387 */ /* 0x004fe80000100a00 */
[----:B------:R-:W0:Y:S04]  /*679e0*/  LDS.128 R12, [R29] ;  /* 0x000000001d0c7984 */ /* 0x000e280000000c00 */
[----:B------:R-:W2:Y:S04]  /*679f0*/  LDL.LU R16, [R1+0x200] ;  /* 0x0002000001107983 */ /* 0x000ea80000300800 */
[----:B------:R-:W2:Y:S04]  /*67a00*/  LDL.LU R17, [R1+0x204] ;  /* 0x0002040001117983 */ /* 0x000ea80000300800 */
[----:B------:R-:W2:Y:S04]  /*67a10*/  LDL.LU R18, [R1+0x208] ;  /* 0x0002080001127983 */ /* 0x000ea80000300800 */
[----:B------:R-:W2:Y:S04]  /*67a20*/  LDL.LU R19, [R1+0x20c] ;  /* 0x00020c0001137983 */ /* 0x000ea80000300800 */
[----:B------:R-:W3:Y:S04]  /*67a30*/  LDL.LU R8, [R1+0x2c0] ;  /* 0x0002c00001087983 */ /* 0x000ee80000300800 */
[----:B------:R-:W3:Y:S04]  /*67a40*/  LDL.LU R9, [R1+0x2c4] ;  /* 0x0002c40001097983 */ /* 0x000ee80000300800 */
[----:B------:R-:W3:Y:S04]  /*67a50*/  LDL.LU R10, [R1+0x2c8] ;  /* 0x0002c800010a7983 */ /* 0x000ee80000300800 */
[----:B------:R-:W3:Y:S04]  /*67a60*/  LDL.LU R11, [R1+0x2cc] ;  /* 0x0002cc00010b7983 */ /* 0x000ee80000300800 */
[----:B------:R-:W4:Y:S04]  /*67a70*/  LDL.LU R20, [R1+0x360] ;  /* 0x0003600001147983 */ /* 0x000f280000300800 */
[----:B------:R-:W4:Y:S04]  /*67a80*/  LDL.LU R21, [R1+0x364] ;  /* 0x0003640001157983 */ /* 0x000f280000300800 */
[----:B------:R-:W4:Y:S04]  /*67a90*/  LDL.LU R22, [R1+0x368] ;  /* 0x0003680001167983 */ /* 0x000f280000300800 */
[----:B------:R-:W4:Y:S04]  /*67aa0*/  LDL.LU R23, [R1+0x36c] ;  /* 0x00036c0001177983 */ /* 0x000f280000300800 */
[----:B------:R-:W2:Y:S04]  /*67ab0*/  LDL.LU R4, [R1+0x450] ;  /* 0x0004500001047983 */ /* 0x000ea80000300800 */
[----:B------:R-:W2:Y:S04]  /*67ac0*/  LDL.LU R5, [R1+0x454] ;  /* 0x0004540001057983 */ /* 0x000ea80000300800 */
[----:B------:R-:W2:Y:S04]  /*67ad0*/  LDL.LU R6, [R1+0x458] ;  /* 0x0004580001067983 */ /* 0x000ea80000300800 */
[----:B------:R-:W2:Y:S04]  /*67ae0*/  LDL.LU R7, [R1+0x45c] ;  /* 0x00045c0001077983 */ /* 0x000ea80000300800 */
[----:B------:R-:W-:Y:S04]  /*67af0*/  STL.64 [R1+0x1c0], R24 ;  /* 0x0001c01801007387 */ /* 0x000fe80000100a00 */
[----:B------:R1:W-:Y:S04]  /*67b00*/  STL.64 [R1+0x1c8], R26 ;  /* 0x0001c81a01007387 */ /* 0x0003e80000100a00 */
[----:B0-----:R-:W-:Y:S04]  /*67b10*/  STL.64 [R1+0x110], R12 ;  /* 0x0001100c01007387 */ /* 0x001fe80000100a00 */
[----:B------:R-:W-:Y:S04]  /*67b20*/  STL.64 [R1+0x118], R14 ;  /* 0x0001180e01007387 */ /* 0x000fe80000100a00 */
[----:B------:R-:W0:Y:S01]  /*67b30*/  LDS.128 R12, [R29+0x2000] ;  /* 0x002000001d0c7984 */ /* 0x000e220000000c00 */
[----:B-1----:R-:W-:-:S03]  /*67b40*/  LOP3.LUT R27, R28, 0x40, RZ, 0x3c, !PT ;  /* 0x000000401c1b7812 */ /* 0x002fc600078e3cff */
        /* <DEDUP_REMOVED lines=31> */
[----:B0-----:R-:W-:Y:S04]  /*67d40*/  STL.64 [R1+0x260], R12 ;  /* 0x0002600c01007387 */ /* 0x001fe80000100a00 */
[----:B------:R0:W-:Y:S04]  /*67d50*/  STL.64 [R1+0x268], R14 ;  /* 0x0002680e01007387 */ /* 0x0001e80000100a00 */
[----:B0-----:R-:W2:Y:S04]  /*67d60*/  LDL.LU.64 R14, [R1+0x1738] ;  /* 0x00173800010e7983 */ /* 0x001ea80000300a00 */
[----:B------:R-:W2:Y:S04]  /*67d70*/  LDL.LU.64 R12, [R1+0x1730] ;  /* 0x00173000010c7983 */ /* 0x000ea80000300a00 */
[----:B--2---:R0:W-:Y:S04]  /*67d80*/  STS.128 [R0], R12 ;  /* 0x0000000c00007388 */ /* 0x0041e80000000c00 */
        /* <DEDUP_REMOVED lines=8> */
[----:B------:R0:W-:Y:S04]  /*67e10*/  STS.128 [R0+0x480], R16 ;  /* 0x0004801000007388 */ /* 0x0001e80000000c00 */
[----:B0-----:R-:W3:Y:S04]  /*67e20*/  LDL.LU.64 R18, [R1+0x16f8] ;  /* 0x0016f80001127983 */ /* 0x001ee80000300a00 */
[----:B------:R-:W3:Y:S04]  /*67e30*/  LDL.LU.64 R16, [R1+0x16f0] ;  /* 0x0016f00001107983 */ /* 0x000ee80000300a00 */
[----:B--2---:R0:W-:Y:S04]  /*67e40*/  STS.128 [R0+0x800], R12 ;  /* 0x0008000c00007388 */ /* 0x0041e80000000c00 */
[----:B0-----:R-:W2:Y:S04]  /*67e50*/  LDL.LU.64 R14, [R1+0x16e8] ;  /* 0x0016e800010e7983 */ /* 0x001ea80000300a00 */
[----:B------:R-:W2:Y:S04]  /*67e60*/  LDL.LU.64 R12, [R1+0x16e0] ;  /* 0x0016e000010c7983 */ /* 0x000ea80000300a00 */
[----:B---3--:R0:W-:Y:S04]  /*67e70*/  STS.128 [R0+0x880], R16 ;  /* 0x0008801000007388 */ /* 0x0081e80000000c00 */
[----:B------:R-:W-:Y:S04]  /*67e80*/  STS.128 [R0+0xc80], R8 ;  /* 0x000c800800007388 */ /* 0x000fe80000000c00 */
[----:B0-----:R-:W3:Y:S04]  /*67e90*/  LDL.LU.64 R18, [R1+0x16d8] ;  /* 0x0016d80001127983 */ /* 0x001ee80000300a00 */
[----:B------:R-:W3:Y:S04]  /*67ea0*/  LDL.LU.64 R16, [R1+0x16d0] ;  /* 0x0016d00001107983 */ /* 0x000ee80000300a00 */
[----:B--2---:R0:W-:Y:S04]  /*67eb0*/  STS.128 [R0+0xc00], R12 ;  /* 0x000c000c00007388 */ /* 0x0041e80000000c00 */
[----:B0-----:R-:W2:Y:S04]  /*67ec0*/  LDL.LU.64 R14, [R1+0x16c8] ;  /* 0x0016c800010e7983 */ /* 0x001ea80000300a00 */
[----:B------:R-:W2:Y:S04]  /*67ed0*/  LDL.LU.64 R12, [R1+0x16c0] ;  /* 0x0016c000010c7983 */ /* 0x000ea80000300a00 */
[----:B------:R-:W4:Y:S04]  /*67ee0*/  LDL.LU.64 R10, [R1+0x16b8] ;  /* 0x0016b800010a7983 */ /* 0x000f280000300a00 */
[----:B------:R-:W4:Y:S04]  /*67ef0*/  LDL.LU.64 R8, [R1+0x16b0] ;  /* 0x0016b00001087983 */ /* 0x000f280000300a00 */
[----:B---3--:R0:W-:Y:S04]  /*67f00*/  STS.128 [R0+0x1000], R16 ;  /* 0x0010001000007388 */ /* 0x0081e80000000c00 */
[----:B0-----:R-:W3:Y:S04]  /*67f10*/  LDL.LU.64 R18, [R1+0x16a8] ;  /* 0x0016a80001127983 */ /* 0x001ee80000300a00 */
[----:B------:R-:W3:Y:S04]  /*67f20*/  LDL.LU.64 R16, [R1+0x16a0] ;  /* 0x0016a00001107983 */ /* 0x000ee80000300a00 */
[----:B--2---:R0:W-:Y:S04]  /*67f30*/  STS.128 [R0+0x1080], R12 ;  /* 0x0010800c00007388 */ /* 0x0041e80000000c00 */
[----:B----4-:R1:W-:Y:S04]  /*67f40*/  STS.128 [R0+0x1400], R8 ;  /* 0x0014000800007388 */ /* 0x0103e80000000c00 */
[----:B0-----:R-:W2:Y:S04]  /*67f50*/  LDL.LU.64 R14, [R1+0x1698] ;  /* 0x00169800010e7983 */ /* 0x001ea80000300a00 */
[----:B------:R-:W2:Y:S04]  /*67f60*/  LDL.LU.64 R12, [R1+0x1690] ;  /* 0x00169000010c7983 */ /* 0x000ea80000300a00 */
[----:B-1----:R-:W4:Y:S04]  /*67f70*/  LDL.LU.64 R10, [R1+0x1688] ;  /* 0x00168800010a7983 */ /* 0x002f280000300a00 */
[----:B------:R-:W4:Y:S04]  /*67f80*/  LDL.LU.64 R8, [R1+0x1680] ;  /* 0x0016800001087983 */ /* 0x000f280000300a00 */
[----:B------:R-:W-:Y:S04]  /*67f90*/  STS.128 [R0+0x1480], R20 ;  /* 0x0014801400007388 */ /* 0x000fe80000000c00 */
[----:B---3--:R-:W-:Y:S04]  /*67fa0*/  STS.128 [R0+0x1800], R16 ;  /* 0x0018001000007388 */ /* 0x008fe80000000c00 */
[----:B------:R-:W-:Y:S04]  /*67fb0*/  STS.128 [R0+0x1c80], R4 ;  /* 0x001c800400007388 */ /* 0x000fe80000000c00 */
[----:B------:R-:W3:Y:S04]  /*67fc0*/  LDL R26, [R1+0xd70] ;  /* 0x000d7000011a7983 */ /* 0x000ee80000100800 */
[----:B--2---:R-:W-:Y:S04]  /*67fd0*/  STS.128 [R0+0x1880], R12 ;  /* 0x0018800c00007388 */ /* 0x004fe80000000c00 */
[----:B----4-:R-:W-:Y:S04]  /*67fe0*/  STS.128 [R0+0x1c00], R8 ;  /* 0x001c000800007388 */ /* 0x010fe80000000c00 */
[----:B------:R-:W-:Y:S06]  /*67ff0*/  BAR.SYNC.DEFER_BLOCKING 0x0 ;  /* 0x0000000000007b1d */ /* 0x000fec0000010000 */
[----:B------:R-:W0:Y:S04]  /*68000*/  LDS.128 R4, [R28] ;  /* 0x000000001c047984 */ /* 0x000e280000000c00 */
[----:B------:R-:W1:Y:S04]  /*68010*/  LDS.128 R12, [R28+0x2000] ;  /* 0x002000001c0c7984 */ /* 0x000e680000000c00 */
[----:B------:R-:W2:Y:S04]  /*68020*/  LDS.128 R8, [R28+0x4000] ;  /* 0x004000001c087984 */ /* 0x000ea80000000c00 */
[----:B------:R-:W-:Y:S04]  /*68030*/  LDS.128 R16, [R27+0x4000] ;  /* 0x004000001b107984 */ /* 0x000fe80000000c00 */
[----:B0-----:R-:W-:Y:S04]  /*68040*/  STL.64 [R1+0x210], R4 ;  /* 0x0002100401007387 */ /* 0x001fe80000100a00 */
[----:B------:R-:W-:Y:S04]  /*68050*/  STL.64 [R1+0x218], R6 ;  /* 0x0002180601007387 */ /* 0x000fe80000100a00 */
[----:B------:R-:W0:Y:S04]  /*68060*/  LDS.128 R4, [R28+0x6000] ;  /* 0x006000001c047984 */ /* 0x000e280000000c00 */
[----:B-1----:R-:W-:Y:S04]  /*68070*/  STL.64 [R1+0x280], R12 ;  /* 0x0002800c01007387 */ /* 0x002fe80000100a00 */
[----:B------:R-:W-:Y:S04]  /*68080*/  STL.64 [R1+0x288], R14 ;  /* 0x0002880e01007387 */ /* 0x000fe80000100a00 */
[----:B------:R-:W-:Y:S04]  /*68090*/  STL [R1+0x15b4], R28 ;  /* 0x0015b41c01007387 */ /* 0x000fe80000100800 */
[----:B--2---:R-:W-:Y:S04]  /*680a0*/  STL.64 [R1+0x290], R8 ;  /* 0x0002900801007387 */ /* 0x004fe80000100a00 */
[----:B------:R-:W-:Y:S04]  /*680b0*/  STL.64 [R1+0x298], R10 ;  /* 0x0002980a01007387 */ /* 0x000fe80000100a00 */
[----:B------:R-:W1:Y:S04]  /*680c0*/  LDS.128 R8, [R29] ;  /* 0x000000001d087984 */ /* 0x000e680000000c00 */
[----:B------:R-:W-:Y:S04]  /*680d0*/  LDS.128 R12, [R2+0x4000] ;  /* 0x00400000020c7984 */ /* 0x000fe80000000c00 */
[----:B0-----:R-:W-:Y:S04]  /*680e0*/  STL.64 [R1+0x270], R4 ;  /* 0x0002700401007387 */ /* 0x001fe80000100a00 */
[----:B------:R-:W-:Y:S04]  /*680f0*/  STL.64 [R1+0x278], R6 ;  /* 0x0002780601007387 */ /* 0x000fe80000100a00 */
[----:B------:R-:W0:Y:S04]  /*68100*/  LDS.128 R4, [R29+0x2000] ;  /* 0x002000001d047984 */ /* 0x000e280000000c00 */
[----:B------:R-:W2:Y:S04]  /*68110*/  LDL.LU R20, [R1+0x590] ;  /* 0x0005900001147983 */ /* 0x000ea80000300800 */
[----:B-1----:R-:W-:Y:S04]  /*68120*/  STL.64 [R1+0x220], R8 ;  /* 0x0002200801007387 */ /* 0x002fe80000100a00 */
[----:B------:R-:W-:Y:S04]  /*68130*/  STL.64 [R1+0x228], R10 ;  /* 0x0002280a01007387 */ /* 0x000fe80000100a00 */
[----:B------:R-:W-:Y:S04]  /*68140*/  LDS.128 R8, [R27] ;  /* 0x000000001b087984 */ /* 0x000fe80000000c00 */
[----:B0-----:R-:W-:Y:S04]  /*68150*/  STL.64 [R1+0x230], R4 ;  /* 0x0002300401007387 */ /* 0x001fe80000100a00 */
[----:B------:R-:W-:Y:S04]  /*68160*/  STL.64 [R1+0x238], R6 ;  /* 0x0002380601007387 */ /* 0x000fe80000100a00 */
[----:B------:R-:W0:Y:S04]  /*68170*/  LDS.128 R4, [R29+0x4000] ;  /* 0x004000001d047984 */ /* 0x000e280000000c00 */
[----:B------:R-:W2:Y:S04]  /*68180*/  LDL.LU R21, [R1+0x594] ;  /* 0x0005940001157983 */ /* 0x000ea80000300800 */
[----:B------:R-:W2:Y:S04]  /*68190*/  LDL.LU R22, [R1+0x598] ;  /* 0x0005980001167983 */ /* 0x000ea80000300800 */
[----:B------:R-:W2:Y:S04]  /*681a0*/  LDL.LU R23, [R1+0x59c] ;  /* 0x00059c0001177983 */ /* 0x000ea80000300800 */
[----:B0-----:R-:W-:Y:S01]  /*681b0*/  STL.64 [R1+0x200], R4 ;  /* 0x0002000401007387 */ /* 0x001fe20000100a00 */
[----:B------:R-:W-:-:S03]  /*681c0*/  IMAD.MOV.U32 R28, RZ, RZ, R7 ;  /* 0x000000ffff1c7224 */ /* 0x000fc600078e0007 */
[----:B------:R-:W-:Y:S04]  /*681d0*/  STL [R1+0x208], R6 ;  /* 0x0002080601007387 */ /* 0x000fe80000100800 */
[----:B------:R-:W0:Y:S04]  /*681e0*/  LDS.128 R4, [R29+0x6000] ;  /* 0x006000001d047984 */ /* 0x000e280000000c00 */
[----:B------:R-:W-:Y:S04]  /*681f0*/  STL [R1+0x15b8], R28 ;  /* 0x0015b81c01007387 */ /* 0x000fe80000100800 */
[----:B------:R-:W-:Y:S04]  /*68200*/  STL [R1+0x15bc], R29 ;  /* 0x0015bc1d01007387 */ /* 0x000fe80000100800 */
[----:B0-----:R-:W-:Y:S04]  /*68210*/  STL.64 [R1+0x1f0], R4 ;  /* 0x0001f00401007387 */ /* 0x001fe80000100a00 */
[----:B------:R-:W-:Y:S04]  /*68220*/  STL.64 [R1+0x1f8], R6 ;  /* 0x0001f80601007387 */ /* 0x000fe80000100a00 */
[----:B------:R-:W0:Y:S04]  /*68230*/  LDS.128 R4, [R27+0x2000] ;  /* 0x002000001b047984 */ /* 0x000e280000000c00 */
[----:B0-----:R-:W-:Y:S01]  /*68240*/  STL.64 [R1+0x1d0], R4 ;  /* 0x0001d00401007387 */ /* 0x001fe20000100a00 */
[----:B------:R-:W-:-:S03]  /*68250*/  IMAD.MOV.U32 R28, RZ, RZ, R7 ;  /* 0x000000ffff1c7224 */ /* 0x000fc600078e0007 */
[----:B------:R-:W-:Y:S04]  /*68260*/  STL.64 [R1+0x1e0], R8 ;  /* 0x0001e00801007387 */ /* 0x000fe80000100a00 */
[----:B------:R-:W-:Y:S04]  /*68270*/  STL.64 [R1+0x1e8], R10 ;  /* 0x0001e80a01007387 */ /* 0x000fe80000100a00 */
[----:B------:R-:W-:Y:S04]  /*68280*/  STL [R1+0x1d8], R6 ;  /* 0x0001d80601007387 */ /* 0x000fe80000100800 */
[----:B------:R-:W0:Y:S04]  /*68290*/  LDS.128 R4, [R2] ;  /* 0x0000000002047984 */ /* 0x000e280000000c00 */
[----:B------:R-:W1:Y:S04]  /*682a0*/  LDS.128 R8, [R27+0x6000] ;  /* 0x006000001b087984 */ /* 0x000e680000000c00 */
[----:B------:R-:W-:Y:S04]  /*682b0*/  STL [R1+0x15c0], R28 ;  /* 0x0015c01c01007387 */ /* 0x000fe80000100800 */
[----:B------:R-:W-:Y:S04]  /*682c0*/  STL [R1+0x15c4], R19 ;  /* 0x0015c41301007387 */ /* 0x000fe80000100800 */
[----:B0-----:R-:W-:Y:S04]  /*682d0*/  STL.64 [R1+0x15d0], R6 ;  /* 0x0015d00601007387 */ /* 0x001fe80000100a00 */
[----:B-1----:R-:W-:Y:S04]  /*682e0*/  STL.64 [R1+0x2a0], R8 ;  /* 0x0002a00801007387 */ /* 0x002fe80000100a00 */
[----:B------:R-:W-:Y:S04]  /*682f0*/  STL.64 [R1+0x2a8], R10 ;  /* 0x0002a80a01007387 */ /* 0x000fe80000100a00 */
[----:B------:R-:W0:Y:S04]  /*68300*/  LDS.128 R8, [R2+0x2000] ;  /* 0x0020000002087984 */ /* 0x000e280000000c00 */
[----:B------:R1:W-:Y:S04]  /*68310*/  STL.64 [R1+0x15c8], R4 ;  /* 0x0015c80401007387 */ /* 0x0003e80000100a00 */
[----:B-1----:R-:W4:Y:S04]  /*68320*/  LDL.LU R4, [R1+0x4c0] ;  /* 0x0004c00001047983 */ /* 0x002f280000300800 */
[----:B------:R-:W4:Y:S04]  /*68330*/  LDL.LU R5, [R1+0x4c4] ;  /* 0x0004c40001057983 */ /* 0x000f280000300800 */
[----:B------:R-:W4:Y:S04]  /*68340*/  LDL.LU R6, [R1+0x4c8] ;  /* 0x0004c80001067983 */ /* 0x000f280000300800 */
[----:B------:R-:W4:Y:S04]  /*68350*/  LDL.LU R7, [R1+0x4cc] ;  /* 0x0004cc0001077983 */ /* 0x000f280000300800 */
[----:B0-----:R-:W-:Y:S04]  /*68360*/  STL.64 [R1+0x15e0], R10 ;  /* 0x0015e00a01007387 */ /* 0x001fe80000100a00 */
[----:B------:R0:W-:Y:S04]  /*68370*/  STL.64 [R1+0x15d8], R8 ;  /* 0x0015d80801007387 */ /* 0x0001e80000100a00 */
[----:B0-----:R-:W2:Y:S04]  /*68380*/  LDL.LU R8, [R1+0x4b0] ;  /* 0x0004b00001087983 */ /* 0x001ea80000300800 */
[----:B------:R-:W2:Y:S04]  /*68390*/  LDL.LU R9, [R1+0x4b4] ;  /* 0x0004b40001097983 */ /* 0x000ea80000300800 */
[----:B------:R-:W2:Y:S04]  /*683a0*/  LDL.LU R10, [R1+0x4b8] ;  /* 0x0004b800010a7983 */ /* 0x000ea80000300800 */
[----:B------:R-:W2:Y:S04]  /*683b0*/  LDL.LU R11, [R1+0x4bc] ;  /* 0x0004bc00010b7983 */ /* 0x000ea80000300800 */
[----:B------:R-:W-:Y:S04]  /*683c0*/  STL.64 [R1+0x15f0], R14 ;  /* 0x0015f00e01007387 */ /* 0x000fe80000100a00 */
[----:B------:R-:W-:Y:S04]  /*683d0*/  STL.64 [R1+0x15e8], R12 ;  /* 0x0015e80c01007387 */ /* 0x000fe80000100a00 */
[----:B------:R-:W0:Y:S04]  /*683e0*/  LDS.128 R12, [R2+0x6000] ;  /* 0x00600000020c7984 */ /* 0x000e280000000c00 */
[----:B------:R-:W-:Y:S01]  /*683f0*/  BAR.SYNC.DEFER_BLOCKING 0x0 ;  /* 0x0000000000007b1d */ /* 0x000fe20000010000 */
[----:B0-----:R-:W-:-:S05]  /*68400*/  IMAD.MOV.U32 R19, RZ, RZ, R12 ;  /* 0x000000ffff137224 */ /* 0x001fca00078e000c */
[----:B------:R-:W-:Y:S04]  /*68410*/  STL [R1+0x2bc], R15 ;  /* 0x0002bc0f01007387 */ /* 0x000fe80000100800 */
[----:B------:R-:W-:Y:S04]  /*68420*/  STL.64 [R1+0x1600], R18 ;  /* 0x0016001201007387 */ /* 0x000fe80000100a00 */
[----:B------:R-:W-:Y:S04]  /*68430*/  STL.64 [R1+0x15f8], R16 ;  /* 0x0015f81001007387 */ /* 0x000fe80000100a00 */
[----:B--2---:R0:W-:Y:S04]  /*68440*/  STS.128 [R0], R8 ;  /* 0x0000000800007388 */ /* 0x0041e80000000c00 */
[----:B0-----:R-:W2:Y:S04]  /*68450*/  LDL.LU R8, [R1+0x960] ;  /* 0x0009600001087983 */ /* 0x001ea80000300800 */
[----:B------:R-:W2:Y:S04]  /*68460*/  LDL.LU R9, [R1+0x964] ;  /* 0x0009640001097983 */ /* 0x000ea80000300800 */
[----:B------:R-:W2:Y:S04]  /*68470*/  LDL.LU R10, [R1+0x968] ;  /* 0x00096800010a7983 */ /* 0x000ea80000300800 */
[----:B------:R-:W2:Y:S04]  /*68480*/  LDL.LU R11, [R1+0x96c] ;  /* 0x00096c00010b7983 */ /* 0x000ea80000300800 */
[----:B--2---:R-:W-:Y:S04]  /*68490*/  STL.64 [R1+0x1610], R10 ;  /* 0x0016100a01007387 */ /* 0x004fe80000100a00 */
[----:B------:R-:W-:Y:S04]  /*684a0*/  STL.64 [R1+0x1608], R8 ;  /* 0x0016080801007387 */ /* 0x000fe80000100a00 */
        /* <DEDUP_REMOVED lines=27> */
[----:B------:R-:W-:Y:S04]  /*68660*/  STL.64 [R1+0x1640], R18 ;  /* 0x0016401201007387 */ /* 0x000fe80000100a00 */
        /* <DEDUP_REMOVED lines=10> */
[----:B------:R-:W2:Y:S01]  /*68710*/  LDL.LU R19, [R1+0x69c] ;  /* 0x00069c0001137983 */ /* 0x000ea20000300800 */
[----:B------:R-:W-:-:S02]  /*68720*/  IMAD.MOV.U32 R28, RZ, RZ, R13 ;  /* 0x000000ffff1c7224 */ /* 0x000fc400078e000d */
[----:B------:R-:W-:Y:S01]  /*68730*/  IMAD.MOV.U32 R29, RZ, RZ, R14 ;  /* 0x000000ffff1d7224 */ /* 0x000fe200078e000e */
[----:B----4-:R-:W-:Y:S04]  /*68740*/  STS.128 [R0+0x80], R4 ;  /* 0x0000800400007388 */ /* 0x010fe80000000c00 */
[----:B------:R-:W-:Y:S04]  /*68750*/  STS.128 [R0+0x480], R20 ;  /* 0x0004801400007388 */ /* 0x000fe80000000c00 */
[----:B--2---:R-:W-:Y:S04]  /*68760*/  STL.64 [R1+0x1668], R18 ;  /* 0x0016681201007387 */ /* 0x004fe80000100a00 */
[----:B------:R0:W-:Y:S04]  /*68770*/  STL.64 [R1+0x1660], R16 ;  /* 0x0016601001007387 */ /* 0x0001e80000100a00 */
[----:B0-----:R-:W2:Y:S04]  /*68780*/  LDL.LU R16, [R1+0x5c0] ;  /* 0x0005c00001107983 */ /* 0x001ea80000300800 */
[----:B------:R-:W2:Y:S04]  /*68790*/  LDL.LU R17, [R1+0x5c4] ;  /* 0x0005c40001117983 */ /* 0x000ea80000300800 */
[----:B------:R-:W2:Y:S04]  /*687a0*/  LDL.LU R18, [R1+0x5c8] ;  /* 0x0005c80001127983 */ /* 0x000ea80000300800 */
[----:B------:R-:W2:Y:S04]  /*687b0*/  LDL.LU R19, [R1+0x5cc] ;  /* 0x0005cc0001137983 */ /* 0x000ea80000300800 */
        /* <DEDUP_REMOVED lines=13> */
[----:B------:R-:W3:Y:S04]  /*68890*/  LDL.LU.64 R22, [R1+0x1678] ;  /* 0x0016780001167983 */ /* 0x000ee80000300a00 */
[----:B------:R-:W3:Y:S04]  /*688a0*/  LDL.LU.64 R20, [R1+0x1670] ;  /* 0x0016700001147983 */ /* 0x000ee80000300a00 */
[----:B------:R-:W3:Y:S01]  /*688b0*/  LDL.LU R25, [R1] ;  /* 0x0000000001197983 */ /* 0x000ee20000300800 */
[----:B----4-:R-:W-:-:S03]  /*688c0*/  ISETP.GE.AND P0, PT, R24, c[0x0][0x178], PT ;  /* 0x00005e0018007a0c */ /* 0x010fc60003f06270 */
[----:B--2---:R-:W-:Y:S04]  /*688d0*/  STS.128 [R0+0x880], R16 ;  /* 0x0008801000007388 */ /* 0x004fe80000000c00 */
[----:B---3--:R0:W-:Y:S02]  /*688e0*/  STS.128 [R0+0x800], R20 ;  /* 0x0008001400007388 */ /* 0x0081e40000000c00 */
[C---:B0-----:R-:W-:Y:S02]  /*688f0*/  IADD3 R20, R26.reuse, 0x3, RZ ;  /* 0x000000031a147810 */ /* 0x041fe40007ffe0ff */
[----:B------:R-:W-:Y:S02]  /*68900*/  IADD3 R21, R26, 0x4, RZ ;  /* 0x000000041a157810 */ /* 0x000fe40007ffe0ff */
[----:B------:R-:W-:-:S02]  /*68910*/  ISETP.LT.AND P3, PT, R20, c[0x0][0x17c], !P0 ;  /* 0x00005f0014007a0c */ /* 0x000fc40004761270 */
[----:B------:R-:W-:Y:S01]  /*68920*/  ISETP.LT.AND P2, PT, R21, c[0x0][0x17c], !P0 ;  /* 0x00005f0015007a0c */ /* 0x000fe20004741270 */
[----:B------:R-:W2:Y:S04]  /*68930*/  LDL.LU R20, [R1+0x720] ;  /* 0x0007200001147983 */ /* 0x000ea80000300800 */
[----:B------:R-:W2:Y:S04]  /*68940*/  LDL.LU R21, [R1+0x724] ;  /* 0x0007240001157983 */ /* 0x000ea80000300800 */
[----:B------:R-:W2:Y:S04]  /*68950*/  LDL.LU R22, [R1+0x728] ;  /* 0x0007280001167983 */ /* 0x000ea80000300800 */
[----:B------:R-:W2:Y:S04]  /*68960*/  LDL.LU R23, [R1+0x72c] ;  /* 0x00072c0001177983 */ /* 0x000ea80000300800 */
[----:B------:R-:W3:Y:S04]  /*68970*/  LDL.LU.64 R18, [R1+0x1668] ;  /* 0x0016680001127983 */ /* 0x000ee80000300a00 */
[----:B------:R-:W3:Y:S01]  /*68980*/  LDL.LU.64 R16, [R1+0x1660] ;  /* 0x0016600001107983 */ /* 0x000ee20000300a00 */
[----:B------:R-:W-:-:S03]  /*68990*/  IADD3 R3, R26, 0x2, RZ ;  /* 0x000000021a037810 */ /* 0x000fc60007ffe0ff */
[----:B---3--:R0:W-:Y:S04]  /*689a0*/  STS.128 [R0+0xc00], R16 ;  /* 0x000c001000007388 */ /* 0x0081e80000000c00 */
[----:B0-----:R-:W3:Y:S04]  /*689b0*/  LDL.LU.64 R18, [R1+0x1658] ;  /* 0x0016580001127983 */ /* 0x001ee80000300a00 */
[----:B------:R-:W3:Y:S01]  /*689c0*/  LDL.LU.64 R16, [R1+0x1650] ;  /* 0x0016500001107983 */ /* 0x000ee20000300a00 */
[----:B------:R-:W-:Y:S01]  /*689d0*/  ISETP.LT.AND P4, PT, R3, c[0x0][0x17c], !P0 ;  /* 0x00005f0003007a0c */ /* 0x000fe20004781270 */
[----:B------:R-:W-:-:S02]  /*689e0*/  IMAD R3, R24, c[0x0][0x194], RZ ;  /* 0x0000650018037a24 */ /* 0x000fc400078e02ff */
[----:B------:R-:W4:Y:S04]  /*689f0*/  LDL.LU R24, [R1+0x1648] ;  /* 0x0016480001187983 */ /* 0x000f280000300800 */
[----:B---3--:R0:W-:Y:S04]  /*68a00*/  STS.128 [R0+0xc80], R16 ;  /* 0x000c801000007388 */ /* 0x0081e80000000c00 */
[----:B0-----:R-:W3:Y:S04]  /*68a10*/  LDL.LU.64 R18, [R1+0x1640] ;  /* 0x0016400001127983 */ /* 0x001ee80000300a00 */
[----:B------:R-:W3:Y:S04]  /*68a20*/  LDL.LU.64 R16, [R1+0x1638] ;  /* 0x0016380001107983 */ /* 0x000ee80000300a00 */
[----:B---3--:R0:W-:Y:S04]  /*68a30*/  STS.128 [R0+0x1000], R16 ;  /* 0x0010001000007388 */ /* 0x0081e80000000c00 */
[----:B0-----:R-:W3:Y:S04]  /*68a40*/  LDL.LU.64 R18, [R1+0x1630] ;  /* 0x0016300001127983 */ /* 0x001ee80000300a00 */
[----:B------:R-:W3:Y:S04]  /*68a50*/  LDL.LU.64 R16, [R1+0x1628] ;  /* 0x0016280001107983 */ /* 0x000ee80000300a00 */
[----:B------:R-:W-:Y:S04]  /*68a60*/  STS.128 [R0+0x1480], R8 ;  /* 0x0014800800007388 */ /* 0x000fe80000000c00 */
[----:B---3--:R0:W-:Y:S04]  /*68a70*/  STS.128 [R0+0x1400], R16 ;  /* 0x0014001000007388 */ /* 0x0081e80000000c00 */
[----:B0-----:R-:W3:Y:S04]  /*68a80*/  LDL.LU.64 R18, [R1+0x1620] ;  /* 0x0016200001127983 */ /* 0x001ee80000300a00 */
[----:B------:R-:W3:Y:S04]  /*68a90*/  LDL.LU.64 R16, [R1+0x1618] ;  /* 0x0016180001107983 */ /* 0x000ee80000300a00 */
[----:B------:R-:W3:Y:S04]  /*68aa0*/  LDL.LU.64 R10, [R1+0x1610] ;  /* 0x00161000010a7983 */ /* 0x000ee80000300a00 */
[----:B------:R-:W3:Y:S04]  /*68ab0*/  LDL.LU.64 R8, [R1+0x1608] ;  /* 0x0016080001087983 */ /* 0x000ee80000300a00 */
[----:B--2---:R0:W-:Y:S04]  /*68ac0*/  STS.128 [R0+0x1080], R20 ;  /* 0x0010801400007388 */ /* 0x0041e80000000c00 */
[----:B------:R-:W-:Y:S04]  /*68ad0*/  STS.128 [R0+0x1880], R12 ;  /* 0x0018800c00007388 */ /* 0x000fe80000000c00 */
[----:B------:R-:W-:Y:S01]  /*68ae0*/  STS.128 [R0+0x1c80], R4 ;  /* 0x001c800400007388 */ /* 0x000fe20000000c00 */
[----:B------:R-:W-:-:S02]  /*68af0*/  IADD3 R2, R26, 0x1, RZ ;  /* 0x000000011a027810 */ /* 0x000fc40007ffe0ff */
[----:B------:R-:W-:Y:S02]  /*68b00*/  ISETP.LT.AND P1, PT, R26, c[0x0][0x17c], !P0 ;  /* 0x00005f001a007a0c */ /* 0x000fe40004721270 */
[----:B------:R-:W-:Y:S02]  /*68b10*/  ISETP.LT.AND P5, PT, R2, c[0x0][0x17c], !P0 ;  /* 0x00005f0002007a0c */ /* 0x000fe400047a1270 */
[----:B------:R-:W-:Y:S01]  /*68b20*/  LEA R2, P6, R3, c[0x0][0x170], 0x1 ;  /* 0x00005c0003027a11 */ /* 0x000fe200078c08ff */
[----:B0-----:R-:W-:-:S03]  /*68b30*/  IMAD R21, R26, c[0x0][0x198], RZ ;  /* 0x000066001a157a24 */ /* 0x001fc600078e02ff */
[----:B------:R-:W-:Y:S02]  /*68b40*/  LEA.HI.X.SX32 R3, R3, c[0x0][0x174], 0x1, P6 ;  /* 0x00005d0003037a11 */ /* 0x000fe400030f0eff */
[CC--:B------:R-:W-:Y:S02]  /*68b50*/  LEA R20, P6, R21.reuse, R2.reuse, 0x1 ;  /* 0x0000000215147211 */ /* 0x0c0fe400078c08ff */
[C---:B------:R-:W-:Y:S02]  /*68b60*/  IADD3 R23, R21.reuse, c[0x0][0x198], RZ ;  /* 0x0000660015177a10 */ /* 0x040fe40007ffe0ff */
[----:B------:R-:W-:Y:S02]  /*68b70*/  LEA.HI.X.SX32 R21, R21, R3, 0x1, P6 ;  /* 0x0000000315157211 */ /* 0x000fe400030f0eff */
[----:B------:R-:W-:Y:S02]  /*68b80*/  LEA R22, P6, R23, R2, 0x1 ;  /* 0x0000000217167211 */ /* 0x000fe400078c08ff */
[----:B----4-:R-:W-:Y:S01]  /*68b90*/  PRMT R24, R25, 0x7632, R24 ;  /* 0x0000763219187816 */ /* 0x010fe20000000018 */
[----:B---3--:R0:W-:Y:S04]  /*68ba0*/  STS.128 [R0+0x1800], R16 ;  /* 0x0018001000007388 */ /* 0x0081e80000000c00 */
[----:B------:R1:W-:Y:S04]  /*68bb0*/  STS.128 [R0+0x1c00], R8 ;  /* 0x001c000800007388 */ /* 0x0003e80000000c00 */
[----:B------:R-:W-:Y:S06]  /*68bc0*/  BAR.SYNC.DEFER_BLOCKING 0x0 ;  /* 0x0000000000007b1d */ /* 0x000fec0000010000 */
[----:B0-----:R-:W2:Y:S04]  /*68bd0*/  LDL.LU.64 R18, [R1+0x1600] ;  /* 0x0016000001127983 */ /* 0x001ea80000300a00 */
[----:B------:R-:W3:Y:S04]  /*68be0*/  LDL.LU.64 R16, [R1+0x15f8] ;  /* 0x0015f80001107983 */ /* 0x000ee80000300a00 */
[----:B------:R-:W4:Y:S04]  /*68bf0*/  LDL.LU.64 R14, [R1+0x15f0] ;  /* 0x0015f000010e7983 */ /* 0x000f280000300a00 */
[----:B------:R-:W2:Y:S04]  /*68c00*/  LDL.LU.64 R12, [R1+0x15e8] ;  /* 0x0015e800010c7983 */ /* 0x000ea80000300a00 */
[----:B-1----:R-:W2:Y:S04]  /*68c10*/  LDL.LU.64 R10, [R1+0x15e0] ;  /* 0x0015e000010a7983 */ /* 0x002ea80000300a00 */
[----:B------:R0:W-:Y:S04]  /*68c20*/  @P1 STG.E.U16 [R20.64], R25 ;  /* 0x0000001914001986 */ /* 0x0001e8000c101506 */
[----:B------:R-:W2:Y:S04]  /*68c30*/  LDL.LU.64 R8, [R1+0x15d8] ;  /* 0x0015d80001087983 */ /* 0x000ea80000300a00 */
[----:B------:R-:W2:Y:S01]  /*68c40*/  LDL.LU.64 R6, [R1+0x15d0] ;  /* 0x0015d00001067983 */ /* 0x000ea20000300a00 */
[----:B0-----:R-:W-:-:S03]  /*68c50*/  IADD3 R21, R23, c[0x0][0x198], RZ ;  /* 0x0000660017157a10 */ /* 0x001fc60007ffe0ff */
[----:B------:R-:W2:Y:S01]  /*68c60*/  LDL.LU.64 R4, [R1+0x15c8] ;  /* 0x0015c80001047983 */ /* 0x000ea20000300a00 */
[----:B------:R-:W-:Y:S02]  /*68c70*/  LEA.HI.X.SX32 R23, R23, R3, 0x1, P6 ;  /* 0x0000000317177211 */ /* 0x000fe400030f0eff */
[----:B------:R-:W-:-:S03]  /*68c80*/  IADD3 R25, R26, 0x6, RZ ;  /* 0x000000061a197810 */ /* 0x000fc60007ffe0ff */
[----:B------:R0:W-:Y:S01]  /*68c90*/  @P5 STG.E.U16 [R22.64], R24 ;  /* 0x0000001816005986 */ /* 0x0001e2000c101506 */
[----:B------:R-:W-:-:S03]  /*68ca0*/  ISETP.LT.AND P5, PT, R25, c[0x0][0x17c], !P0 ;  /* 0x00005f0019007a0c */ /* 0x000fc600047a1270 */
[----:B------:R-:W2:Y:S01]  /*68cb0*/  LDL.LU R25, [R1+0x10] ;  /* 0x0000100001197983 */ /* 0x000ea20000300800 */
[----:B------:R-:W-:Y:S02]  /*68cc0*/  IADD3 R0, R26, 0x5, RZ ;  /* 0x000000051a007810 */ /* 0x000fe40007ffe0ff */
[C---:B------:R-:W-:Y:S02]  /*68cd0*/  LEA R20, P6, R21.reuse, R2, 0x1 ;  /* 0x0000000215147211 */ /* 0x040fe400078c08ff */
[----:B------:R-:W-:Y:S02]  /*68ce0*/  ISETP.LT.AND P1, PT, R0, c[0x0][0x17c], !P0 ;  /* 0x00005f0000007a0c */ /* 0x000fe40004721270 */
[C---:B------:R-:W-:Y:S02]  /*68cf0*/  IADD3 R0, R21.reuse, c[0x0][0x198], RZ ;  /* 0x0000660015007a10 */ /* 0x040fe40007ffe0ff */
[----:B------:R-:W-:Y:S02]  /*68d00*/  LEA.HI.X.SX32 R21, R21, R3, 0x1, P6 ;  /* 0x0000000315157211 */ /* 0x000fe400030f0eff */
[----:B0-----:R-:W-:-:S02]  /*68d10*/  IADD3 R23, R26, 0x7, RZ ;  /* 0x000000071a177810 */ /* 0x001fc40007ffe0ff */
[C---:B------:R-:W-:Y:S01]  /*68d20*/  LEA R22, P6, R0.reuse, R2, 0x1 ;  /* 0x0000000200167211 */ /* 0x040fe200078c08ff */
[----:B--2---:R0:W-:Y:S01]  /*68d30*/  @P4 STG.E.U16 [R20.64], R25 ;  /* 0x0000001914004986 */ /* 0x0041e2000c101506 */
[----:B------:R-:W-:Y:S02]  /*68d40*/  ISETP.LT.AND P4, PT, R23, c[0x0][0x17c], !P0 ;  /* 0x00005f0017007a0c */ /* 0x000fe40004781270 */
[----:B------:R-:W-:Y:S02]  /*68d50*/  LEA.HI.X.SX32 R23, R0, R3, 0x1, P6 ;  /* 0x0000000300177211 */ /* 0x000fe400030f0eff */
[----:B------:R-:W-:Y:S02]  /*68d60*/  PRMT R24, R25, 0x7632, R24 ;  /* 0x0000763219187816 */ /* 0x000fe40000000018 */
[----:B0-----:R-:W-:-:S03]  /*68d70*/  IADD3 R25, R26, 0x8, RZ ;  /* 0x000000081a197810 */ /* 0x001fc60007ffe0ff */
[----:B------:R0:W-:Y:S01]  /*68d80*/  @P3 STG.E.U16 [R22.64], R24 ;  /* 0x0000001816003986 */ /* 0x0001e2000c101506 */
[----:B------:R-:W-:-:S03]  /*68d90*/  ISETP.LT.AND P3, PT, R25, c[0x0][0x17c], !P0 ;  /* 0x00005f0019007a0c */ /* 0x000fc60004761270 */
[----:B------:R-:W2:Y:S01]  /*68da0*/  LDL.LU R25, [R1+0x20] ;  /* 0x0000200001197983 */ /* 0x000ea20000300800 */
[----:B------:R-:W-:-:S04]  /*68db0*/  IADD3 R21, R0, c[0x0][0x198], RZ ;  /* 0x0000660000157a10 */ /* 0x000fc80007ffe0ff */
[CC--:B------:R-:W-:Y:S02]  /*68dc0*/  LEA R20, P6, R21.reuse, R2.reuse, 0x1 ;  /* 0x0000000215147211 */ /* 0x0c0fe400078c08ff */
[C---:B------:R-:W-:Y:S02]  /*68dd0*/  IADD3 R0, R21.reuse, c[0x0][0x198], RZ ;  /* 0x0000660015007a10 */ /* 0x040fe40007ffe0ff */
[----:B------:R-:W-:Y:S02]  /*68de0*/  LEA.HI.X.SX32 R21, R21, R3, 0x1, P6 ;  /* 0x0000000315157211 */ /* 0x000fe400030f0eff */
[----:B0-----:R-:W-:Y:S02]  /*68df0*/  IADD3 R23, R26, 0x9, RZ ;  /* 0x000000091a177810 */ /* 0x001fe40007ffe0ff */
[----:B------:R-:W-:Y:S01]  /*68e00*/  LEA R22, P6, R0, R2, 0x1 ;  /* 0x0000000200167211 */ /* 0x000fe200078c08ff */
[----:B--2---:R0:W-:Y:S01]  /*68e10*/  @P2 STG.E.U16 [R20.64], R25 ;  /* 0x0000001914002986 */ /* 0x0041e2000c101506 */
[----:B------:R-:W-:-:S02]  /*68e20*/  ISETP.LT.AND P2, PT, R23, c[0x0][0x17c], !P0 ;  /* 0x00005f0017007a0c */ /* 0x000fc40004741270 */
        /* <DEDUP_REMOVED lines=1804> */
[----:B------:R0:W-:Y:S01]  /*6fef0*/  @P4 STG.E.U16 [R20.64], R4 ;  /* 0x0000000414004986 */ /* 0x0001e2000c101506 */
[----:B------:R-:W-:-:S02]  /*6ff00*/  ISETP.LT.AND P4, PT, R23, c[0x0][0x17c], !P0 ;  /* 0x00005f0017007a0c */ /* 0x000fc40004781270 */
[CC--:B------:R-:W-:Y:S02]  /*6ff10*/  LEA.HI.X.SX32 R23, R0.reuse, R3.reuse, 0x1, P6 ;  /* 0x0000000300177211 */ /* 0x0c0fe400030f0eff */
[----:B0-----:R-:W-:Y:S02]  /*6ff20*/  IADD3 R21, R0, c[0x0][0x198], RZ ;  /* 0x0000660000157a10 */ /* 0x001fe40007ffe0ff */
[----:B------:R-:W-:Y:S02]  /*6ff30*/  PRMT R4, R4, 0x7632, R4 ;  /* 0x0000763204047816 */ /* 0x000fe40000000004 */
[C---:B------:R-:W-:Y:S02]  /*6ff40*/  LEA R20, P6, R21.reuse, R2, 0x1 ;  /* 0x0000000215147211 */ /* 0x040fe400078c08ff */
[C---:B------:R-:W-:Y:S01]  /*6ff50*/  IADD3 R0, R21.reuse, c[0x0][0x198], RZ ;  /* 0x0000660015007a10 */ /* 0x040fe20007ffe0ff */
[----:B------:R0:W-:Y:S01]  /*6ff60*/  @P3 STG.E.U16 [R22.64], R4 ;  /* 0x0000000416003986 */ /* 0x0001e2000c101506 */
[----:B------:R-:W-:-:S02]  /*6ff70*/  LEA.HI.X.SX32 R21, R21, R3, 0x1, P6 ;  /* 0x0000000315157211 */ /* 0x000fc400030f0eff */
[----:B------:R-:W-:-:S04]  /*6ff80*/  IADD3 R24, R26, 0x10c, RZ ;  /* 0x0000010c1a187810 */ /* 0x000fc80007ffe0ff */
[----:B------:R-:W-:Y:S02]  /*6ff90*/  ISETP.LT.AND P3, PT, R24, c[0x0][0x17c], !P0 ;  /* 0x00005f0018007a0c */ /* 0x000fe40004761270 */
[----:B0-----:R-:W-:Y:S02]  /*6ffa0*/  IADD3 R23, R26, 0x10d, RZ ;  /* 0x0000010d1a177810 */ /* 0x001fe40007ffe0ff */
[C---:B------:R-:W-:Y:S01]  /*6ffb0*/  LEA R22, P6, R0.reuse, R2, 0x1 ;  /* 0x0000000200167211 */ /* 0x040fe200078c08ff */
[----:B--2---:R0:W-:Y:S01]  /*6ffc0*/  @P2 STG.E.U16 [R20.64], R25 ;  /* 0x0000001914002986 */ /* 0x0041e2000c101506 */
[----:B------:R-:W-:Y:S02]  /*6ffd0*/  ISETP.LT.AND P2, PT, R23, c[0x0][0x17c], !P0 ;  /* 0x00005f0017007a0c */ /* 0x000fe40004741270 */
[----:B------:R-:W-:Y:S02]  /*6ffe0*/  LEA.HI.X.SX32 R23, R0, R3, 0x1, P6 ;  /* 0x0000000300177211 */ /* 0x000fe400030f0eff */
[----:B------:R-:W-:-:S02]  /*6fff0*/  PRMT R24, R25, 0x7632, R24 ;  /* 0x0000763219187816 */ /* 0x000fc40000000018 */
        /* <DEDUP_REMOVED lines=23> */
[C---:B------:R-:W-:Y:S02]  /*70170*/  LEA R22, P6, R0.reuse, R2, 0x1 ;  /* 0x0000000200167211 */ /* 0x040fe400078c08ff */
[----:B------:R-:W-:Y:S01]  /*70180*/  IADD3 R4, R0, c[0x0][0x198], RZ ;  /* 0x0000660000047a10 */ /* 0x000fe20007ffe0ff */
[----:B--2---:R0:W-:Y:S01]  /*70190*/  @P3 STG.E.U16 [R20.64], R25 ;  /* 0x0000001914003986 */ /* 0x0041e2000c101506 */
[----:B------:R-:W-:-:S02]  /*701a0*/  ISETP.LT.AND P3, PT, R23, c[0x0][0x17c], !P0 ;  /* 0x00005f0017007a0c */ /* 0x000fc40004761270 */
[-C--:B------:R-:W-:Y:S02]  /*701b0*/  LEA.HI.X.SX32 R23, R0, R3.reuse, 0x1, P6 ;  /* 0x0000000300177211 */ /* 0x080fe400030f0eff */
[----:B------:R-:W-:Y:S02]  /*701c0*/  PRMT R24, R25, 0x7632, R24 ;  /* 0x0000763219187816 */ /* 0x000fe40000000018 */
[C---:B------:R-:W-:Y:S02]  /*701d0*/  IADD3 R0, R4.reuse, c[0x0][0x198], RZ ;  /* 0x0000660004007a10 */ /* 0x040fe40007ffe0ff */
[C---:B0-----:R-:W-:Y:S01]  /*701e0*/  LEA R20, P6, R4.reuse, R2, 0x1 ;  /* 0x0000000204147211 */ /* 0x041fe200078c08ff */
[----:B------:R0:W-:Y:S03]  /*701f0*/  @P2 STG.E.U16 [R22.64], R24 ;  /* 0x0000001816002986 */ /* 0x0001e6000c101506 */
[----:B------:R-:W-:-:S02]  /*70200*/  LEA.HI.X.SX32 R21, R4, R3, 0x1, P6 ;  /* 0x0000000304157211 */ /* 0x000fc400030f0eff */
[----:B------:R-:W-:-:S03]  /*70210*/  IADD3 R25, R26, 0x112, RZ ;  /* 0x000001121a197810 */ /* 0x000fc60007ffe0ff */
[----:B------:R1:W-:Y:S01]  /*70220*/  @P1 STG.E.U16 [R20.64], R8 ;  /* 0x0000000814001986 */ /* 0x0003e2000c101506 */
[----:B0-----:R-:W-:Y:S02]  /*70230*/  IADD3 R23, R26, 0x113, RZ ;  /* 0x000001131a177810 */ /* 0x001fe40007ffe0ff */
[C---:B------:R-:W-:Y:S02]  /*70240*/  LEA R22, P6, R0.reuse, R2, 0x1 ;  /* 0x0000000200167211 */ /* 0x040fe400078c08ff */
[----:B------:R-:W-:Y:S02]  /*70250*/  ISETP.LT.AND P1, PT, R23, c[0x0][0x17c], !P0 ;  /* 0x00005f0017007a0c */ /* 0x000fe40004721270 */
[----:B------:R-:W-:Y:S02]  /*70260*/  LEA.HI.X.SX32 R23, R0, R3, 0x1, P6 ;  /* 0x0000000300177211 */ /* 0x000fe400030f0eff */
[----:B-1----:R-:W-:Y:S02]  /*70270*/  PRMT R8, R8, 0x7632, R8 ;  /* 0x0000763208087816 */ /* 0x002fe40000000008 */
[----:B------:R-:W-:-:S02]  /*70280*/  IADD3 R24, R26, 0x114, RZ ;  /* 0x000001141a187810 */ /* 0x000fc40007ffe0ff */
[----:B------:R-:W-:Y:S01]  /*70290*/  ISETP.LT.AND P2, PT, R25, c[0x0][0x17c], !P0 ;  /* 0x00005f0019007a0c */ /* 0x000fe20004741270 */
[----:B------:R0:W-:Y:S01]  /*702a0*/  @P5 STG.E.U16 [R22.64], R8 ;  /* 0x0000000816005986 */ /* 0x0001e2000c101506 */
[----:B------:R-:W-:-:S03]  /*702b0*/  ISETP.LT.AND P5, PT, R24, c[0x0][0x17c], !P0 ;  /* 0x00005f0018007a0c */ /* 0x000fc600047a1270 */
[----:B------:R-:W2:Y:S04]  /*702c0*/  LDL.LU R25, [R1+0x200] ;  /* 0x0002000001197983 */ /* 0x000ea80000300800 */
[----:B------:R-:W2:Y:S01]  /*702d0*/  LDL.LU R24, [R1+0x290] ;  /* 0x0002900001187983 */ /* 0x000ea20000300800 */
[----:B------:R-:W-:-:S04]  /*702e0*/  IADD3 R4, R0, c[0x0][0x198], RZ ;  /* 0x0000660000047a10 */ /* 0x000fc80007ffe0ff */
[CC--:B------:R-:W-:Y:S02]  /*702f0*/  LEA R20, P6, R4.reuse, R2.reuse, 0x1 ;  /* 0x0000000204147211 */ /* 0x0c0fe400078c08ff */
[C---:B------:R-:W-:Y:S02]  /*70300*/  IADD3 R0, R4.reuse, c[0x0][0x198], RZ ;  /* 0x0000660004007a10 */ /* 0x040fe40007ffe0ff */
[----:B------:R-:W-:Y:S02]  /*70310*/  LEA.HI.X.SX32 R21, R4, R3, 0x1, P6 ;  /* 0x0000000304157211 */ /* 0x000fe400030f0eff */
[----:B0-----:R-:W-:Y:S02]  /*70320*/  IADD3 R8, R26, 0x115, RZ ;  /* 0x000001151a087810 */ /* 0x001fe40007ffe0ff */
[C---:B------:R-:W-:Y:S02]  /*70330*/  LEA R22, P6, R0.reuse, R2, 0x1 ;  /* 0x0000000200167211 */ /* 0x040fe400078c08ff */
[----:B------:R-:W-:-:S02]  /*70340*/  IADD3 R4, R0, c[0x0][0x198], RZ ;  /* 0x0000660000047a10 */ /* 0x000fc40007ffe0ff */
[----:B------:R-:W-:Y:S02]  /*70350*/  LEA.HI.X.SX32 R23, R0, R3, 0x1, P6 ;  /* 0x0000000300177211 */ /* 0x000fe400030f0eff */
[----:B------:R-:W-:Y:S01]  /*70360*/  IADD3 R0, R4, c[0x0][0x198], RZ ;  /* 0x0000660004007a10 */ /* 0x000fe20007ffe0ff */
[----:B--2---:R0:W-:Y:S01]  /*70370*/  @P4 STG.E.U16 [R20.64], R24 ;  /* 0x0000001814004986 */ /* 0x0041e2000c101506 */
[----:B------:R-:W-:Y:S02]  /*70380*/  ISETP.LT.AND P4, PT, R8, c[0x0][0x17c], !P0 ;  /* 0x00005f0008007a0c */ /* 0x000fe40004781270 */
[----:B------:R-:W-:Y:S02]  /*70390*/  PRMT R8, R24, 0x7632, R8 ;  /* 0x0000763218087816 */ /* 0x000fe40000000008 */
[----:B0-----:R-:W-:-:S03]  /*703a0*/  LEA R20, P6, R4, R2, 0x1 ;  /* 0x0000000204147211 */ /* 0x001fc600078c08ff */
[----:B------:R0:W-:Y:S01]  /*703b0*/  @P3 STG.E.U16 [R22.64], R8 ;  /* 0x0000000816003986 */ /* 0x0001e2000c101506 */
[----:B------:R-:W-:Y:S02]  /*703c0*/  LEA.HI.X.SX32 R21, R4, R3, 0x1, P6 ;  /* 0x0000000304157211 */ /* 0x000fe400030f0eff */
[----:B------:R-:W-:-:S03]  /*703d0*/  IADD3 R4, R0, c[0x0][0x198], RZ ;  /* 0x0000660000047a10 */ /* 0x000fc60007ffe0ff */
[----:B------:R1:W-:Y:S01]  /*703e0*/  @P2 STG.E.U16 [R20.64], R25 ;  /* 0x0000001914002986 */ /* 0x0003e2000c101506 */
[----:B0-----:R-:W-:Y:S02]  /*703f0*/  IADD3 R8, R26, 0x117, RZ ;  /* 0x000001171a087810 */ /* 0x001fe40007ffe0ff */
[-C--:B------:R-:W-:Y:S02]  /*70400*/  LEA R22, P6, R0, R2.reuse, 0x1 ;  /* 0x0000000200167211 */ /* 0x080fe400078c08ff */
[----:B------:R-:W-:Y:S02]  /*70410*/  ISETP.LT.AND P2, PT, R8, c[0x0][0x17c], !P0 ;  /* 0x00005f0008007a0c */ /* 0x000fe40004741270 */
[----:B------:R-:W-:Y:S02]  /*70420*/  LEA.HI.X.SX32 R23, R0, R3, 0x1, P6 ;  /* 0x0000000300177211 */ /* 0x000fe400030f0eff */
[----:B------:R-:W-:Y:S02]  /*70430*/  PRMT R8, R25, 0x7632, R8 ;  /* 0x0000763219087816 */ /* 0x000fe40000000008 */
[C---:B-1----:R-:W-:Y:S01]  /*70440*/  LEA R20, P6, R4.reuse, R2, 0x1 ;  /* 0x0000000204147211 */ /* 0x042fe200078c08ff */
[----:B------:R-:W2:Y:S01]  /*70450*/  LDL.LU R25, [R1+0x2a0] ;  /* 0x0002a00001197983 */ /* 0x000ea20000300800 */
[----:B------:R-:W-:-:S02]  /*70460*/  IADD3 R0, R4, c[0x0][0x198], RZ ;  /* 0x0000660004007a10 */ /* 0x000fc40007ffe0ff */
[----:B------:R-:W-:Y:S01]  /*70470*/  IADD3 R24, R26, 0x116, RZ ;  /* 0x000001161a187810 */ /* 0x000fe20007ffe0ff */
[----:B------:R0:W-:Y:S01]  /*70480*/  @P1 STG.E.U16 [R22.64], R8 ;  /* 0x0000000816001986 */ /* 0x0001e2000c101506 */
[----:B------:R-:W-:Y:S02]  /*70490*/  LEA.HI.X.SX32 R21, R4, R3, 0x1, P6 ;  /* 0x0000000304157211 */ /* 0x000fe400030f0eff */
[----:B------:R-:W-:Y:S02]  /*704a0*/  ISETP.LT.AND P3, PT, R24, c[0x0][0x17c], !P0 ;  /* 0x00005f0018007a0c */ /* 0x000fe40004761270 */
[----:B------:R-:W-:Y:S01]  /*704b0*/  IADD3 R4, R0, c[0x0][0x198], RZ ;  /* 0x0000660000047a10 */ /* 0x000fe20007ffe0ff */
[----:B---3--:R1:W-:Y:S01]  /*704c0*/  @P5 STG.E.U16 [R20.64], R16 ;  /* 0x0000001014005986 */ /* 0x0083e2000c101506 */
[----:B0-----:R-:W-:Y:S02]  /*704d0*/  IADD3 R8, R26, 0x119, RZ ;  /* 0x000001191a087810 */ /* 0x001fe40007ffe0ff */
[----:B------:R-:W-:-:S02]  /*704e0*/  LEA R22, P6, R0, R2, 0x1 ;  /* 0x0000000200167211 */ /* 0x000fc400078c08ff */
[----:B------:R-:W-:Y:S02]  /*704f0*/  ISETP.LT.AND P5, PT, R8, c[0x0][0x17c], !P0 ;  /* 0x00005f0008007a0c */ /* 0x000fe400047a1270 */
[-C--:B------:R-:W-:Y:S02]  /*70500*/  LEA.HI.X.SX32 R23, R0, R3.reuse, 0x1, P6 ;  /* 0x0000000300177211 */ /* 0x080fe400030f0eff */
[----:B------:R-:W-:Y:S02]  /*70510*/  PRMT R8, R16, 0x7632, R8 ;  /* 0x0000763210087816 */ /* 0x000fe40000000008 */
[C---:B-1----:R-:W-:Y:S02]  /*70520*/  LEA R20, P6, R4.reuse, R2, 0x1 ;  /* 0x0000000204147211 */ /* 0x042fe400078c08ff */
[C---:B------:R-:W-:Y:S01]  /*70530*/  IADD3 R0, R4.reuse, c[0x0][0x198], RZ ;  /* 0x0000660004007a10 */ /* 0x040fe20007ffe0ff */
[----:B------:R0:W-:Y:S01]  /*70540*/  @P4 STG.E.U16 [R22.64], R8 ;  /* 0x0000000816004986 */ /* 0x0001e2000c101506 */
[----:B------:R-:W-:-:S02]  /*70550*/  LEA.HI.X.SX32 R21, R4, R3, 0x1, P6 ;  /* 0x0000000304157211 */ /* 0x000fc400030f0eff */
[----:B------:R-:W-:-:S03]  /*70560*/  IADD3 R16, R26, 0x11a, RZ ;  /* 0x0000011a1a107810 */ /* 0x000fc60007ffe0ff */
[----:B------:R1:W-:Y:S01]  /*70570*/  @P3 STG.E.U16 [R20.64], R12 ;  /* 0x0000000c14003986 */ /* 0x0003e2000c101506 */
[----:B0-----:R-:W-:Y:S02]  /*70580*/  IADD3 R8, R26, 0x11b, RZ ;  /* 0x0000011b1a087810 */ /* 0x001fe40007ffe0ff */
[----:B------:R-:W-:Y:S02]  /*70590*/  LEA R22, P6, R0, R2, 0x1 ;  /* 0x0000000200167211 */ /* 0x000fe400078c08ff */
[----:B------:R-:W-:Y:S02]  /*705a0*/  ISETP.LT.AND P3, PT, R8, c[0x0][0x17c], !P0 ;  /* 0x00005f0008007a0c */ /* 0x000fe40004761270 */
[----:B------:R-:W-:Y:S02]  /*705b0*/  LEA.HI.X.SX32 R23, R0, R3, 0x1, P6 ;  /* 0x0000000300177211 */ /* 0x000fe400030f0eff */
[----:B------:R-:W-:Y:S02]  /*705c0*/  PRMT R8, R12, 0x7632, R8 ;  /* 0x000076320c087816 */ /* 0x000fe40000000008 */
[----:B-1----:R-:W-:-:S02]  /*705d0*/  IADD3 R12, R26, 0x11c, RZ ;  /* 0x0000011c1a0c7810 */ /* 0x002fc40007ffe0ff */
[----:B------:R-:W-:Y:S01]  /*705e0*/  ISETP.LT.AND P4, PT, R16, c[0x0][0x17c], !P0 ;  /* 0x00005f0010007a0c */ /* 0x000fe20004781270 */
[----:B------:R0:W-:Y:S01]  /*705f0*/  @P2 STG.E.U16 [R22.64], R8 ;  /* 0x0000000816002986 */ /* 0x0001e2000c101506 */
[----:B------:R-:W-:-:S03]  /*70600*/  ISETP.LT.AND P2, PT, R12, c[0x0][0x17c], !P0 ;  /* 0x00005f000c007a0c */ /* 0x000fc60004741270 */
[----:B------:R-:W3:Y:S04]  /*70610*/  LDL.LU R16, [R1+0x1f0] ;  /* 0x0001f00001107983 */ /* 0x000ee80000300800 */
[----:B------:R-:W2:Y:S01]  /*70620*/  LDL.LU R12, [R1+0x270] ;  /* 0x00027000010c7983 */ /* 0x000ea20000300800 */
[----:B------:R-:W-:Y:S02]  /*70630*/  IADD3 R24, R26, 0x118, RZ ;  /* 0x000001181a187810 */ /* 0x000fe40007ffe0ff */
[----:B------:R-:W-:Y:S02]  /*70640*/  IADD3 R4, R0, c[0x0][0x198], RZ ;  /* 0x0000660000047a10 */ /* 0x000fe40007ffe0ff */
[----:B------:R-:W-:Y:S02]  /*70650*/  ISETP.LT.AND P1, PT, R24, c[0x0][0x17c], !P0 ;  /* 0x00005f0018007a0c */ /* 0x000fe40004721270 */
[----:B------:R-:W-:-:S02]  /*70660*/  LEA R20, P6, R4, R2, 0x1 ;  /* 0x0000000204147211 */ /* 0x000fc400078c08ff */
[C---:B------:R-:W-:Y:S02]  /*70670*/  IADD3 R0, R4.reuse, c[0x0][0x198], RZ ;  /* 0x0000660004007a10 */ /* 0x040fe40007ffe0ff */
[-C--:B------:R-:W-:Y:S02]  /*70680*/  LEA.HI.X.SX32 R21, R4, R3.reuse, 0x1, P6 ;  /* 0x0000000304157211 */ /* 0x080fe400030f0eff */
[----:B0-----:R-:W-:Y:S02]  /*70690*/  IADD3 R8, R26, 0x11d, RZ ;  /* 0x0000011d1a087810 */ /* 0x001fe40007ffe0ff */
[C---:B------:R-:W-:Y:S02]  /*706a0*/  LEA R22, P6, R0.reuse, R2, 0x1 ;  /* 0x0000000200167211 */ /* 0x040fe400078c08ff */
[C---:B------:R-:W-:Y:S02]  /*706b0*/  IADD3 R4, R0.reuse, c[0x0][0x198], RZ ;  /* 0x0000660000047a10 */ /* 0x040fe40007ffe0ff */
[----:B------:R-:W-:-:S02]  /*706c0*/  LEA.HI.X.SX32 R23, R0, R3, 0x1, P6 ;  /* 0x0000000300177211 */ /* 0x000fc400030f0eff */
        /* <DEDUP_REMOVED lines=8> */
[----:B---3--:R1:W-:Y:S01]  /*70750*/  @P4 STG.E.U16 [R20.64], R16 ;  /* 0x0000001014004986 */ /* 0x0083e2000c101506 */
        /* <DEDUP_REMOVED lines=13> */
[----:B------:R1:W-:Y:S01]  /*70830*/  @P2 STG.E.U16 [R20.64], R25 ;  /* 0x0000001914002986 */ /* 0x0003e2000c101506 */
[----:B0-----:R-:W-:Y:S02]  /*70840*/  IADD3 R8, R26, 0x121, RZ ;  /* 0x000001211a087810 */ /* 0x001fe40007ffe0ff */
[----:B------:R-:W-:-:S02]  /*70850*/  LEA R22, P6, R0, R2, 0x1 ;  /* 0x0000000200167211 */ /* 0x000fc400078c08ff */
[----:B------:R-:W-:Y:S02]  /*70860*/  ISETP.LT.AND P2, PT, R8, c[0x0][0x17c], !P0 ;  /* 0x00005f0008007a0c */ /* 0x000fe40004741270 */
[-C--:B------:R-:W-:Y:S02]  /*70870*/  LEA.HI.X.SX32 R23, R0, R3.reuse, 0x1, P6 ;  /* 0x0000000300177211 */ /* 0x080fe400030f0eff */
[----:B------:R-:W-:Y:S02]  /*70880*/  PRMT R8, R25, 0x7632, R8 ;  /* 0x0000763219087816 */ /* 0x000fe40000000008 */
[----:B-1----:R-:W-:Y:S02]  /*70890*/  LEA R20, P6, R4, R2, 0x1 ;  /* 0x0000000204147211 */ /* 0x002fe400078c08ff */
[----:B------:R-:W-:Y:S02]  /*708a0*/  IADD3 R12, R26, 0x120, RZ ;  /* 0x000001201a0c7810 */ /* 0x000fe40007ffe0ff */
[C---:B------:R-:W-:Y:S01]  /*708b0*/  IADD3 R0, R4.reuse, c[0x0][0x198], RZ ;  /* 0x0000660004007a10 */ /* 0x040fe20007ffe0ff */
[----:B------:R0:W-:Y:S01]  /*708c0*/  @P1 STG.E.U16 [R22.64], R8 ;  /* 0x0000000816001986 */ /* 0x0001e2000c101506 */
[----:B------:R-:W-:-:S02]  /*708d0*/  LEA.HI.X.SX32 R21, R4, R3, 0x1, P6 ;  /* 0x0000000304157211 */ /* 0x000fc400030f0eff */
[----:B------:R-:W-:Y:S02]  /*708e0*/  ISETP.LT.AND P3, PT, R12, c[0x0][0x17c], !P0 ;  /* 0x00005f000c007a0c */ /* 0x000fe40004761270 */
[C---:B------:R-:W-:Y:S01]  /*708f0*/  IADD3 R12, R26.reuse, 0x122, RZ ;  /* 0x000001221a0c7810 */ /* 0x040fe20007ffe0ff */
[----:B------:R1:W-:Y:S01]  /*70900*/  @P5 STG.E.U16 [R20.64], R19 ;  /* 0x0000001314005986 */ /* 0x0003e2000c101506 */
[----:B0-----:R-:W-:Y:S02]  /*70910*/  IADD3 R8, R26, 0x123, RZ ;  /* 0x000001231a087810 */ /* 0x001fe40007ffe0ff */
[----:B------:R-:W-:Y:S02]  /*70920*/  LEA R22, P6, R0, R2, 0x1 ;  /* 0x0000000200167211 */ /* 0x000fe400078c08ff */
[----:B------:R-:W-:Y:S02]  /*70930*/  ISETP.LT.AND P5, PT, R8, c[0x0][0x17c], !P0 ;  /* 0x00005f0008007a0c */ /* 0x000fe400047a1270 */
[----:B------:R-:W-:-:S02]  /*70940*/  ISETP.LT.AND P1, PT, R12, c[0x0][0x17c], !P0 ;  /* 0x00005f000c007a0c */ /* 0x000fc40004721270 */
[----:B------:R-:W-:Y:S02]  /*70950*/  LEA.HI.X.SX32 R23, R0, R3, 0x1, P6 ;  /* 0x0000000300177211 */ /* 0x000fe400030f0eff */
[----:B------:R-:W-:Y:S02]  /*70960*/  PRMT R8, R19, 0x7632, R8 ;  /* 0x0000763213087816 */ /* 0x000fe40000000008 */
[----:B------:R-:W-:Y:S01]  /*70970*/  IADD3 R12, R26, 0x124, RZ ;  /* 0x000001241a0c7810 */ /* 0x000fe20007ffe0ff */
[----:B-1----:R-:W3:Y:S04]  /*70980*/  LDL.LU R19, [R1+0x15c4] ;  /* 0x0015c40001137983 */ /* 0x002ee80000300800 */
        /* <DEDUP_REMOVED lines=26> */
[----:B-1----:R-:W-:-:S02]  /*70b30*/  LEA R20, P6, R4, R2, 0x1 ;  /* 0x0000000204147211 */ /* 0x002fc400078c08ff */
[C---:B------:R-:W-:Y:S01]  /*70b40*/  IADD3 R0, R4.reuse, c[0x0][0x198], RZ ;  /* 0x0000660004007a10 */ /* 0x040fe20007ffe0ff */
[----:B------:R0:W-:Y:S01]  /*70b50*/  @P5 STG.E.U16 [R22.64], R8 ;  /* 0x0000000816005986 */ /* 0x0001e2000c101506 */
[----:B------:R-:W-:Y:S02]  /*70b60*/  LEA.HI.X.SX32 R21, R4, R3, 0x1, P6 ;  /* 0x0000000304157211 */ /* 0x000fe400030f0eff */
[----:B------:R-:W-:Y:S02]  /*70b70*/  IADD3 R12, R26, 0x126, RZ ;  /* 0x000001261a0c7810 */ /* 0x000fe40007ffe0ff */
[----:B------:R-:W-:Y:S01]  /*70b80*/  IADD3 R4, R0, c[0x0][0x198], RZ ;  /* 0x0000660000047a10 */ /* 0x000fe20007ffe0ff */
[----:B------:R1:W-:Y:S01]  /*70b90*/  @P4 STG.E.U16 [R20.64], R25 ;  /* 0x0000001914004986 */ /* 0x0003e2000c101506 */
[----:B------:R-:W-:Y:S02]  /*70ba0*/  ISETP.LT.AND P2, PT, R12, c[0x0][0x17c], !P0 ;  /* 0x00005f000c007a0c */ /* 0x000fe40004741270 */
[----:B0-----:R-:W-:-:S02]  /*70bb0*/  IADD3 R8, R26, 0x129, RZ ;  /* 0x000001291a087810 */ /* 0x001fc40007ffe0ff */
[-C--:B------:R-:W-:Y:S02]  /*70bc0*/  LEA R22, P6, R0, R2.reuse, 0x1 ;  /* 0x0000000200167211 */ /* 0x080fe400078c08ff */
[----:B------:R-:W-:Y:S02]  /*70bd0*/  ISETP.LT.AND P4, PT, R8, c[0x0][0x17c], !P0 ;  /* 0x00005f0008007a0c */ /* 0x000fe40004781270 */
[----:B------:R-:W-:Y:S02]  /*70be0*/  IADD3 R12, R26, 0x128, RZ ;  /* 0x000001281a0c7810 */ /* 0x000fe40007ffe0ff */
[----:B------:R-:W-:Y:S02]  /*70bf0*/  LEA.HI.X.SX32 R23, R0, R3, 0x1, P6 ;  /* 0x0000000300177211 */ /* 0x000fe400030f0eff */
[----:B------:R-:W-:Y:S02]  /*70c00*/  PRMT R8, R25, 0x7632, R8 ;  /* 0x0000763219087816 */ /* 0x000fe40000000008 */
[C---:B-1----:R-:W-:Y:S01]  /*70c10*/  LEA R20, P6, R4.reuse, R2, 0x1 ;  /* 0x0000000204147211 */ /* 0x042fe200078c08ff */
[----:B------:R-:W2:Y:S01]  /*70c20*/  LDL.LU R25, [R1+0x1d4] ;  /* 0x0001d40001197983 */ /* 0x000ea20000300800 */
[----:B------:R-:W-:-:S02]  /*70c30*/  IADD3 R0, R4, c[0x0][0x198], RZ ;  /* 0x0000660004007a10 */ /* 0x000fc40007ffe0ff */
[----:B------:R-:W-:Y:S01]  /*70c40*/  ISETP.LT.AND P5, PT, R12, c[0x0][0x17c], !P0 ;  /* 0x00005f000c007a0c */ /* 0x000fe200047a1270 */
[----:B------:R0:W-:Y:S01]  /*70c50*/  @P3 STG.E.U16 [R22.64], R8 ;  /* 0x0000000816003986 */ /* 0x0001e2000c101506 */
[----:B------:R-:W-:Y:S02]  /*70c60*/  IADD3 R12, R26, 0x12a, RZ ;  /* 0x0000012a1a0c7810 */ /* 0x000fe40007ffe0ff */
[----:B------:R-:W-:Y:S02]  /*70c70*/  LEA.HI.X.SX32 R21, R4, R3, 0x1, P6 ;  /* 0x0000000304157211 */ /* 0x000fe400030f0eff */
[----:B------:R-:W-:Y:S02]  /*70c80*/  ISETP.LT.AND P3, PT, R12, c[0x0][0x17c], !P0 ;  /* 0x00005f000c007a0c */ /* 0x000fe40004761270 */
[----:B------:R-:W-:Y:S02]  /*70c90*/  PRMT R12, R5, 0x7632, R12 ;  /* 0x00007632050c7816 */ /* 0x000fe4000000000c */
[----:B0-----:R-:W-:-:S04]  /*70ca0*/  LEA R22, P6, R0, R2, 0x1 ;  /* 0x0000000200167211 */ /* 0x001fc800078c08ff */
[----:B------:R-:W-:Y:S01]  /*70cb0*/  LEA.HI.X.SX32 R23, R0, R3, 0x1, P6 ;  /* 0x0000000300177211 */ /* 0x000fe200030f0eff */
[----:B------:R-:W-:Y:S04]  /*70cc0*/  @P2 STG.E.U16 [R20.64], R5 ;  /* 0x0000000514002986 */ /* 0x000fe8000c101506 */
[----:B------:R0:W-:Y:S04]  /*70cd0*/  @P1 STG.E.U16 [R22.64], R12 ;  /* 0x0000000c16001986 */ /* 0x0001e8000c101506 */
[----:B0-----:R-:W2:Y:S04]  /*70ce0*/  LDL.LU R22, [R1+0x284] ;  /* 0x0002840001167983 */ /* 0x001ea80000300800 */
[----:B------:R-:W3:Y:S01]  /*70cf0*/  LDL.LU R23, [R1+0x234] ;  /* 0x0002340001177983 */ /* 0x000ee20000300800 */
[----:B------:R-:W-:-:S02]  /*70d00*/  IADD3 R4, R26, 0x12b, RZ ;  /* 0x0000012b1a047810 */ /* 0x000fc40007ffe0ff */
[----:B------:R-:W-:Y:S02]  /*70d10*/  IADD3 R8, R0, c[0x0][0x198], RZ ;  /* 0x0000660000087a10 */ /* 0x000fe40007ffe0ff */
[----:B------:R-:W-:Y:S02]  /*70d20*/  ISETP.LT.AND P2, PT, R4, c[0x0][0x17c], !P0 ;  /* 0x00005f0004007a0c */ /* 0x000fe40004741270 */
[C---:B------:R-:W-:Y:S02]  /*70d30*/  LEA R4, P6, R8.reuse, R2, 0x1 ;  /* 0x0000000208047211 */ /* 0x040fe400078c08ff */
[C---:B------:R-:W-:Y:S02]  /*70d40*/  IADD3 R0, R8.reuse, c[0x0][0x198], RZ ;  /* 0x0000660008007a10 */ /* 0x040fe40007ffe0ff */
[----:B------:R-:W-:Y:S02]  /*70d50*/  LEA.HI.X.SX32 R5, R8, R3, 0x1, P6 ;  /* 0x0000000308057211 */ /* 0x000fe400030f0eff */
[----:B------:R-:W-:-:S02]  /*70d60*/  IADD3 R8, R26, 0x12d, RZ ;  /* 0x0000012d1a087810 */ /* 0x000fc40007ffe0ff */
[----:B------:R-:W-:-:S04]  /*70d70*/  LEA R20, P6, R0, R2, 0x1 ;  /* 0x0000000200147211 */ /* 0x000fc800078c08ff */
[----:B------:R-:W-:Y:S02]  /*70d80*/  LEA.HI.X.SX32 R21, R0, R3, 0x1, P6 ;  /* 0x0000000300157211 */ /* 0x000fe400030f0eff */
[----:B------:R-:W-:-:S04]  /*70d90*/  IADD3 R16, R26, 0x12c, RZ ;  /* 0x0000012c1a107810 */ /* 0x000fc80007ffe0ff */
[----:B------:R-:W-:Y:S01]  /*70da0*/  ISETP.LT.AND P1, PT, R16, c[0x0][0x17c], !P0 ;  /* 0x00005f0010007a0c */ /* 0x000fe20004721270 */
[----:B--2---:R0:W-:Y:S01]  /*70db0*/  @P5 STG.E.U16 [R4.64], R22 ;  /* 0x0000001604005986 */ /* 0x0041e2000c101506 */
[----:B------:R-:W-:Y:S02]  /*70dc0*/  ISETP.LT.AND P5, PT, R8, c[0x0][0x17c], !P0 ;  /* 0x00005f0008007a0c */ /* 0x000fe400047a1270 */
[----:B------:R-:W-:Y:S02]  /*70dd0*/  PRMT R8, R22, 0x7632, R8 ;  /* 0x0000763216087816 */ /* 0x000fe40000000008 */
[----:B0-----:R-:W-:-:S04]  /*70de0*/  IADD3 R5, R0, c[0x0][0x198], RZ ;  /* 0x0000660000057a10 */ /* 0x001fc80007ffe0ff */
[C---:B------:R-:W-:Y:S02]  /*70df0*/  LEA R4, P6, R5.reuse, R2, 0x1 ;  /* 0x0000000205047211 */ /* 0x040fe400078c08ff */
[C---:B------:R-:W-:Y:S01]  /*70e00*/  IADD3 R0, R5.reuse, c[0x0][0x198], RZ ;  /* 0x0000660005007a10 */ /* 0x040fe20007ffe0ff */
[----:B------:R0:W-:Y:S01]  /*70e10*/  @P4 STG.E.U16 [R20.64], R8 ;  /* 0x0000000814004986 */ /* 0x0001e2000c101506 */
[----:B------:R-:W-:-:S05]  /*70e20*/  LEA.HI.X.SX32 R5, R5, R3, 0x1, P6 ;  /* 0x0000000305057211 */ /* 0x000fca00030f0eff */
[----:B---3--:R1:W-:Y:S01]  /*70e30*/  @P3 STG.E.U16 [R4.64], R23 ;  /* 0x0000001704003986 */ /* 0x0083e2000c101506 */
[----:B0-----:R-:W-:Y:S02]  /*70e40*/  IADD3 R8, R26, 0x12f, RZ ;  /* 0x0000012f1a087810 */ /* 0x001fe40007ffe0ff */
[----:B------:R-:W-:Y:S02]  /*70e50*/  LEA R20, P6, R0, R2, 0x1 ;  /* 0x0000000200147211 */ /* 0x000fe400078c08ff */
[----:B------:R-:W-:Y:S02]  /*70e60*/  ISETP.LT.AND P3, PT, R8, c[0x0][0x17c], !P0 ;  /* 0x00005f0008007a0c */ /* 0x000fe40004761270 */
[C---:B-1----:R-:W-:Y:S02]  /*70e70*/  IADD3 R5, R0.reuse, c[0x0][0x198], RZ ;  /* 0x0000660000057a10 */ /* 0x042fe40007ffe0ff */
[----:B------:R-:W-:Y:S02]  /*70e80*/  PRMT R8, R23, 0x7632, R8 ;  /* 0x0000763217087816 */ /* 0x000fe40000000008 */
[----:B------:R-:W2:Y:S01]  /*70e90*/  LDL.LU R23, [R1+0x294] ;  /* 0x0002940001177983 */ /* 0x000ea20000300800 */
[----:B------:R-:W-:-:S02]  /*70ea0*/  LEA.HI.X.SX32 R21, R0, R3, 0x1, P6 ;  /* 0x0000000300157211 */ /* 0x000fc400030f0eff */
[C---:B------:R-:W-:Y:S02]  /*70eb0*/  LEA R4, P6, R5.reuse, R2, 0x1 ;  /* 0x0000000205047211 */ /* 0x040fe400078c08ff */
[C---:B------:R-:W-:Y:S01]  /*70ec0*/  IADD3 R0, R5.reuse, c[0x0][0x198], RZ ;  /* 0x0000660005007a10 */ /* 0x040fe20007ffe0ff */
[----:B------:R0:W-:Y:S01]  /*70ed0*/  @P2 STG.E.U16 [R20.64], R8 ;  /* 0x0000000814002986 */ /* 0x0001e2000c101506 */
[----:B------:R-:W-:-:S05]  /*70ee0*/  LEA.HI.X.SX32 R5, R5, R3, 0x1, P6 ;  /* 0x0000000305057211 */ /* 0x000fca00030f0eff */
[----:B------:R1:W-:Y:S01]  /*70ef0*/  @P1 STG.E.U16 [R4.64], R25 ;  /* 0x0000001904001986 */ /* 0x0003e2000c101506 */
[----:B0-----:R-:W-:-:S04]  /*70f00*/  IADD3 R8, R26, 0x131, RZ ;  /* 0x000001311a087810 */ /* 0x001fc80007ffe0ff */
[----:B------:R-:W-:Y:S02]  /*70f10*/  ISETP.LT.AND P1, PT, R8, c[0x0][0x17c], !P0 ;  /* 0x00005f0008007a0c */ /* 0x000fe40004721270 */
[----:B------:R-:W-:Y:S02]  /*70f20*/  PRMT R8, R25, 0x7632, R8 ;  /* 0x0000763219087816 */ /* 0x000fe40000000008 */
[----:B-1----:R-:W3:Y:S01]  /*70f30*/  LDL.LU R25, [R1+0x204] ;  /* 0x0002040001197983 */ /* 0x002ee20000300800 */
[C---:B------:R-:W-:Y:S02]  /*70f40*/  LEA R20, P6, R0.reuse, R2, 0x1 ;  /* 0x0000000200147211 */ /* 0x040fe400078c08ff */
[----:B------:R-:W-:Y:S02]  /*70f50*/  IADD3 R5, R0, c[0x0][0x198], RZ ;  /* 0x0000660000057a10 */ /* 0x000fe40007ffe0ff */
[----:B------:R-:W-:Y:S02]  /*70f60*/  IADD3 R12, R26, 0x12e, RZ ;  /* 0x0000012e1a0c7810 */ /* 0x000fe40007ffe0ff */
[----:B------:R-:W-:-:S02]  /*70f70*/  LEA.HI.X.SX32 R21, R0, R3, 0x1, P6 ;  /* 0x0000000300157211 */ /* 0x000fc400030f0eff */
[CC--:B------:R-:W-:Y:S02]  /*70f80*/  LEA R4, P6, R5.reuse, R2.reuse, 0x1 ;  /* 0x0000000205047211 */ /* 0x0c0fe400078c08ff */
[----:B------:R-:W-:Y:S02]  /*70f90*/  ISETP.LT.AND P4, PT, R12, c[0x0][0x17c], !P0 ;  /* 0x00005f000c007a0c */ /* 0x000fe40004781270 */
[C---:B------:R-:W-:Y:S01]  /*70fa0*/  IADD3 R0, R5.reuse, c[0x0][0x198], RZ ;  /* 0x0000660005007a10 */ /* 0x040fe20007ffe0ff */
[----:B------:R0:W-:Y:S01]  /*70fb0*/  @P5 STG.E.U16 [R20.64], R8 ;  /* 0x0000000814005986 */ /* 0x0001e2000c101506 */
[----:B------:R-:W-:Y:S02]  /*70fc0*/  LEA.HI.X.SX32 R5, R5, R3, 0x1, P6 ;  /* 0x0000000305057211 */ /* 0x000fe400030f0eff */
[----:B------:R-:W-:Y:S02]  /*70fd0*/  IADD3 R12, R26, 0x130, RZ ;  /* 0x000001301a0c7810 */ /* 0x000fe40007ffe0ff */
[----:B0-----:R-:W-:-:S04]  /*70fe0*/  LEA R20, P6, R0, R2, 0x1 ;  /* 0x0000000200147211 */ /* 0x001fc800078c08ff */
[----:B------:R-:W-:Y:S01]  /*70ff0*/  LEA.HI.X.SX32 R21, R0, R3, 0x1, P6 ;  /* 0x0000000300157211 */ /* 0x000fe200030f0eff */
[----:B------:R0:W-:Y:S01]  /*71000*/  @P4 STG.E.U16 [R4.64], R9 ;  /* 0x0000000904004986 */ /* 0x0001e2000c101506 */
[----:B------:R-:W-:-:S03]  /*71010*/  ISETP.LT.AND P2, PT, R12, c[0x0][0x17c], !P0 ;  /* 0x00005f000c007a0c */ /* 0x000fc60004741270 */
[----:B------:R-:W-:Y:S01]  /*71020*/  STL [R1+0x15ac], R21 ;  /* 0x0015ac1501007387 */ /* 0x000fe20000100800 */
[----:B------:R-:W-:-:S03]  /*71030*/  IADD3 R8, R26, 0x133, RZ ;  /* 0x000001331a087810 */ /* 0x000fc60007ffe0ff */
[----:B------:R-:W4:Y:S01]  /*71040*/  LDL.LU R22, [R1+0x274] ;  /* 0x0002740001167983 */ /* 0x000f220000300800 */
[----:B0-----:R-:W-:Y:S02]  /*71050*/  IADD3 R5, R0, c[0x0][0x198], RZ ;  /* 0x0000660000057a10 */ /* 0x001fe40007ffe0ff */
[----:B------:R-:W-:Y:S02]  /*71060*/  PRMT R9, R9, 0x7632, R9 ;  /* 0x0000763209097816 */ /* 0x000fe40000000009 */
[C---:B------:R-:W-:Y:S02]  /*71070*/  LEA R4, P6, R5.reuse, R2, 0x1 ;  /* 0x0000000205047211 */ /* 0x040fe400078c08ff */
[----:B------:R-:W-:Y:S02]  /*71080*/  ISETP.LT.AND P4, PT, R8, c[0x0][0x17c], !P0 ;  /* 0x00005f0008007a0c */ /* 0x000fe40004781270 */
[----:B------:R-:W-:Y:S02]  /*71090*/  IADD3 R0, R5, c[0x0][0x198], RZ ;  /* 0x0000660005007a10 */ /* 0x000fe40007ffe0ff */
[----:B------:R-:W-:-:S02]  /*710a0*/  IADD3 R12, R26, 0x132, RZ ;  /* 0x000001321a0c7810 */ /* 0x000fc40007ffe0ff */
[----:B------:R-:W-:Y:S02]  /*710b0*/  IADD3 R8, R26, 0x134, RZ ;  /* 0x000001341a087810 */ /* 0x000fe40007ffe0ff */
[----:B------:R-:W-:Y:S01]  /*710c0*/  LEA.HI.X.SX32 R5, R5, R3, 0x1, P6 ;  /* 0x0000000305057211 */ /* 0x000fe200030f0eff */
[----:B------:R0:W-:Y:S01]  /*710d0*/  @P3 STG.E.U16 [R20.64], R9 ;  /* 0x0000000914003986 */ /* 0x0001e2000c101506 */
[----:B------:R-:W-:Y:S02]  /*710e0*/  ISETP.LT.AND P5, PT, R12, c[0x0][0x17c], !P0 ;  /* 0x00005f000c007a0c */ /* 0x000fe400047a1270 */
[----:B------:R-:W-:Y:S02]  /*710f0*/  ISETP.LT.AND P3, PT, R8, c[0x0][0x17c], !P0 ;  /* 0x00005f0008007a0c */ /* 0x000fe40004761270 */
[----:B------:R-:W-:Y:S02]  /*71100*/  LEA R8, P6, R0, R2, 0x1 ;  /* 0x0000000200087211 */ /* 0x000fe400078c08ff */
[----:B0-----:R-:W-:Y:S01]  /*71110*/  IADD3 R9, R26, 0x135, RZ ;  /* 0x000001351a097810 */ /* 0x001fe20007ffe0ff */
[----:B--2---:R0:W-:Y:S01]  /*71120*/  @P2 STG.E.U16 [R4.64], R23 ;  /* 0x0000001704002986 */ /* 0x0041e2000c101506 */
[----:B------:R-:W-:-:S02]  /*71130*/  PRMT R12, R23, 0x7632, R12 ;  /* 0x00007632170c7816 */ /* 0x000fc4000000000c */
[----:B------:R-:W-:Y:S02]  /*71140*/  ISETP.LT.AND P2, PT, R9, c[0x0][0x17c], !P0 ;  /* 0x00005f0009007a0c */ /* 0x000fe40004741270 */
[C---:B------:R-:W-:Y:S02]  /*71150*/  LEA.HI.X.SX32 R9, R0.reuse, R3, 0x1, P6 ;  /* 0x0000000300097211 */ /* 0x040fe400030f0eff */
[----:B0-----:R-:W-:Y:S01]  /*71160*/  IADD3 R5, R0, c[0x0][0x198], RZ ;  /* 0x0000660000057a10 */ /* 0x001fe20007ffe0ff */
[----:B------:R-:W2:Y:S03]  /*71170*/  LDL.LU R23, [R1+0x1f4] ;  /* 0x0001f40001177983 */ /* 0x000ea60000300800 */
[C---:B------:R-:W-:Y:S02]  /*71180*/  LEA R4, P6, R5.reuse, R2, 0x1 ;  /* 0x0000000205047211 */ /* 0x040fe400078c08ff */
[----:B------:R-:W-:-:S02]  /*71190*/  IADD3 R0, R5, c[0x0][0x198], RZ ;  /* 0x0000660005007a10 */ /* 0x000fc40007ffe0ff */
[----:B------:R-:W-:Y:S01]  /*711a0*/  LEA.HI.X.SX32 R5, R5, R3, 0x1, P6 ;  /* 0x0000000305057211 */ /* 0x000fe200030f0eff */
[----:B------:R0:W-:Y:S04]  /*711b0*/  @P1 STG.E.U16 [R8.64], R12 ;  /* 0x0000000c08001986 */ /* 0x0001e8000c101506 */
[----:B---3--:R1:W-:Y:S01]  /*711c0*/  @P5 STG.E.U16 [R4.64], R25 ;  /* 0x0000001904005986 */ /* 0x0083e2000c101506 */
[----:B0-----:R-:W-:-:S03]  /*711d0*/  PRMT R12, R25, 0x7632, R12 ;  /* 0x00007632190c7816 */ /* 0x001fc6000000000c */
[----:B-1----:R-:W3:Y:S01]  /*711e0*/  LDL.LU R25, [R1+0x2a4] ;  /* 0x0002a40001197983 */ /* 0x002ee20000300800 */
[----:B------:R-:W-:Y:S02]  /*711f0*/  IADD3 R9, R26, 0x137, RZ ;  /* 0x000001371a097810 */ /* 0x000fe40007ffe0ff */
[CC--:B------:R-:W-:Y:S02]  /*71200*/  LEA R8, P6, R0.reuse, R2.reuse, 0x1 ;  /* 0x0000000200087211 */ /* 0x0c0fe400078c08ff */
[C---:B------:R-:W-:Y:S02]  /*71210*/  IADD3 R5, R0.reuse, c[0x0][0x198], RZ ;  /* 0x0000660000057a10 */ /* 0x040fe40007ffe0ff */
[----:B------:R-:W-:Y:S02]  /*71220*/  ISETP.LT.AND P5, PT, R9, c[0x0][0x17c], !P0 ;  /* 0x00005f0009007a0c */ /* 0x000fe400047a1270 */
[----:B------:R-:W-:Y:S02]  /*71230*/  LEA.HI.X.SX32 R9, R0, R3, 0x1, P6 ;  /* 0x0000000300097211 */ /* 0x000fe400030f0eff */
[----:B------:R-:W-:-:S02]  /*71240*/  LEA R4, P6, R5, R2, 0x1 ;  /* 0x0000000205047211 */ /* 0x000fc400078c08ff */
[C---:B------:R-:W-:Y:S02]  /*71250*/  IADD3 R0, R5.reuse, c[0x0][0x198], RZ ;  /* 0x0000660005007a10 */ /* 0x040fe40007ffe0ff */
[----:B------:R-:W-:Y:S01]  /*71260*/  LEA.HI.X.SX32 R5, R5, R3, 0x1, P6 ;  /* 0x0000000305057211 */ /* 0x000fe200030f0eff */
[----:B------:R0:W-:Y:S01]  /*71270*/  @P4 STG.E.U16 [R8.64], R12 ;  /* 0x0000000c08004986 */ /* 0x0001e2000c101506 */
[----:B------:R-:W-:-:S03]  /*71280*/  IADD3 R16, R26, 0x136, RZ ;  /* 0x000001361a107810 */ /* 0x000fc60007ffe0ff */
[----:B------:R1:W-:Y:S01]  /*71290*/  @P3 STG.E.U16 [R4.64], R17 ;  /* 0x0000001104003986 */ /* 0x0003e2000c101506 */
[----:B------:R-:W-:Y:S02]  /*712a0*/  ISETP.LT.AND P1, PT, R16, c[0x0][0x17c], !P0 ;  /* 0x00005f0010007a0c */ /* 0x000fe40004721270 */
[----:B0-----:R-:W-:Y:S02]  /*712b0*/  IADD3 R9, R26, 0x139, RZ ;  /* 0x000001391a097810 */ /* 0x001fe40007ffe0ff */
[C---:B------:R-:W-:Y:S02]  /*712c0*/  LEA R8, P6, R0.reuse, R2, 0x1 ;  /* 0x0000000200087211 */ /* 0x040fe400078c08ff */
[C---:B-1----:R-:W-:Y:S02]  /*712d0*/  IADD3 R5, R0.reuse, c[0x0][0x198], RZ ;  /* 0x0000660000057a10 */ /* 0x042fe40007ffe0ff */
[----:B------:R-:W-:Y:S02]  /*712e0*/  ISETP.LT.AND P3, PT, R9, c[0x0][0x17c], !P0 ;  /* 0x00005f0009007a0c */ /* 0x000fe40004761270 */
[----:B------:R-:W-:-:S02]  /*712f0*/  LEA.HI.X.SX32 R9, R0, R3, 0x1, P6 ;  /* 0x0000000300097211 */ /* 0x000fc400030f0eff */
[----:B------:R-:W-:Y:S02]  /*71300*/  LEA R4, P6, R5, R2, 0x1 ;  /* 0x0000000205047211 */ /* 0x000fe400078c08ff */
[----:B------:R-:W-:Y:S02]  /*71310*/  PRMT R17, R17, 0x7632, R17 ;  /* 0x0000763211117816 */ /* 0x000fe40000000011 */
        /* <DEDUP_REMOVED lines=17> */
[----:B----4-:R1:W-:Y:S01]  /*71430*/  @P4 STG.E.U16 [R4.64], R22 ;  /* 0x0000001604004986 */ /* 0x0103e2000c101506 */
[----:B------:R-:W-:Y:S02]  /*71440*/  ISETP.LT.AND P2, PT, R12, c[0x0][0x17c], !P0 ;  /* 0x00005f000c007a0c */ /* 0x000fe40004741270 */
[C---:B------:R-:W-:Y:S02]  /*71450*/  IADD3 R12, R26.reuse, 0x13c, RZ ;  /* 0x0000013c1a0c7810 */ /* 0x040fe40007ffe0ff */
[----:B0-----:R-:W-:Y:S02]  /*71460*/  IADD3 R9, R26, 0x13d, RZ ;  /* 0x0000013d1a097810 */ /* 0x001fe40007ffe0ff */
[C---:B------:R-:W-:Y:S02]  /*71470*/  LEA R8, P6, R0.reuse, R2, 0x1 ;  /* 0x0000000200087211 */ /* 0x040fe400078c08ff */
[----:B-1----:R-:W-:Y:S02]  /*71480*/  IADD3 R5, R0, c[0x0][0x198], RZ ;  /* 0x0000660000057a10 */ /* 0x002fe40007ffe0ff */
[----:B------:R-:W-:-:S02]  /*71490*/  ISETP.LT.AND P4, PT, R9, c[0x0][0x17c], !P0 ;  /* 0x00005f0009007a0c */ /* 0x000fc40004781270 */
[-C--:B------:R-:W-:Y:S02]  /*714a0*/  LEA.HI.X.SX32 R9, R0, R3.reuse, 0x1, P6 ;  /* 0x0000000300097211 */ /* 0x080fe400030f0eff */
[C---:B------:R-:W-:Y:S02]  /*714b0*/  LEA R4, P6, R5.reuse, R2, 0x1 ;  /* 0x0000000205047211 */ /* 0x040fe400078c08ff */
[----:B------:R-:W-:Y:S02]  /*714c0*/  ISETP.LT.AND P5, PT, R12, c[0x0][0x17c], !P0 ;  /* 0x00005f000c007a0c */ /* 0x000fe400047a1270 */
[----:B------:R-:W-:Y:S02]  /*714d0*/  PRMT R12, R22, 0x7632, R12 ;  /* 0x00007632160c7816 */ /* 0x000fe4000000000c */
[C---:B------:R-:W-:Y:S01]  /*714e0*/  IADD3 R0, R5.reuse, c[0x0][0x198], RZ ;  /* 0x0000660005007a10 */ /* 0x040fe20007ffe0ff */
[----:B------:R-:W4:Y:S01]  /*714f0*/  LDL.LU R22, [R1+0x218] ;  /* 0x0002180001167983 */ /* 0x000f220000300800 */
[----:B------:R-:W-:-:S03]  /*71500*/  LEA.HI.X.SX32 R5, R5, R3, 0x1, P6 ;  /* 0x0000000305057211 */ /* 0x000fc600030f0eff */
[----:B------:R0:W-:Y:S02]  /*71510*/  @P3 STG.E.U16 [R8.64], R12 ;  /* 0x0000000c08003986 */ /* 0x0001e4000c101506 */
[----:B0-----:R-:W-:Y:S02]  /*71520*/  IADD3 R9, R26, 0x13f, RZ ;  /* 0x0000013f1a097810 */ /* 0x001fe40007ffe0ff */
[----:B------:R-:W-:Y:S02]  /*71530*/  LEA R8, P6, R0, R2, 0x1 ;  /* 0x0000000200087211 */ /* 0x000fe400078c08ff */
[----:B------:R-:W-:-:S04]  /*71540*/  IADD3 R13, R26, 0x13e, RZ ;  /* 0x0000013e1a0d7810 */ /* 0x000fc80007ffe0ff */
[----:B------:R-:W-:Y:S01]  /*71550*/  ISETP.LT.AND P3, PT, R13, c[0x0][0x17c], !P0 ;  /* 0x00005f000d007a0c */ /* 0x000fe20004761270 */
[----:B--2---:R0:W-:Y:S01]  /*71560*/  @P2 STG.E.U16 [R4.64], R23 ;  /* 0x0000001704002986 */ /* 0x0041e2000c101506 */
[----:B------:R-:W-:Y:S02]  /*71570*/  ISETP.LT.AND P2, PT, R9, c[0x0][0x17c], !P0 ;  /* 0x00005f0009007a0c */ /* 0x000fe40004741270 */
[C---:B------:R-:W-:Y:S02]  /*71580*/  LEA.HI.X.SX32 R9, R0.reuse, R3, 0x1, P6 ;  /* 0x0000000300097211 */ /* 0x040fe400030f0eff */
[----:B------:R-:W-:Y:S02]  /*71590*/  PRMT R12, R23, 0x7632, R12 ;  /* 0x00007632170c7816 */ /* 0x000fe4000000000c */
[----:B0-----:R-:W-:Y:S01]  /*715a0*/  IADD3 R5, R0, c[0x0][0x198], RZ ;  /* 0x0000660000057a10 */ /* 0x001fe20007ffe0ff */
[----:B------:R-:W2:Y:S03]  /*715b0*/  LDL.LU R23, [R1+0x228] ;  /* 0x0002280001177983 */ /* 0x000ea60000300800 */
[----:B------:R-:W-:-:S02]  /*715c0*/  LEA R4, P6, R5, R2, 0x1 ;  /* 0x0000000205047211 */ /* 0x000fc400078c08ff */
[C---:B------:R-:W-:Y:S02]  /*715d0*/  IADD3 R0, R5.reuse, c[0x0][0x198], RZ ;  /* 0x0000660005007a10 */ /* 0x040fe40007ffe0ff */
[----:B------:R-:W-:Y:S01]  /*715e0*/  LEA.HI.X.SX32 R5, R5, R3, 0x1, P6 ;  /* 0x0000000305057211 */ /* 0x000fe200030f0eff */
[----:B------:R0:W-:Y:S04]  /*715f0*/  @P1 STG.E.U16 [R8.64], R12 ;  /* 0x0000000c08001986 */ /* 0x0001e8000c101506 */
[----:B---3--:R1:W-:Y:S01]  /*71600*/  @P5 STG.E.U16 [R4.64], R25 ;  /* 0x0000001904005986 */ /* 0x0083e2000c101506 */
[----:B0-----:R-:W-:Y:S02]  /*71610*/  IADD3 R9, R26, 0x141, RZ ;  /* 0x000001411a097810 */ /* 0x001fe40007ffe0ff */
[----:B------:R-:W-:-:S02]  /*71620*/  LEA R8, P6, R0, R2, 0x1 ;  /* 0x0000000200087211 */ /* 0x000fc400078c08ff */
[C---:B-1----:R-:W-:Y:S02]  /*71630*/  IADD3 R5, R0.reuse, c[0x0][0x198], RZ ;  /* 0x0000660000057a10 */ /* 0x042fe40007ffe0ff */
[----:B------:R-:W-:Y:S02]  /*71640*/  ISETP.LT.AND P5, PT, R9, c[0x0][0x17c], !P0 ;  /* 0x00005f0009007a0c */ /* 0x000fe400047a1270 */
[----:B------:R-:W-:Y:S02]  /*71650*/  LEA.HI.X.SX32 R9, R0, R3, 0x1, P6 ;  /* 0x0000000300097211 */ /* 0x000fe400030f0eff */
[----:B------:R-:W-:Y:S02]  /*71660*/  LEA R4, P6, R5, R2, 0x1 ;  /* 0x0000000205047211 */ /* 0x000fe400078c08ff */
[----:B------:R-:W-:Y:S02]  /*71670*/  PRMT R12, R25, 0x7632, R12 ;  /* 0x00007632190c7816 */ /* 0x000fe4000000000c */
[----:B------:R-:W-:-:S02]  /*71680*/  IADD3 R0, R5, c[0x0][0x198], RZ ;  /* 0x0000660005007a10 */ /* 0x000fc40007ffe0ff */
[----:B------:R-:W-:Y:S01]  /*71690*/  LEA.HI.X.SX32 R5, R5, R3, 0x1, P6 ;  /* 0x0000000305057211 */ /* 0x000fe200030f0eff */
[----:B------:R0:W-:Y:S04]  /*716a0*/  @P4 STG.E.U16 [R8.64], R12 ;  /* 0x0000000c08004986 */ /* 0x0001e8000c101506 */
[----:B------:R1:W-:Y:S01]  /*716b0*/  @P3 STG.E.U16 [R4.64], R28 ;  /* 0x0000001c04003986 */ /* 0x0003e2000c101506 */
[----:B0-----:R-:W-:-:S03]  /*716c0*/  PRMT R12, R28, 0x7632, R12 ;  /* 0x000076321c0c7816 */ /* 0x001fc6000000000c */
[----:B-1----:R-:W3:Y:S04]  /*716d0*/  LDL.LU R28, [R1+0x15c0] ;  /* 0x0015c000011c7983 */ /* 0x002ee80000300800 */
[----:B------:R-:W3:Y:S01]  /*716e0*/  LDL.LU R25, [R1+0x1e8] ;  /* 0x0001e80001197983 */ /* 0x000ee20000300800 */
[C---:B------:R-:W-:Y:S02]  /*716f0*/  IADD3 R13, R26.reuse, 0x140, RZ ;  /* 0x000001401a0d7810 */ /* 0x040fe40007ffe0ff */
[----:B------:R-:W-:Y:S02]  /*71700*/  IADD3 R9, R26, 0x143, RZ ;  /* 0x000001431a097810 */ /* 0x000fe40007ffe0ff */
[----:B------:R-:W-:Y:S02]  /*71710*/  LEA R8, P6, R0, R2, 0x1 ;  /* 0x0000000200087211 */ /* 0x000fe400078c08ff */
[----:B------:R-:W-:-:S02]  /*71720*/  ISETP.LT.AND P1, PT, R13, c[0x0][0x17c], !P0 ;  /* 0x00005f000d007a0c */ /* 0x000fc40004721270 */
[C---:B------:R-:W-:Y:S02]  /*71730*/  IADD3 R5, R0.reuse, c[0x0][0x198], RZ ;  /* 0x0000660000057a10 */ /* 0x040fe40007ffe0ff */
[----:B------:R-:W-:Y:S02]  /*71740*/  ISETP.LT.AND P3, PT, R9, c[0x0][0x17c], !P0 ;  /* 0x00005f0009007a0c */ /* 0x000fe40004761270 */
[-C--:B------:R-:W-:Y:S02]  /*71750*/  LEA.HI.X.SX32 R9, R0, R3.reuse, 0x1, P6 ;  /* 0x0000000300097211 */ /* 0x080fe400030f0eff */
[C---:B------:R-:W-:Y:S02]  /*71760*/  LEA R4, P6, R5.reuse, R2, 0x1 ;  /* 0x0000000205047211 */ /* 0x040fe400078c08ff */
[C---:B------:R-:W-:Y:S02]  /*71770*/  IADD3 R0, R5.reuse, c[0x0][0x198], RZ ;  /* 0x0000660005007a10 */ /* 0x040fe40007ffe0ff */
[----:B------:R-:W-:Y:S01]  /*71780*/  LEA.HI.X.SX32 R5, R5, R3, 0x1, P6 ;  /* 0x0000000305057211 */ /* 0x000fe200030f0eff */
[----:B------:R0:W-:Y:S01]  /*71790*/  @P2 STG.E.U16 [R8.64], R12 ;  /* 0x0000000c08002986 */ /* 0x0001e2000c101506 */
[----:B------:R-:W-:-:S04]  /*717a0*/  IADD3 R13, R26, 0x142, RZ ;  /* 0x000001421a0d7810 */ /* 0x000fc80007ffe0ff */
[----:B------:R-:W-:Y:S02]  /*717b0*/  ISETP.LT.AND P4, PT, R13, c[0x0][0x17c], !P0 ;  /* 0x00005f000d007a0c */ /* 0x000fe40004781270 */
[----:B0-----:R-:W-:Y:S02]  /*717c0*/  IADD3 R9, R26, 0x145, RZ ;  /* 0x000001451a097810 */ /* 0x001fe40007ffe0ff */
[----:B------:R-:W-:Y:S02]  /*717d0*/  LEA R8, P6, R0, R2, 0x1 ;  /* 0x0000000200087211 */ /* 0x000fe400078c08ff */
[----:B------:R-:W-:-:S04]  /*717e0*/  IADD3 R13, R26, 0x144, RZ ;  /* 0x000001441a0d7810 */ /* 0x000fc80007ffe0ff */
[----:B------:R-:W-:Y:S01]  /*717f0*/  ISETP.LT.AND P2, PT, R13, c[0x0][0x17c], !P0 ;  /* 0x00005f000d007a0c */ /* 0x000fe20004741270 */
[----:B----4-:R0:W-:Y:S01]  /*71800*/  @P1 STG.E.U16 [R4.64], R22 ;  /* 0x0000001604001986 */ /* 0x0101e2000c101506 */
[----:B------:R-:W-:Y:S02]  /*71810*/  PRMT R12, R22, 0x7632, R12 ;  /* 0x00007632160c7816 */ /* 0x000fe4000000000c */
[----:B------:R-:W-:Y:S02]  /*71820*/  ISETP.LT.AND P1, PT, R9, c[0x0][0x17c], !P0 ;  /* 0x00005f0009007a0c */ /* 0x000fe40004721270 */
[C---:B------:R-:W-:Y:S02]  /*71830*/  LEA.HI.X.SX32 R9, R0.reuse, R3, 0x1, P6 ;  /* 0x0000000300097211 */ /* 0x040fe400030f0eff */
[----:B0-----:R-:W-:Y:S01]  /*71840*/  IADD3 R5, R0, c[0x0][0x198], RZ ;  /* 0x0000660000057a10 */ /* 0x001fe20007ffe0ff */
[----:B------:R-:W4:Y:S03]  /*71850*/  LDL.LU R22, [R1+0x288] ;  /* 0x0002880001167983 */ /* 0x000f260000300800 */
[----:B------:R-:W-:-:S02]  /*71860*/  LEA R4, P6, R5, R2, 0x1 ;  /* 0x0000000205047211 */ /* 0x000fc400078c08ff */
[C---:B------:R-:W-:Y:S02]  /*71870*/  IADD3 R0, R5.reuse, c[0x0][0x198], RZ ;  /* 0x0000660005007a10 */ /* 0x040fe40007ffe0ff */
[----:B------:R-:W-:Y:S01]  /*71880*/  LEA.HI.X.SX32 R5, R5, R3, 0x1, P6 ;  /* 0x0000000305057211 */ /* 0x000fe200030f0eff */
[----:B------:R0:W-:Y:S02]  /*71890*/  @P5 STG.E.U16 [R8.64], R12 ;  /* 0x0000000c08005986 */ /* 0x0001e4000c101506 */
[----:B0-----:R-:W-:Y:S02]  /*718a0*/  IADD3 R9, R26, 0x147, RZ ;  /* 0x000001471a097810 */ /* 0x001fe40007ffe0ff */
[----:B------:R-:W-:Y:S01]  /*718b0*/  LEA R8, P6, R0, R2, 0x1 ;  /* 0x0000000200087211 */ /* 0x000fe200078c08ff */
[----:B--2---:R0:W-:Y:S01]  /*718c0*/  @P4 STG.E.U16 [R4.64], R23 ;  /* 0x0000001704004986 */ /* 0x0041e2000c101506 */
[----:B------:R-:W-:Y:S02]  /*718d0*/  PRMT R12, R23, 0x7632, R12 ;  /* 0x00007632170c7816 */ /* 0x000fe4000000000c */
[----:B------:R-:W-:-:S02]  /*718e0*/  ISETP.LT.AND P4, PT, R9, c[0x0][0x17c], !P0 ;  /* 0x00005f0009007a0c */ /* 0x000fc40004781270 */
[CC--:B------:R-:W-:Y:S02]  /*718f0*/  LEA.HI.X.SX32 R9, R0.reuse, R3.reuse, 0x1, P6 ;  /* 0x0000000300097211 */ /* 0x0c0fe400030f0eff */
[----:B0-----:R-:W-:Y:S01]  /*71900*/  IADD3 R5, R0, c[0x0][0x198], RZ ;  /* 0x0000660000057a10 */ /* 0x001fe20007ffe0ff */
[----:B------:R-:W2:Y:S03]  /*71910*/  LDL.LU R23, [R1+0x238] ;  /* 0x0002380001177983 */ /* 0x000ea60000300800 */
[C---:B------:R-:W-:Y:S02]  /*71920*/  LEA R4, P6, R5.reuse, R2, 0x1 ;  /* 0x0000000205047211 */ /* 0x040fe400078c08ff */
[C---:B------:R-:W-:Y:S02]  /*71930*/  IADD3 R0, R5.reuse, c[0x0][0x198], RZ ;  /* 0x0000660005007a10 */ /* 0x040fe40007ffe0ff */
[----:B------:R-:W-:Y:S01]  /*71940*/  LEA.HI.X.SX32 R5, R5, R3, 0x1, P6 ;  /* 0x0000000305057211 */ /* 0x000fe200030f0eff */
[----:B------:R0:W-:Y:S04]  /*71950*/  @P3 STG.E.U16 [R8.64], R12 ;  /* 0x0000000c08003986 */ /* 0x0001e8000c101506 */
[----:B---3--:R1:W-:Y:S01]  /*71960*/  @P2 STG.E.U16 [R4.64], R25 ;  /* 0x0000001904002986 */ /* 0x0083e2000c101506 */
[----:B0-----:R-:W-:-:S03]  /*71970*/  PRMT R12, R25, 0x7632, R12 ;  /* 0x00007632190c7816 */ /* 0x001fc6000000000c */
[----:B-1----:R-:W3:Y:S01]  /*71980*/  LDL.LU R25, [R1+0x1d8] ;  /* 0x0001d80001197983 */ /* 0x002ee20000300800 */
[C---:B------:R-:W-:Y:S02]  /*71990*/  IADD3 R13, R26.reuse, 0x146, RZ ;  /* 0x000001461a0d7810 */ /* 0x040fe40007ffe0ff */
[----:B------:R-:W-:Y:S02]  /*719a0*/  IADD3 R9, R26, 0x149, RZ ;  /* 0x000001491a097810 */ /* 0x000fe40007ffe0ff */
[C---:B------:R-:W-:Y:S02]  /*719b0*/  LEA R8, P6, R0.reuse, R2, 0x1 ;  /* 0x0000000200087211 */ /* 0x040fe400078c08ff */
[----:B------:R-:W-:Y:S02]  /*719c0*/  ISETP.LT.AND P5, PT, R13, c[0x0][0x17c], !P0 ;  /* 0x00005f000d007a0c */ /* 0x000fe400047a1270 */
[----:B------:R-:W-:Y:S02]  /*719d0*/  IADD3 R5, R0, c[0x0][0x198], RZ ;  /* 0x0000660000057a10 */ /* 0x000fe40007ffe0ff */
[----:B------:R-:W-:-:S02]  /*719e0*/  ISETP.LT.AND P2, PT, R9, c[0x0][0x17c], !P0 ;  /* 0x00005f0009007a0c */ /* 0x000fc40004741270 */
[-C--:B------:R-:W-:Y:S02]  /*719f0*/  LEA.HI.X.SX32 R9, R0, R3.reuse, 0x1, P6 ;  /* 0x0000000300097211 */ /* 0x080fe400030f0eff */
[C---:B------:R-:W-:Y:S02]  /*71a00*/  LEA R4, P6, R5.reuse, R2, 0x1 ;  /* 0x0000000205047211 */ /* 0x040fe400078c08ff */
        /* <DEDUP_REMOVED lines=11> */
[C---:B------:R-:W-:Y:S02]  /*71ac0*/  LEA R4, P6, R5.reuse, R2, 0x1 ;  /* 0x0000000205047211 */ /* 0x040fe400078c08ff */
[----:B------:R-:W-:Y:S02]  /*71ad0*/  PRMT R6, R6, 0x7632, R6 ;  /* 0x0000763206067816 */ /* 0x000fe40000000006 */
[C---:B------:R-:W-:Y:S02]  /*71ae0*/  IADD3 R0, R5.reuse, c[0x0][0x198], RZ ;  /* 0x0000660005007a10 */ /* 0x040fe40007ffe0ff */
[----:B------:R-:W-:Y:S02]  /*71af0*/  LEA.HI.X.SX32 R5, R5, R3, 0x1, P6 ;  /* 0x0000000305057211 */ /* 0x000fe400030f0eff */
[C---:B------:R-:W-:Y:S01]  /*71b00*/  IADD3 R13, R26.reuse, 0x14a, RZ ;  /* 0x0000014a1a0d7810 */ /* 0x040fe20007ffe0ff */
[----:B------:R0:W-:Y:S03]  /*71b10*/  @P4 STG.E.U16 [R8.64], R6 ;  /* 0x0000000608004986 */ /* 0x0001e6000c101506 */
[----:B------:R-:W-:Y:S01]  /*71b20*/  ISETP.LT.AND P1, PT, R13, c[0x0][0x17c], !P0 ;  /* 0x00005f000d007a0c */ /* 0x000fe20004721270 */
[----:B----4-:R1:W-:Y:S01]  /*71b30*/  @P3 STG.E.U16 [R4.64], R22 ;  /* 0x0000001604003986 */ /* 0x0103e2000c101506 */
[----:B0-----:R-:W-:-:S02]  /*71b40*/  IADD3 R6, R26, 0x14d, RZ ;  /* 0x0000014d1a067810 */ /* 0x001fc40007ffe0ff */
[-C--:B------:R-:W-:Y:S02]  /*71b50*/  LEA R8, P6, R0, R2.reuse, 0x1 ;  /* 0x0000000200087211 */ /* 0x080fe400078c08ff */
[----:B------:R-:W-:Y:S02]  /*71b60*/  ISETP.LT.AND P3, PT, R6, c[0x0][0x17c], !P0 ;  /* 0x00005f0006007a0c */ /* 0x000fe40004761270 */
[C---:B-1----:R-:W-:Y:S02]  /*71b70*/  IADD3 R5, R0.reuse, c[0x0][0x198], RZ ;  /* 0x0000660000057a10 */ /* 0x042fe40007ffe0ff */
[----:B------:R-:W-:Y:S02]  /*71b80*/  LEA.HI.X.SX32 R9, R0, R3, 0x1, P6 ;  /* 0x0000000300097211 */ /* 0x000fe400030f0eff */
[----:B------:R-:W-:Y:S02]  /*71b90*/  PRMT R6, R22, 0x7632, R6 ;  /* 0x0000763216067816 */ /* 0x000fe40000000006 */
[----:B------:R-:W-:-:S02]  /*71ba0*/  LEA R4, P6, R5, R2, 0x1 ;  /* 0x0000000205047211 */ /* 0x000fc400078c08ff */
[C---:B------:R-:W-:Y:S01]  /*71bb0*/  IADD3 R0, R5.reuse, c[0x0][0x198], RZ ;  /* 0x0000660005007a10 */ /* 0x040fe20007ffe0ff */
[----:B------:R0:W-:Y:S01]  /*71bc0*/  @P2 STG.E.U16 [R8.64], R6 ;  /* 0x0000000608002986 */ /* 0x0001e2000c101506 */
[----:B------:R-:W-:Y:S02]  /*71bd0*/  LEA.HI.X.SX32 R5, R5, R3, 0x1, P6 ;  /* 0x0000000305057211 */ /* 0x000fe400030f0eff */
[----:B------:R-:W-:-:S04]  /*71be0*/  IADD3 R12, R26, 0x14c, RZ ;  /* 0x0000014c1a0c7810 */ /* 0x000fc80007ffe0ff */
[----:B------:R-:W-:Y:S02]  /*71bf0*/  ISETP.LT.AND P4, PT, R12, c[0x0][0x17c], !P0 ;  /* 0x00005f000c007a0c */ /* 0x000fe40004781270 */
[----:B0-----:R-:W-:Y:S02]  /*71c00*/  IADD3 R6, R26, 0x14f, RZ ;  /* 0x0000014f1a067810 */ /* 0x001fe40007ffe0ff */
[----:B------:R-:W-:-:S04]  /*71c10*/  LEA R8, P6, R0, R2, 0x1 ;  /* 0x0000000200087211 */ /* 0x000fc800078c08ff */
[----:B------:R-:W-:Y:S01]  /*71c20*/  LEA.HI.X.SX32 R9, R0, R3, 0x1, P6 ;  /* 0x0000000300097211 */ /* 0x000fe200030f0eff */
[----:B--2---:R0:W-:Y:S01]  /*71c30*/  @P1 STG.E.U16 [R4.64], R23 ;  /* 0x0000001704001986 */ /* 0x0041e2000c101506 */
[----:B------:R-:W-:Y:S02]  /*71c40*/  ISETP.LT.AND P1, PT, R6, c[0x0][0x17c], !P0 ;  /* 0x00005f0006007a0c */ /* 0x000fe40004721270 */
[----:B------:R-:W-:Y:S02]  /*71c50*/  PRMT R6, R23, 0x7632, R6 ;  /* 0x0000763217067816 */ /* 0x000fe40000000006 */
[----:B0-----:R-:W-:Y:S01]  /*71c60*/  IADD3 R5, R0, c[0x0][0x198], RZ ;  /* 0x0000660000057a10 */ /* 0x001fe20007ffe0ff */
[----:B------:R-:W2:Y:S03]  /*71c70*/  LDL.LU R23, [R1+0x298] ;  /* 0x0002980001177983 */ /* 0x000ea60000300800 */
[----:B------:R-:W-:-:S02]  /*71c80*/  LEA R4, P6, R5, R2, 0x1 ;  /* 0x0000000205047211 */ /* 0x000fc400078c08ff */
[C---:B------:R-:W-:Y:S01]  /*71c90*/  IADD3 R0, R5.reuse, c[0x0][0x198], RZ ;  /* 0x0000660005007a10 */ /* 0x040fe20007ffe0ff */
[----:B------:R0:W-:Y:S01]  /*71ca0*/  @P5 STG.E.U16 [R8.64], R6 ;  /* 0x0000000608005986 */ /* 0x0001e2000c101506 */
[----:B------:R-:W-:Y:S02]  /*71cb0*/  LEA.HI.X.SX32 R5, R5, R3, 0x1, P6 ;  /* 0x0000000305057211 */ /* 0x000fe400030f0eff */
[----:B0-----:R-:W-:-:S03]  /*71cc0*/  IADD3 R6, R26, 0x151, RZ ;  /* 0x000001511a067810 */ /* 0x001fc60007ffe0ff */
[----:B---3--:R0:W-:Y:S01]  /*71cd0*/  @P4 STG.E.U16 [R4.64], R25 ;  /* 0x0000001904004986 */ /* 0x0081e2000c101506 */
[----:B------:R-:W-:Y:S02]  /*71ce0*/  ISETP.LT.AND P4, PT, R6, c[0x0][0x17c], !P0 ;  /* 0x00005f0006007a0c */ /* 0x000fe40004781270 */
[----:B------:R-:W-:Y:S02]  /*71cf0*/  PRMT R6, R25, 0x7632, R6 ;  /* 0x0000763219067816 */ /* 0x000fe40000000006 */
[----:B0-----:R-:W3:Y:S01]  /*71d00*/  LDL.LU R25, [R1+0x208] ;  /* 0x0002080001197983 */ /* 0x001ee20000300800 */
[----:B------:R-:W-:Y:S02]  /*71d10*/  IADD3 R12, R26, 0x14e, RZ ;  /* 0x0000014e1a0c7810 */ /* 0x000fe40007ffe0ff */
[----:B------:R-:W-:Y:S01]  /*71d20*/  LEA R8, P6, R0, R2, 0x1 ;  /* 0x0000000200087211 */ /* 0x000fe200078c08ff */
[----:B------:R-:W4:Y:S01]  /*71d30*/  LDL.LU R22, [R1+0x278] ;  /* 0x0002780001167983 */ /* 0x000f220000300800 */
[----:B------:R-:W-:-:S02]  /*71d40*/  ISETP.LT.AND P2, PT, R12, c[0x0][0x17c], !P0 ;  /* 0x00005f000c007a0c */ /* 0x000fc40004741270 */
[C---:B------:R-:W-:Y:S02]  /*71d50*/  IADD3 R5, R0.reuse, c[0x0][0x198], RZ ;  /* 0x0000660000057a10 */ /* 0x040fe40007ffe0ff */
[-C--:B------:R-:W-:Y:S02]  /*71d60*/  LEA.HI.X.SX32 R9, R0, R3.reuse, 0x1, P6 ;  /* 0x0000000300097211 */ /* 0x080fe400030f0eff */
[CC--:B------:R-:W-:Y:S02]  /*71d70*/  LEA R4, P6, R5.reuse, R2.reuse, 0x1 ;  /* 0x0000000205047211 */ /* 0x0c0fe400078c08ff */
[C---:B------:R-:W-:Y:S02]  /*71d80*/  IADD3 R0, R5.reuse, c[0x0][0x198], RZ ;  /* 0x0000660005007a10 */ /* 0x040fe40007ffe0ff */
[----:B------:R-:W-:Y:S02]  /*71d90*/  LEA.HI.X.SX32 R5, R5, R3, 0x1, P6 ;  /* 0x0000000305057211 */ /* 0x000fe400030f0eff */
[----:B------:R-:W-:Y:S01]  /*71da0*/  IADD3 R12, R26, 0x150, RZ ;  /* 0x000001501a0c7810 */ /* 0x000fe20007ffe0ff */
[----:B------:R0:W-:Y:S03]  /*71db0*/  @P3 STG.E.U16 [R8.64], R6 ;  /* 0x0000000608003986 */ /* 0x0001e6000c101506 */
[----:B------:R-:W-:Y:S01]  /*71dc0*/  ISETP.LT.AND P5, PT, R12, c[0x0][0x17c], !P0 ;  /* 0x00005f000c007a0c */ /* 0x000fe200047a1270 */
[----:B------:R1:W-:Y:S01]  /*71dd0*/  @P2 STG.E.U16 [R4.64], R10 ;  /* 0x0000000a04002986 */ /* 0x0003e2000c101506 */
[----:B0-----:R-:W-:-:S02]  /*71de0*/  LEA R8, P6, R0, R2, 0x1 ;  /* 0x0000000200087211 */ /* 0x001fc400078c08ff */
[----:B------:R-:W-:Y:S02]  /*71df0*/  IADD3 R6, R26, 0x153, RZ ;  /* 0x000001531a067810 */ /* 0x000fe40007ffe0ff */
[C---:B-1----:R-:W-:Y:S02]  /*71e00*/  IADD3 R5, R0.reuse, c[0x0][0x198], RZ ;  /* 0x0000660000057a10 */ /* 0x042fe40007ffe0ff */
[----:B------:R-:W-:Y:S02]  /*71e10*/  LEA.HI.X.SX32 R9, R0, R3, 0x1, P6 ;  /* 0x0000000300097211 */ /* 0x000fe400030f0eff */
[----:B------:R-:W-:Y:S02]  /*71e20*/  PRMT R10, R10, 0x7632, R10 ;  /* 0x000076320a0a7816 */ /* 0x000fe4000000000a */
[----:B------:R-:W-:Y:S02]  /*71e30*/  ISETP.LT.AND P2, PT, R6, c[0x0][0x17c], !P0 ;  /* 0x00005f0006007a0c */ /* 0x000fe40004741270 */
[----:B------:R-:W-:-:S02]  /*71e40*/  LEA R4, P6, R5, R2, 0x1 ;  /* 0x0000000205047211 */ /* 0x000fc400078c08ff */
[----:B------:R-:W-:Y:S01]  /*71e50*/  IADD3 R6, R26, 0x154, RZ ;  /* 0x000001541a067810 */ /* 0x000fe20007ffe0ff */
[----:B------:R0:W-:Y:S01]  /*71e60*/  @P1 STG.E.U16 [R8.64], R10 ;  /* 0x0000000a08001986 */ /* 0x0001e2000c101506 */
[C---:B------:R-:W-:Y:S02]  /*71e70*/  IADD3 R0, R5.reuse, c[0x0][0x198], RZ ;  /* 0x0000660005007a10 */ /* 0x040fe40007ffe0ff */
[----:B------:R-:W-:Y:S02]  /*71e80*/  LEA.HI.X.SX32 R5, R5, R3, 0x1, P6 ;  /* 0x0000000305057211 */ /* 0x000fe400030f0eff */
[----:B------:R-:W-:Y:S02]  /*71e90*/  ISETP.LT.AND P1, PT, R6, c[0x0][0x17c], !P0 ;  /* 0x00005f0006007a0c */ /* 0x000fe40004721270 */
[C---:B------:R-:W-:Y:S02]  /*71ea0*/  IADD3 R12, R26.reuse, 0x152, RZ ;  /* 0x000001521a0c7810 */ /* 0x040fe40007ffe0ff */
[----:B------:R-:W-:-:S02]  /*71eb0*/  IADD3 R6, R26, 0x155, RZ ;  /* 0x000001551a067810 */ /* 0x000fc40007ffe0ff */
[----:B------:R-:W-:Y:S02]  /*71ec0*/  ISETP.LT.AND P3, PT, R12, c[0x0][0x17c], !P0 ;  /* 0x00005f000c007a0c */ /* 0x000fe40004761270 */
[----:B0-----:R-:W-:-:S04]  /*71ed0*/  LEA R8, P6, R0, R2, 0x1 ;  /* 0x0000000200087211 */ /* 0x001fc800078c08ff */
        /* <DEDUP_REMOVED lines=15> */
[C---:B------:R-:W-:Y:S02]  /*71fd0*/  LEA R8, P6, R0.reuse, R2, 0x1 ;  /* 0x0000000200087211 */ /* 0x040fe400078c08ff */
[C---:B------:R-:W-:Y:S02]  /*71fe0*/  IADD3 R5, R0.reuse, c[0x0][0x198], RZ ;  /* 0x0000660000057a10 */ /* 0x040fe40007ffe0ff */
[----:B------:R-:W-:-:S02]  /*71ff0*/  LEA.HI.X.SX32 R9, R0, R3, 0x1, P6 ;  /* 0x0000000300097211 */ /* 0x000fc400030f0eff */
        /* <DEDUP_REMOVED lines=8> */
[C---:B-1----:R-:W-:Y:S02]  /*72080*/  IADD3 R5, R0.reuse, c[0x0][0x198], RZ ;  /* 0x0000660000057a10 */ /* 0x042fe40007ffe0ff */
[-C--:B------:R-:W-:Y:S02]  /*72090*/  LEA.HI.X.SX32 R9, R0, R3.reuse, 0x1, P6 ;  /* 0x0000000300097211 */ /* 0x080fe400030f0eff */
[C---:B------:R-:W-:Y:S02]  /*720a0*/  LEA R4, P6, R5.reuse, R2, 0x1 ;  /* 0x0000000205047211 */ /* 0x040fe400078c08ff */
[----:B------:R-:W-:Y:S02]  /*720b0*/  PRMT R18, R18, 0x7632, R18 ;  /* 0x0000763212127816 */ /* 0x000fe40000000012 */
[C---:B------:R-:W-:Y:S02]  /*720c0*/  IADD3 R0, R5.reuse, c[0x0][0x198], RZ ;  /* 0x0000660005007a10 */ /* 0x040fe40007ffe0ff */
[----:B------:R-:W-:-:S02]  /*720d0*/  LEA.HI.X.SX32 R5, R5, R3, 0x1, P6 ;  /* 0x0000000305057211 */ /* 0x000fc400030f0eff */
[C---:B------:R-:W-:Y:S02]  /*720e0*/  IADD3 R10, R26.reuse, 0x158, RZ ;  /* 0x000001581a0a7810 */ /* 0x040fe40007ffe0ff */
[----:B------:R-:W-:Y:S01]  /*720f0*/  IADD3 R6, R26, 0x159, RZ ;  /* 0x000001591a067810 */ /* 0x000fe20007ffe0ff */
[----:B------:R0:W-:Y:S01]  /*72100*/  @P5 STG.E.U16 [R8.64], R18 ;  /* 0x0000001208005986 */ /* 0x0001e2000c101506 */
[----:B------:R-:W-:Y:S02]  /*72110*/  ISETP.LT.AND P2, PT, R10, c[0x0][0x17c], !P0 ;  /* 0x00005f000a007a0c */ /* 0x000fe40004741270 */
[----:B------:R-:W-:Y:S01]  /*72120*/  ISETP.LT.AND P1, PT, R6, c[0x0][0x17c], !P0 ;  /* 0x00005f0006007a0c */ /* 0x000fe20004721270 */
[----:B------:R1:W-:Y:S01]  /*72130*/  @P4 STG.E.U16 [R4.64], R14 ;  /* 0x0000000e04004986 */ /* 0x0003e2000c101506 */
[----:B------:R-:W-:Y:S02]  /*72140*/  IADD3 R6, R26, 0x15a, RZ ;  /* 0x0000015a1a067810 */ /* 0x000fe40007ffe0ff */
[----:B0-----:R-:W-:-:S02]  /*72150*/  LEA R8, P6, R0, R2, 0x1 ;  /* 0x0000000200087211 */ /* 0x001fc400078c08ff */
[C---:B-1----:R-:W-:Y:S02]  /*72160*/  IADD3 R5, R0.reuse, c[0x0][0x198], RZ ;  /* 0x0000660000057a10 */ /* 0x042fe40007ffe0ff */
[----:B------:R-:W-:Y:S02]  /*72170*/  LEA.HI.X.SX32 R9, R0, R3, 0x1, P6 ;  /* 0x0000000300097211 */ /* 0x000fe400030f0eff */
[----:B------:R-:W-:Y:S02]  /*72180*/  LEA R4, P6, R5, R2, 0x1 ;  /* 0x0000000205047211 */ /* 0x000fe400078c08ff */
[----:B------:R-:W-:Y:S02]  /*72190*/  ISETP.LT.AND P5, PT, R6, c[0x0][0x17c], !P0 ;  /* 0x00005f0006007a0c */ /* 0x000fe400047a1270 */
[----:B------:R-:W-:Y:S02]  /*721a0*/  IADD3 R6, R26, 0x15b, RZ ;  /* 0x0000015b1a067810 */ /* 0x000fe40007ffe0ff */
[----:B------:R-:W-:-:S02]  /*721b0*/  PRMT R14, R14, 0x7632, R14 ;  /* 0x000076320e0e7816 */ /* 0x000fc4000000000e */
[C---:B------:R-:W-:Y:S02]  /*721c0*/  IADD3 R0, R5.reuse, c[0x0][0x198], RZ ;  /* 0x0000660005007a10 */ /* 0x040fe40007ffe0ff */
[----:B------:R-:W-:Y:S02]  /*721d0*/  LEA.HI.X.SX32 R5, R5, R3, 0x1, P6 ;  /* 0x0000000305057211 */ /* 0x000fe400030f0eff */
[----:B------:R-:W-:Y:S01]  /*721e0*/  ISETP.LT.AND P4, PT, R6, c[0x0][0x17c], !P0 ;  /* 0x00005f0006007a0c */ /* 0x000fe20004781270 */
[----:B------:R0:W-:Y:S01]  /*721f0*/  @P3 STG.E.U16 [R8.64], R14 ;  /* 0x0000000e08003986 */ /* 0x0001e2000c101506 */
[----:B------:R-:W-:-:S03]  /*72200*/  IADD3 R6, R26, 0x15c, RZ ;  /* 0x0000015c1a067810 */ /* 0x000fc60007ffe0ff */
[----:B----4-:R1:W-:Y:S01]  /*72210*/  @P2 STG.E.U16 [R4.64], R22 ;  /* 0x0000001604002986 */ /* 0x0103e2000c101506 */
[----:B------:R-:W-:Y:S02]  /*72220*/  ISETP.LT.AND P3, PT, R6, c[0x0][0x17c], !P0 ;  /* 0x00005f0006007a0c */ /* 0x000fe40004761270 */
[----:B------:R-:W-:Y:S02]  /*72230*/  IADD3 R6, R26, 0x15d, RZ ;  /* 0x0000015d1a067810 */ /* 0x000fe40007ffe0ff */
[CC--:B0-----:R-:W-:Y:S02]  /*72240*/  LEA R8, P6, R0.reuse, R2.reuse, 0x1 ;  /* 0x0000000200087211 */ /* 0x0c1fe400078c08ff */
[C---:B-1----:R-:W-:Y:S02]  /*72250*/  IADD3 R5, R0.reuse, c[0x0][0x198], RZ ;  /* 0x0000660000057a10 */ /* 0x042fe40007ffe0ff */
[----:B------:R-:W-:Y:S02]  /*72260*/  LEA.HI.X.SX32 R9, R0, R3, 0x1, P6 ;  /* 0x0000000300097211 */ /* 0x000fe400030f0eff */
[----:B------:R-:W-:-:S02]  /*72270*/  LEA R4, P6, R5, R2, 0x1 ;  /* 0x0000000205047211 */ /* 0x000fc400078c08ff */
[----:B------:R-:W-:Y:S02]  /*72280*/  ISETP.LT.AND P2, PT, R6, c[0x0][0x17c], !P0 ;  /* 0x00005f0006007a0c */ /* 0x000fe40004741270 */
[----:B------:R-:W-:Y:S02]  /*72290*/  PRMT R6, R22, 0x7632, R6 ;  /* 0x0000763216067816 */ /* 0x000fe40000000006 */
[C---:B------:R-:W-:Y:S01]  /*722a0*/  IADD3 R0, R5.reuse, c[0x0][0x198], RZ ;  /* 0x0000660005007a10 */ /* 0x040fe20007ffe0ff */
[----:B------:R-:W4:Y:S01]  /*722b0*/  LDL.LU R22, [R1+0x21c] ;  /* 0x00021c0001167983 */ /* 0x000f220000300800 */
[----:B------:R-:W-:-:S03]  /*722c0*/  LEA.HI.X.SX32 R5, R5, R3, 0x1, P6 ;  /* 0x0000000305057211 */ /* 0x000fc600030f0eff */
[----:B------:R0:W-:Y:S01]  /*722d0*/  @P1 STG.E.U16 [R8.64], R6 ;  /* 0x0000000608001986 */ /* 0x0001e2000c101506 */
[----:B------:R-:W-:Y:S02]  /*722e0*/  IADD3 R10, R26, 0x15e, RZ ;  /* 0x0000015e1a0a7810 */ /* 0x000fe40007ffe0ff */
[----:B0-----:R-:W-:Y:S02]  /*722f0*/  LEA R8, P6, R0, R2, 0x1 ;  /* 0x0000000200087211 */ /* 0x001fe400078c08ff */
[----:B------:R-:W-:Y:S02]  /*72300*/  IADD3 R6, R26, 0x15f, RZ ;  /* 0x0000015f1a067810 */ /* 0x000fe40007ffe0ff */
[----:B------:R-:W-:Y:S02]  /*72310*/  LEA.HI.X.SX32 R9, R0, R3, 0x1, P6 ;  /* 0x0000000300097211 */ /* 0x000fe400030f0eff */
[----:B------:R-:W-:Y:S01]  /*72320*/  ISETP.LT.AND P1, PT, R10, c[0x0][0x17c], !P0 ;  /* 0x00005f000a007a0c */ /* 0x000fe20004721270 */
[----:B--2---:R0:W-:Y:S01]  /*72330*/  @P5 STG.E.U16 [R4.64], R23 ;  /* 0x0000001704005986 */ /* 0x0041e2000c101506 */
[----:B------:R-:W-:-:S02]  /*72340*/  ISETP.LT.AND P5, PT, R6, c[0x0][0x17c], !P0 ;  /* 0x00005f0006007a0c */ /* 0x000fc400047a1270 */
[----:B------:R-:W-:Y:S02]  /*72350*/  PRMT R6, R23, 0x7632, R6 ;  /* 0x0000763217067816 */ /* 0x000fe40000000006 */
[----:B0-----:R-:W-:Y:S01]  /*72360*/  IADD3 R5, R0, c[0x0][0x198], RZ ;  /* 0x0000660000057a10 */ /* 0x001fe20007ffe0ff */
[----:B------:R-:W2:Y:S03]  /*72370*/  LDL.LU R23, [R1+0x22c] ;  /* 0x00022c0001177983 */ /* 0x000ea60000300800 */
[C---:B------:R-:W-:Y:S02]  /*72380*/  LEA R4, P6, R5.reuse, R2, 0x1 ;  /* 0x0000000205047211 */ /* 0x040fe400078c08ff */
[C---:B------:R-:W-:Y:S02]  /*72390*/  IADD3 R0, R5.reuse, c[0x0][0x198], RZ ;  /* 0x0000660005007a10 */ /* 0x040fe40007ffe0ff */
[----:B------:R-:W-:Y:S01]  /*723a0*/  LEA.HI.X.SX32 R5, R5, R3, 0x1, P6 ;  /* 0x0000000305057211 */ /* 0x000fe200030f0eff */
[----:B------:R0:W-:Y:S02]  /*723b0*/  @P4 STG.E.U16 [R8.64], R6 ;  /* 0x0000000608004986 */ /* 0x0001e4000c101506 */
[----:B0-----:R-:W-:-:S02]  /*723c0*/  IADD3 R6, R26, 0x161, RZ ;  /* 0x000001611a067810 */ /* 0x001fc40007ffe0ff */
[----:B------:R-:W-:-:S04]  /*723d0*/  LEA R8, P6, R0, R2, 0x1 ;  /* 0x0000000200087211 */ /* 0x000fc800078c08ff */
[----:B------:R-:W-:Y:S01]  /*723e0*/  LEA.HI.X.SX32 R9, R0, R3, 0x1, P6 ;  /* 0x0000000300097211 */ /* 0x000fe200030f0eff */
[----:B---3--:R0:W-:Y:S01]  /*723f0*/  @P3 STG.E.U16 [R4.64], R25 ;  /* 0x0000001904003986 */ /* 0x0081e2000c101506 */
[----:B------:R-:W-:Y:S02]  /*72400*/  ISETP.LT.AND P3, PT, R6, c[0x0][0x17c], !P0 ;  /* 0x00005f0006007a0c */ /* 0x000fe40004761270 */
[----:B------:R-:W-:Y:S02]  /*72410*/  PRMT R6, R25, 0x7632, R6 ;  /* 0x0000763219067816 */ /* 0x000fe40000000006 */
[----:B0-----:R-:W-:-:S04]  /*72420*/  IADD3 R5, R0, c[0x0][0x198], RZ ;  /* 0x0000660000057a10 */ /* 0x001fc80007ffe0ff */
        /* <DEDUP_REMOVED lines=8> */
[----:B-1----:R-:W3:Y:S04]  /*724b0*/  LDL.LU R29, [R1+0x15bc] ;  /* 0x0015bc00011d7983 */ /* 0x002ee80000300800 */
[----:B------:R-:W3:Y:S01]  /*724c0*/  LDL.LU R25, [R1+0x1ec] ;  /* 0x0001ec0001197983 */ /* 0x000ee20000300800 */
[----:B------:R-:W-:Y:S02]  /*724d0*/  IADD3 R10, R26, 0x160, RZ ;  /* 0x000001601a0a7810 */ /* 0x000fe40007ffe0ff */
[----:B------:R-:W-:-:S02]  /*724e0*/  LEA R8, P6, R0, R2, 0x1 ;  /* 0x0000000200087211 */ /* 0x000fc400078c08ff */
[----:B------:R-:W-:Y:S02]  /*724f0*/  ISETP.LT.AND P4, PT, R10, c[0x0][0x17c], !P0 ;  /* 0x00005f000a007a0c */ /* 0x000fe40004781270 */
[C---:B------:R-:W-:Y:S02]  /*72500*/  IADD3 R5, R0.reuse, c[0x0][0x198], RZ ;  /* 0x0000660000057a10 */ /* 0x040fe40007ffe0ff */
[-C--:B------:R-:W-:Y:S02]  /*72510*/  LEA.HI.X.SX32 R9, R0, R3.reuse, 0x1, P6 ;  /* 0x0000000300097211 */ /* 0x080fe400030f0eff */
[C---:B------:R-:W-:Y:S02]  /*72520*/  LEA R4, P6, R5.reuse, R2, 0x1 ;  /* 0x0000000205047211 */ /* 0x040fe400078c08ff */
[C---:B------:R-:W-:Y:S02]  /*72530*/  IADD3 R0, R5.reuse, c[0x0][0x198], RZ ;  /* 0x0000660005007a10 */ /* 0x040fe40007ffe0ff */
[----:B------:R-:W-:-:S02]  /*72540*/  LEA.HI.X.SX32 R5, R5, R3, 0x1, P6 ;  /* 0x0000000305057211 */ /* 0x000fc400030f0eff */
[----:B------:R-:W-:Y:S01]  /*72550*/  IADD3 R10, R26, 0x162, RZ ;  /* 0x000001621a0a7810 */ /* 0x000fe20007ffe0ff */
[----:B------:R0:W-:Y:S03]  /*72560*/  @P5 STG.E.U16 [R8.64], R6 ;  /* 0x0000000608005986 */ /* 0x0001e6000c101506 */
[----:B------:R-:W-:Y:S02]  /*72570*/  ISETP.LT.AND P2, PT, R10, c[0x0][0x17c], !P0 ;  /* 0x00005f000a007a0c */ /* 0x000fe40004741270 */
[----:B------:R-:W-:Y:S02]  /*72580*/  IADD3 R10, R26, 0x164, RZ ;  /* 0x000001641a0a7810 */ /* 0x000fe40007ffe0ff */
[----:B0-----:R-:W-:Y:S02]  /*72590*/  LEA R8, P6, R0, R2, 0x1 ;  /* 0x0000000200087211 */ /* 0x001fe400078c08ff */
[----:B------:R-:W-:-:S02]  /*725a0*/  IADD3 R6, R26, 0x165, RZ ;  /* 0x000001651a067810 */ /* 0x000fc40007ffe0ff */
[----:B------:R-:W-:Y:S02]  /*725b0*/  LEA.HI.X.SX32 R9, R0, R3, 0x1, P6 ;  /* 0x0000000300097211 */ /* 0x000fe400030f0eff */
[----:B------:R-:W-:Y:S02]  /*725c0*/  ISETP.LT.AND P5, PT, R10, c[0x0][0x17c], !P0 ;  /* 0x00005f000a007a0c */ /* 0x000fe400047a1270 */
[C---:B------:R-:W-:Y:S02]  /*725d0*/  IADD3 R10, R26.reuse, 0x166, RZ ;  /* 0x000001661a0a7810 */ /* 0x040fe40007ffe0ff */
[----:B------:R-:W-:Y:S01]  /*725e0*/  IADD3 R12, R26, 0x167, RZ ;  /* 0x000001671a0c7810 */ /* 0x000fe20007ffe0ff */
[----:B----4-:R0:W-:Y:S01]  /*725f0*/  @P4 STG.E.U16 [R4.64], R22 ;  /* 0x0000001604004986 */ /* 0x0101e2000c101506 */
[----:B------:R-:W-:Y:S02]  /*72600*/  ISETP.LT.AND P4, PT, R6, c[0x0][0x17c], !P0 ;  /* 0x00005f0006007a0c */ /* 0x000fe40004781270 */
[----:B------:R-:W-:-:S02]  /*72610*/  PRMT R6, R22, 0x7632, R6 ;  /* 0x0000763216067816 */ /* 0x000fc40000000006 */
[----:B0-----:R-:W-:-:S04]  /*72620*/  IADD3 R5, R0, c[0x0][0x198], RZ ;  /* 0x0000660000057a10 */ /* 0x001fc80007ffe0ff */
[CC--:B------:R-:W-:Y:S02]  /*72630*/  LEA R4, P6, R5.reuse, R2.reuse, 0x1 ;  /* 0x0000000205047211 */ /* 0x0c0fe400078c08ff */
[C---:B------:R-:W-:Y:S02]  /*72640*/  IADD3 R0, R5.reuse, c[0x0][0x198], RZ ;  /* 0x0000660005007a10 */ /* 0x040fe40007ffe0ff */
[----:B------:R-:W-:Y:S01]  /*72650*/  LEA.HI.X.SX32 R5, R5, R3, 0x1, P6 ;  /* 0x0000000305057211 */ /* 0x000fe200030f0eff */
[----:B------:R0:W-:Y:S01]  /*72660*/  @P3 STG.E.U16 [R8.64], R6 ;  /* 0x0000000608003986 */ /* 0x0001e2000c101506 */
[----:B------:R-:W-:Y:S02]  /*72670*/  ISETP.LT.AND P3, PT, R10, c[0x0][0x17c], !P0 ;  /* 0x00005f000a007a0c */ /* 0x000fe40004761270 */
[C---:B------:R-:W-:Y:S02]  /*72680*/  IADD3 R10, R0.reuse, c[0x0][0x198], RZ ;  /* 0x00006600000a7a10 */ /* 0x040fe40007ffe0ff */
[----:B0-----:R-:W-:-:S04]  /*72690*/  LEA R8, P6, R0, R2, 0x1 ;  /* 0x0000000200087211 */ /* 0x001fc800078c08ff */
[----:B------:R-:W-:Y:S01]  /*726a0*/  LEA.HI.X.SX32 R9, R0, R3, 0x1, P6 ;  /* 0x0000000300097211 */ /* 0x000fe200030f0eff */
[----:B--2---:R0:W-:Y:S01]  /*726b0*/  @P2 STG.E.U16 [R4.64], R23 ;  /* 0x0000001704002986 */ /* 0x0041e2000c101506 */
[----:B------:R-:W-:Y:S02]  /*726c0*/  PRMT R13, R23, 0x7632, R13 ;  /* 0x00007632170d7816 */ /* 0x000fe4000000000d */
[----:B------:R-:W-:Y:S02]  /*726d0*/  ISETP.LT.AND P2, PT, R12, c[0x0][0x17c], !P0 ;  /* 0x00005f000c007a0c */ /* 0x000fe40004741270 */
[----:B------:R-:W-:Y:S01]  /*726e0*/  IADD3 R12, R26, 0x168, RZ ;  /* 0x000001681a0c7810 */ /* 0x000fe20007ffe0ff */
[----:B0-----:R-:W2:Y:S01]  /*726f0*/  LDL.LU R23, [R1+0x28c] ;  /* 0x00028c0001177983 */ /* 0x001ea20000300800 */
[----:B------:R-:W-:-:S04]  /*72700*/  LEA R4, P6, R10, R2, 0x1 ;  /* 0x000000020a047211 */ /* 0x000fc800078c08ff */
[----:B------:R-:W-:Y:S01]  /*72710*/  LEA.HI.X.SX32 R5, R10, R3, 0x1, P6 ;  /* 0x000000030a057211 */ /* 0x000fe200030f0eff */
[----:B------:R-:W-:Y:S01]  /*72720*/  @P1 STG.E.U16 [R8.64], R13 ;  /* 0x0000000d08001986 */ /* 0x000fe2000c101506 */
[----:B------:R-:W-:-:S03]  /*72730*/  ISETP.LT.AND P1, PT, R12, c[0x0][0x17c], !P0 ;  /* 0x00005f000c007a0c */ /* 0x000fc60004721270 */
[----:B---3--:R0:W-:Y:S01]  /*72740*/  @P5 STG.E.U16 [R4.64], R25 ;  /* 0x0000001904005986 */ /* 0x0081e2000c101506 */
[----:B------:R-:W-:-:S03]  /*72750*/  PRMT R12, R25, 0x7632, R12 ;  /* 0x00007632190c7816 */ /* 0x000fc6000000000c */
[----:B0-----:R-:W3:Y:S01]  /*72760*/  LDL.LU R25, [R1+0x23c] ;  /* 0x00023c0001197983 */ /* 0x001ee20000300800 */
[----:B------:R-:W-:-:S04]  /*72770*/  IADD3 R0, R10, c[0x0][0x198], RZ ;  /* 0x000066000a007a10 */ /* 0x000fc80007ffe0ff */
[CC--:B------:R-:W-:Y:S02]  /*72780*/  LEA R8, P6, R0.reuse, R2.reuse, 0x1 ;  /* 0x0000000200087211 */ /* 0x0c0fe400078c08ff */
[C---:B------:R-:W-:Y:S02]  /*72790*/  IADD3 R6, R0.reuse, c[0x0][0x198], RZ ;  /* 0x0000660000067a10 */ /* 0x040fe40007ffe0ff */
[-C--:B------:R-:W-:Y:S02]  /*727a0*/  LEA.HI.X.SX32 R9, R0, R3.reuse, 0x1, P6 ;  /* 0x0000000300097211 */ /* 0x080fe400030f0eff */
[C---:B------:R-:W-:Y:S02]  /*727b0*/  LEA R4, P6, R6.reuse, R2, 0x1 ;  /* 0x0000000206047211 */ /* 0x040fe400078c08ff */
[C---:B------:R-:W-:Y:S01]  /*727c0*/  IADD3 R0, R6.reuse, c[0x0][0x198], RZ ;  /* 0x0000660006007a10 */ /* 0x040fe20007ffe0ff */
[----:B------:R0:W-:Y:S01]  /*727d0*/  @P4 STG.E.U16 [R8.64], R12 ;  /* 0x0000000c08004986 */ /* 0x0001e2000c101506 */
[----:B------:R-:W-:-:S02]  /*727e0*/  LEA.HI.X.SX32 R5, R6, R3, 0x1, P6 ;  /* 0x0000000306057211 */ /* 0x000fc400030f0eff */
[----:B------:R-:W-:Y:S02]  /*727f0*/  IADD3 R10, R26, 0x169, RZ ;  /* 0x000001691a0a7810 */ /* 0x000fe40007ffe0ff */
[----:B------:R-:W-:Y:S01]  /*72800*/  IADD3 R6, R0, c[0x0][0x198], RZ ;  /* 0x0000660000067a10 */ /* 0x000fe20007ffe0ff */
[----:B------:R1:W-:Y:S01]  /*72810*/  @P3 STG.E.U16 [R4.64], R7 ;  /* 0x0000000704003986 */ /* 0x0003e2000c101506 */
[----:B------:R-:W-:Y:S02]  /*72820*/  ISETP.LT.AND P5, PT, R10, c[0x0][0x17c], !P0 ;  /* 0x00005f000a007a0c */ /* 0x000fe400047a1270 */
[----:B0-----:R-:W-:Y:S02]  /*72830*/  LEA R8, P6, R0, R2, 0x1 ;  /* 0x0000000200087211 */ /* 0x001fe400078c08ff */
[----:B------:R-:W-:Y:S02]  /*72840*/  IADD3 R10, R26, 0x16a, RZ ;  /* 0x0000016a1a0a7810 */ /* 0x000fe40007ffe0ff */
[----:B------:R-:W-:-:S02]  /*72850*/  LEA.HI.X.SX32 R9, R0, R3, 0x1, P6 ;  /* 0x0000000300097211 */ /* 0x000fc400030f0eff */
[C---:B-1----:R-:W-:Y:S02]  /*72860*/  LEA R4, P6, R6.reuse, R2, 0x1 ;  /* 0x0000000206047211 */ /* 0x042fe400078c08ff */
[----:B------:R-:W-:Y:S02]  /*72870*/  PRMT R13, R7, 0x7632, R13 ;  /* 0x00007632070d7816 */ /* 0x000fe4000000000d */
[C---:B------:R-:W-:Y:S02]  /*72880*/  IADD3 R0, R6.reuse, c[0x0][0x198], RZ ;  /* 0x0000660006007a10 */ /* 0x040fe40007ffe0ff */
[----:B------:R-:W-:Y:S02]  /*72890*/  LEA.HI.X.SX32 R5, R6, R3, 0x1, P6 ;  /* 0x0000000306057211 */ /* 0x000fe400030f0eff */
[----:B------:R-:W-:Y:S02]  /*728a0*/  ISETP.LT.AND P4, PT, R10, c[0x0][0x17c], !P0 ;  /* 0x00005f000a007a0c */ /* 0x000fe40004781270 */
[----:B------:R-:W-:-:S02]  /*728b0*/  IADD3 R10, R26, 0x16b, RZ ;  /* 0x0000016b1a0a7810 */ /* 0x000fc40007ffe0ff */
[----:B------:R-:W-:Y:S01]  /*728c0*/  IADD3 R7, R26, 0x16d, RZ ;  /* 0x0000016d1a077810 */ /* 0x000fe20007ffe0ff */
[----:B------:R-:W-:Y:S01]  /*728d0*/  @P2 STG.E.U16 [R8.64], R13 ;  /* 0x0000000d08002986 */ /* 0x000fe2000c101506 */
[C---:B------:R-:W-:Y:S02]  /*728e0*/  LEA R6, P6, R0.reuse, R2, 0x1 ;  /* 0x0000000200067211 */ /* 0x040fe400078c08ff */
[----:B------:R-:W-:Y:S02]  /*728f0*/  IADD3 R12, R0, c[0x0][0x198], RZ ;  /* 0x00006600000c7a10 */ /* 0x000fe40007ffe0ff */
[----:B------:R-:W-:Y:S02]  /*72900*/  ISETP.LT.AND P3, PT, R10, c[0x0][0x17c], !P0 ;  /* 0x00005f000a007a0c */ /* 0x000fe40004761270 */
[----:B------:R-:W-:-:S04]  /*72910*/  IADD3 R10, R26, 0x16c, RZ ;  /* 0x0000016c1a0a7810 */ /* 0x000fc80007ffe0ff */
[----:B------:R-:W-:Y:S02]  /*72920*/  ISETP.LT.AND P2, PT, R10, c[0x0][0x17c], !P0 ;  /* 0x00005f000a007a0c */ /* 0x000fe40004741270 */
[----:B------:R-:W-:Y:S01]  /*72930*/  IADD3 R10, R26, 0x16e, RZ ;  /* 0x0000016e1a0a7810 */ /* 0x000fe20007ffe0ff */
[----:B--2---:R0:W-:Y:S01]  /*72940*/  @P1 STG.E.U16 [R4.64], R23 ;  /* 0x0000001704001986 */ /* 0x0041e2000c101506 */
[----:B------:R-:W-:Y:S02]  /*72950*/  ISETP.LT.AND P1, PT, R7, c[0x0][0x17c], !P0 ;  /* 0x00005f0007007a0c */ /* 0x000fe40004721270 */
[----:B------:R-:W-:Y:S02]  /*72960*/  LEA.HI.X.SX32 R7, R0, R3, 0x1, P6 ;  /* 0x0000000300077211 */ /* 0x000fe400030f0eff */
[----:B------:R-:W-:Y:S02]  /*72970*/  PRMT R14, R23, 0x7632, R14 ;  /* 0x00007632170e7816 */ /* 0x000fe4000000000e */
[----:B------:R-:W-:-:S02]  /*72980*/  IADD3 R0, R12, c[0x0][0x198], RZ ;  /* 0x000066000c007a10 */ /* 0x000fc40007ffe0ff */
[-C--:B0-----:R-:W-:Y:S01]  /*72990*/  LEA R4, P6, R12, R2.reuse, 0x1 ;  /* 0x000000020c047211 */ /* 0x081fe200078c08ff */
[----:B------:R0:W-:Y:S01]  /*729a0*/  @P5 STG.E.U16 [R6.64], R14 ;  /* 0x0000000e06005986 */ /* 0x0001e2000c101506 */
[----:B------:R-:W-:Y:S02]  /*729b0*/  IADD3 R9, R0, c[0x0][0x198], RZ ;  /* 0x0000660000097a10 */ /* 0x000fe40007ffe0ff */
[----:B------:R-:W-:Y:S02]  /*729c0*/  LEA.HI.X.SX32 R5, R12, R3, 0x1, P6 ;  /* 0x000000030c057211 */ /* 0x000fe400030f0eff */
[----:B------:R-:W-:Y:S02]  /*729d0*/  ISETP.LT.AND P5, PT, R10, c[0x0][0x17c], !P0 ;  /* 0x00005f000a007a0c */ /* 0x000fe400047a1270 */
[----:B0-----:R-:W-:-:S04]  /*729e0*/  LEA R6, P6, R0, R2, 0x1 ;  /* 0x0000000200067211 */ /* 0x001fc800078c08ff */
[----:B------:R-:W-:Y:S02]  /*729f0*/  LEA.HI.X.SX32 R7, R0, R3, 0x1, P6 ;  /* 0x0000000300077211 */ /* 0x000fe400030f0eff */
[----:B------:R-:W-:Y:S01]  /*72a00*/  PRMT R12, R28, 0x7632, R12 ;  /* 0x000076321c0c7816 */ /* 0x000fe2000000000c */
[----:B---3--:R0:W-:Y:S01]  /*72a10*/  @P4 STG.E.U16 [R4.64], R25 ;  /* 0x0000001904004986 */ /* 0x0081e2000c101506 */
[----:B------:R-:W-:-:S03]  /*72a20*/  PRMT R10, R25, 0x7632, R10 ;  /* 0x00007632190a7816 */ /* 0x000fc6000000000a */
[----:B0-----:R-:W2:Y:S01]  /*72a30*/  LDL.LU R25, [R1+0x29c] ;  /* 0x00029c0001197983 */ /* 0x001ea20000300800 */
[----:B------:R-:W-:-:S04]  /*72a40*/  LEA R4, P6, R9, R2, 0x1 ;  /* 0x0000000209047211 */ /* 0x000fc800078c08ff */
[----:B------:R-:W-:Y:S01]  /*72a50*/  LEA.HI.X.SX32 R5, R9, R3, 0x1, P6 ;  /* 0x0000000309057211 */ /* 0x000fe200030f0eff */
[----:B------:R-:W-:Y:S04]  /*72a60*/  @P3 STG.E.U16 [R6.64], R10 ;  /* 0x0000000a06003986 */ /* 0x000fe8000c101506 */
[----:B------:R0:W-:Y:S04]  /*72a70*/  @P2 STG.E.U16 [R4.64], R28 ;  /* 0x0000001c04002986 */ /* 0x0001e8000c101506 */
[----:B0-----:R-:W3:Y:S01]  /*72a80*/  LDL.LU R28, [R1+0x15b8] ;  /* 0x0015b800011c7983 */ /* 0x001ee20000300800 */
[----:B------:R-:W-:-:S04]  /*72a90*/  IADD3 R8, R26, 0x16f, RZ ;  /* 0x0000016f1a087810 */ /* 0x000fc80007ffe0ff */
[----:B------:R-:W-:Y:S02]  /*72aa0*/  ISETP.LT.AND P4, PT, R8, c[0x0][0x17c], !P0 ;  /* 0x00005f0008007a0c */ /* 0x000fe40004781270 */
[----:B------:R-:W-:-:S04]  /*72ab0*/  IADD3 R8, R9, c[0x0][0x198], RZ ;  /* 0x0000660009087a10 */ /* 0x000fc80007ffe0ff */
[CC--:B------:R-:W-:Y:S02]  /*72ac0*/  LEA R6, P6, R8.reuse, R2.reuse, 0x1 ;  /* 0x0000000208067211 */ /* 0x0c0fe400078c08ff */
[C---:B------:R-:W-:Y:S02]  /*72ad0*/  IADD3 R9, R8.reuse, c[0x0][0x198], RZ ;  /* 0x0000660008097a10 */ /* 0x040fe40007ffe0ff */
[-C--:B------:R-:W-:Y:S02]  /*72ae0*/  LEA.HI.X.SX32 R7, R8, R3.reuse, 0x1, P6 ;  /* 0x0000000308077211 */ /* 0x080fe400030f0eff */
[C---:B------:R-:W-:Y:S02]  /*72af0*/  LEA R4, P6, R9.reuse, R2, 0x1 ;  /* 0x0000000209047211 */ /* 0x040fe400078c08ff */
[C---:B------:R-:W-:Y:S02]  /*72b00*/  IADD3 R8, R9.reuse, c[0x0][0x198], RZ ;  /* 0x0000660009087a10 */ /* 0x040fe40007ffe0ff */
[----:B------:R-:W-:Y:S01]  /*72b10*/  IADD3 R0, R26, 0x170, RZ ;  /* 0x000001701a007810 */ /* 0x000fe20007ffe0ff */
[----:B------:R0:W-:Y:S01]  /*72b20*/  @P1 STG.E.U16 [R6.64], R12 ;  /* 0x0000000c06001986 */ /* 0x0001e2000c101506 */
[----:B------:R-:W-:-:S02]  /*72b30*/  LEA.HI.X.SX32 R5, R9, R3, 0x1, P6 ;  /* 0x0000000309057211 */ /* 0x000fc400030f0eff */
[----:B------:R-:W-:Y:S02]  /*72b40*/  ISETP.LT.AND P3, PT, R0, c[0x0][0x17c], !P0 ;  /* 0x00005f0000007a0c */ /* 0x000fe40004761270 */
[----:B------:R-:W-:Y:S02]  /*72b50*/  IADD3 R9, R8, c[0x0][0x198], RZ ;  /* 0x0000660008097a10 */ /* 0x000fe40007ffe0ff */
[----:B------:R-:W-:Y:S01]  /*72b60*/  IADD3 R0, R26, 0x171, RZ ;  /* 0x000001711a007810 */ /* 0x000fe20007ffe0ff */
[----:B------:R1:W-:Y:S01]  /*72b70*/  @P5 STG.E.U16 [R4.64], R11 ;  /* 0x0000000b04005986 */ /* 0x0003e2000c101506 */
[C---:B0-----:R-:W-:Y:S02]  /*72b80*/  LEA R6, P6, R8.reuse, R2, 0x1 ;  /* 0x0000000208067211 */ /* 0x041fe400078c08ff */
[----:B------:R-:W-:Y:S02]  /*72b90*/  PRMT R10, R11, 0x7632, R10 ;  /* 0x000076320b0a7816 */ /* 0x000fe4000000000a */
[----:B------:R-:W-:-:S02]  /*72ba0*/  LEA.HI.X.SX32 R7, R8, R3, 0x1, P6 ;  /* 0x0000000308077211 */ /* 0x000fc400030f0eff */
[----:B------:R-:W-:Y:S02]  /*72bb0*/  ISETP.LT.AND P2, PT, R0, c[0x0][0x17c], !P0 ;  /* 0x00005f0000007a0c */ /* 0x000fe40004741270 */
[C---:B-1----:R-:W-:Y:S02]  /*72bc0*/  LEA R4, P6, R9.reuse, R2, 0x1 ;  /* 0x0000000209047211 */ /* 0x042fe400078c08ff */
[C---:B------:R-:W-:Y:S02]  /*72bd0*/  IADD3 R8, R9.reuse, c[0x0][0x198], RZ ;  /* 0x0000660009087a10 */ /* 0x040fe40007ffe0ff */
[----:B------:R-:W-:Y:S01]  /*72be0*/  IADD3 R0, R26, 0x172, RZ ;  /* 0x000001721a007810 */ /* 0x000fe20007ffe0ff */
[----:B------:R0:W-:Y:S01]  /*72bf0*/  @P4 STG.E.U16 [R6.64], R10 ;  /* 0x0000000a06004986 */ /* 0x0001e2000c101506 */
[----:B------:R-:W-:Y:S02]  /*72c00*/  LEA.HI.X.SX32 R5, R9, R3, 0x1, P6 ;  /* 0x0000000309057211 */ /* 0x000fe400030f0eff */
[----:B------:R-:W-:-:S02]  /*72c10*/  ISETP.LT.AND P1, PT, R0, c[0x0][0x17c], !P0 ;  /* 0x00005f0000007a0c */ /* 0x000fc40004721270 */
[C---:B------:R-:W-:Y:S02]  /*72c20*/  IADD3 R9, R8.reuse, c[0x0][0x198], RZ ;  /* 0x0000660008097a10 */ /* 0x040fe40007ffe0ff */
[----:B0-----:R-:W-:-:S04]  /*72c30*/  LEA R6, P6, R8, R2, 0x1 ;  /* 0x0000000208067211 */ /* 0x001fc800078c08ff */
[----:B------:R-:W-:Y:S01]  /*72c40*/  LEA.HI.X.SX32 R7, R8, R3, 0x1, P6 ;  /* 0x0000000308077211 */ /* 0x000fe200030f0eff */
[----:B--2---:R0:W-:Y:S01]  /*72c50*/  @P3 STG.E.U16 [R4.64], R25 ;  /* 0x0000001904003986 */ /* 0x0041e2000c101506 */
[----:B------:R-:W-:Y:S02]  /*72c60*/  PRMT R11, R25, 0x7632, R11 ;  /* 0x00007632190b7816 */ /* 0x000fe4000000000b */
[----:B0-----:R-:W-:-:S04]  /*72c70*/  LEA R4, P6, R9, R2, 0x1 ;  /* 0x0000000209047211 */ /* 0x001fc800078c08ff */
[----:B------:R-:W-:Y:S01]  /*72c80*/  LEA.HI.X.SX32 R5, R9, R3, 0x1, P6 ;  /* 0x0000000309057211 */ /* 0x000fe200030f0eff */
[----:B------:R-:W-:Y:S04]  /*72c90*/  @P2 STG.E.U16 [R6.64], R11 ;  /* 0x0000000b06002986 */ /* 0x000fe8000c101506 */
[----:B---3--:R0:W-:Y:S01]  /*72ca0*/  @P1 STG.E.U16 [R4.64], R28 ;  /* 0x0000001c04001986 */ /* 0x0081e2000c101506 */
[----:B------:R-:W-:-:S03]  /*72cb0*/  PRMT R10, R28, 0x7632, R10 ;  /* 0x000076321c0a7816 */ /* 0x000fc6000000000a */
[----:B0-----:R-:W2:Y:S04]  /*72cc0*/  LDL.LU R28, [R1+0x15b4] ;  /* 0x0015b400011c7983 */ /* 0x001ea80000300800 */
[----:B------:R-:W3:Y:S04]  /*72cd0*/  LDL.LU R25, [R1+0x27c] ;  /* 0x00027c0001197983 */ /* 0x000ee80000300800 */
[----:B------:R-:W4:Y:S04]  /*72ce0*/  LDL.LU R22, [R1+0x1fc] ;  /* 0x0001fc0001167983 */ /* 0x000f280000300800 */
[----:B------:R-:W2:Y:S01]  /*72cf0*/  LDL.LU R23, [R1+0x2ac] ;  /* 0x0002ac0001177983 */ /* 0x000ea20000300800 */
[----:B------:R-:W-:-:S02]  /*72d00*/  IADD3 R0, R26, 0x173, RZ ;  /* 0x000001731a007810 */ /* 0x000fc40007ffe0ff */
[----:B------:R-:W-:Y:S02]  /*72d10*/  IADD3 R8, R9, c[0x0][0x198], RZ ;  /* 0x0000660009087a10 */ /* 0x000fe40007ffe0ff */
[----:B------:R-:W-:Y:S02]  /*72d20*/  ISETP.LT.AND P5, PT, R0, c[0x0][0x17c], !P0 ;  /* 0x00005f0000007a0c */ /* 0x000fe400047a1270 */
[----:B------:R-:W-:Y:S02]  /*72d30*/  IADD3 R0, R26, 0x174, RZ ;  /* 0x000001741a007810 */ /* 0x000fe40007ffe0ff */
[----:B------:R-:W-:Y:S02]  /*72d40*/  LEA R6, P6, R8, R2, 0x1 ;  /* 0x0000000208067211 */ /* 0x000fe400078c08ff */
[----:B------:R-:W-:Y:S02]  /*72d50*/  ISETP.LT.AND P4, PT, R0, c[0x0][0x17c], !P0 ;  /* 0x00005f0000007a0c */ /* 0x000fe40004781270 */
[----:B------:R-:W-:-:S02]  /*72d60*/  IADD3 R9, R8, c[0x0][0x198], RZ ;  /* 0x0000660008097a10 */ /* 0x000fc40007ffe0ff */
[----:B------:R-:W-:Y:S02]  /*72d70*/  IADD3 R0, R26, 0x175, RZ ;  /* 0x000001751a007810 */ /* 0x000fe40007ffe0ff */
[-C--:B------:R-:W-:Y:S02]  /*72d80*/  LEA.HI.X.SX32 R7, R8, R3.reuse, 0x1, P6 ;  /* 0x0000000308077211 */ /* 0x080fe400030f0eff */
[C---:B------:R-:W-:Y:S02]  /*72d90*/  LEA R4, P6, R9.reuse, R2, 0x1 ;  /* 0x0000000209047211 */ /* 0x040fe400078c08ff */
[----:B------:R-:W-:Y:S02]  /*72da0*/  ISETP.LT.AND P3, PT, R0, c[0x0][0x17c], !P0 ;  /* 0x00005f0000007a0c */ /* 0x000fe40004761270 */
[C---:B------:R-:W-:Y:S02]  /*72db0*/  IADD3 R8, R9.reuse, c[0x0][0x198], RZ ;  /* 0x0000660009087a10 */ /* 0x040fe40007ffe0ff */
[----:B------:R-:W-:Y:S01]  /*72dc0*/  IADD3 R0, R26, 0x176, RZ ;  /* 0x000001761a007810 */ /* 0x000fe20007ffe0ff */
[----:B------:R0:W-:Y:S01]  /*72dd0*/  @P5 STG.E.U16 [R6.64], R10 ;  /* 0x0000000a06005986 */ /* 0x0001e2000c101506 */
[----:B------:R-:W-:-:S02]  /*72de0*/  LEA.HI.X.SX32 R5, R9, R3, 0x1, P6 ;  /* 0x0000000309057211 */ /* 0x000fc400030f0eff */
[----:B------:R-:W-:Y:S02]  /*72df0*/  ISETP.LT.AND P2, PT, R0, c[0x0][0x17c], !P0 ;  /* 0x00005f0000007a0c */ /* 0x000fe40004741270 */
[----:B------:R-:W-:Y:S02]  /*72e00*/  IADD3 R9, R8, c[0x0][0x198], RZ ;  /* 0x0000660008097a10 */ /* 0x000fe40007ffe0ff */
[----:B------:R-:W-:Y:S02]  /*72e10*/  IADD3 R0, R26, 0x177, RZ ;  /* 0x000001771a007810 */ /* 0x000fe40007ffe0ff */
[----:B0-----:R-:W-:Y:S01]  /*72e20*/  LEA R6, P6, R8, R2, 0x1 ;  /* 0x0000000208067211 */ /* 0x001fe200078c08ff */
[----:B------:R0:W-:Y:S01]  /*72e30*/  @P4 STG.E.U16 [R4.64], R19 ;  /* 0x0000001304004986 */ /* 0x0001e2000c101506 */
[----:B------:R-:W-:Y:S02]  /*72e40*/  ISETP.LT.AND P1, PT, R0, c[0x0][0x17c], !P0 ;  /* 0x00005f0000007a0c */ /* 0x000fe40004721270 */
[----:B------:R-:W-:-:S02]  /*72e50*/  LEA.HI.X.SX32 R7, R8, R3, 0x1, P6 ;  /* 0x0000000308077211 */ /* 0x000fc400030f0eff */
[CC--:B------:R-:W-:Y:S02]  /*72e60*/  LEA R8, P6, R9.reuse, R2.reuse, 0x1 ;  /* 0x0000000209087211 */ /* 0x0c0fe400078c08ff */
[C---:B------:R-:W-:Y:S02]  /*72e70*/  IADD3 R10, R9.reuse, c[0x0][0x198], RZ ;  /* 0x00006600090a7a10 */ /* 0x040fe40007ffe0ff */
[----:B------:R-:W-:Y:S02]  /*72e80*/  IADD3 R0, R26, 0x178, RZ ;  /* 0x000001781a007810 */ /* 0x000fe40007ffe0ff */
[----:B------:R-:W-:Y:S02]  /*72e90*/  LEA.HI.X.SX32 R9, R9, R3, 0x1, P6 ;  /* 0x0000000309097211 */ /* 0x000fe400030f0eff */
[----:B0-----:R-:W-:Y:S02]  /*72ea0*/  PRMT R5, R19, 0x7632, R5 ;  /* 0x0000763213057816 */ /* 0x001fe40000000005 */
[----:B------:R-:W-:-:S02]  /*72eb0*/  LEA R4, P6, R10, R2, 0x1 ;  /* 0x000000020a047211 */ /* 0x000fc400078c08ff */
[----:B------:R-:W-:Y:S02]  /*72ec0*/  ISETP.LT.AND P5, PT, R0, c[0x0][0x17c], !P0 ;  /* 0x00005f0000007a0c */ /* 0x000fe400047a1270 */
[----:B------:R-:W-:Y:S01]  /*72ed0*/  IADD3 R11, R10, c[0x0][0x198], RZ ;  /* 0x000066000a0b7a10 */ /* 0x000fe20007ffe0ff */
[----:B------:R0:W-:Y:S01]  /*72ee0*/  @P3 STG.E.U16 [R6.64], R5 ;  /* 0x0000000506003986 */ /* 0x0001e2000c101506 */
[----:B------:R-:W-:-:S04]  /*72ef0*/  IADD3 R0, R26, 0x179, RZ ;  /* 0x000001791a007810 */ /* 0x000fc80007ffe0ff */
[----:B------:R-:W-:Y:S02]  /*72f00*/  ISETP.LT.AND P4, PT, R0, c[0x0][0x17c], !P0 ;  /* 0x00005f0000007a0c */ /* 0x000fe40004781270 */
[----:B------:R-:W-:Y:S02]  /*72f10*/  IADD3 R0, R26, 0x17a, RZ ;  /* 0x0000017a1a007810 */ /* 0x000fe40007ffe0ff */
[-C--:B0-----:R-:W-:Y:S02]  /*72f20*/  LEA.HI.X.SX32 R5, R10, R3.reuse, 0x1, P6 ;  /* 0x000000030a057211 */ /* 0x081fe400030f0eff */
[C---:B------:R-:W-:Y:S02]  /*72f30*/  LEA R16, P6, R11.reuse, R2, 0x1 ;  /* 0x000000020b107211 */ /* 0x040fe400078c08ff */
[C---:B------:R-:W-:Y:S02]  /*72f40*/  IADD3 R6, R11.reuse, c[0x0][0x198], RZ ;  /* 0x000066000b067a10 */ /* 0x040fe40007ffe0ff */
[----:B------:R-:W-:-:S02]  /*72f50*/  LEA.HI.X.SX32 R17, R11, R3, 0x1, P6 ;  /* 0x000000030b117211 */ /* 0x000fc400030f0eff */
[-C--:B------:R-:W-:Y:S02]  /*72f60*/  LEA R12, P6, R6, R2.reuse, 0x1 ;  /* 0x00000002060c7211 */ /* 0x080fe400078c08ff */
[----:B------:R-:W-:Y:S02]  /*72f70*/  ISETP.LT.AND P3, PT, R0, c[0x0][0x17c], !P0 ;  /* 0x00005f0000007a0c */ /* 0x000fe40004761270 */
[C---:B------:R-:W-:Y:S01]  /*72f80*/  IADD3 R7, R6.reuse, c[0x0][0x198], RZ ;  /* 0x0000660006077a10 */ /* 0x040fe20007ffe0ff */
[----:B------:R0:W-:Y:S01]  /*72f90*/  @P2 STG.E.U16 [R8.64], R15 ;  /* 0x0000000f08002986 */ /* 0x0001e2000c101506 */
[----:B------:R-:W-:Y:S02]  /*72fa0*/  LEA.HI.X.SX32 R13, R6, R3, 0x1, P6 ;  /* 0x00000003060d7211 */ /* 0x000fe400030f0eff */
[----:B------:R-:W-:-:S04]  /*72fb0*/  LEA R10, P6, R7, R2, 0x1 ;  /* 0x00000002070a7211 */ /* 0x000fc800078c08ff */
[----:B------:R-:W-:Y:S02]  /*72fc0*/  LEA.HI.X.SX32 R11, R7, R3, 0x1, P6 ;  /* 0x00000003070b7211 */ /* 0x000fe400030f0eff */
[----:B0-----:R-:W-:-:S05]  /*72fd0*/  PRMT R9, R15, 0x7632, R9 ;  /* 0x000076320f097816 */ /* 0x001fca0000000009 */
[----:B------:R-:W-:Y:S01]  /*72fe0*/  @P1 STG.E.U16 [R4.64], R9 ;  /* 0x0000000904001986 */ /* 0x000fe2000c101506 */
[----:B---3--:R-:W-:-:S03]  /*72ff0*/  PRMT R14, R25, 0x7632, R14 ;  /* 0x00007632190e7816 */ /* 0x008fc6000000000e */
[----:B------:R0:W-:Y:S04]  /*73000*/  @P5 STG.E.U16 [R16.64], R25 ;  /* 0x0000001910005986 */ /* 0x0001e8000c101506 */
[----:B------:R-:W-:Y:S04]  /*73010*/  @P4 STG.E.U16 [R12.64], R14 ;  /* 0x0000000e0c004986 */ /* 0x000fe8000c101506 */
[----:B----4-:R1:W-:Y:S04]  /*73020*/  @P3 STG.E.U16 [R10.64], R22 ;  /* 0x000000160a003986 */ /* 0x0103e8000c101506 */
[----:B--2---:R-:W-:Y:S04]  /*73030*/  STL [R1+0x15b0], R23 ;  /* 0x0015b01701007387 */ /* 0x004fe80000100800 */
[----:B0-----:R-:W2:Y:S01]  /*73040*/  LDL.LU R25, [R1+0x2bc] ;  /* 0x0002bc0001197983 */ /* 0x001ea20000300800 */
[----:B-1----:R-:W-:-:S03]  /*73050*/  PRMT R11, R22, 0x7632, R11 ;  /* 0x00007632160b7816 */ /* 0x002fc6000000000b */
[----:B------:R-:W0:Y:S04]  /*73060*/  LDS.128 R20, [R28] ;  /* 0x000000001c147984 */ /* 0x000e280000000c00 */
[----:B0-----:R-:W-:Y:S04]  /*73070*/  STL [R1+0x44], R21 ;  /* 0x0000441501007387 */ /* 0x001fe80000100800 */
[----:B------:R0:W-:Y:S04]  /*73080*/  STL.64 [R1+0x48], R22 ;  /* 0x0000481601007387 */ /* 0x0001e80000100a00 */
[----:B0-----:R-:W3:Y:S01]  /*73090*/  LDL.LU R23, [R1+0x15b0] ;  /* 0x0015b00001177983 */ /* 0x001ee20000300800 */
[----:B------:R-:W-:-:S02]  /*730a0*/  IADD3 R0, R26, 0x17b, RZ ;  /* 0x0000017b1a007810 */ /* 0x000fc40007ffe0ff */
[----:B------:R-:W-:Y:S02]  /*730b0*/  IADD3 R4, R7, c[0x0][0x198], RZ ;  /* 0x0000660007047a10 */ /* 0x000fe40007ffe0ff */
[----:B------:R-:W-:Y:S02]  /*730c0*/  ISETP.LT.AND P2, PT, R0, c[0x0][0x17c], !P0 ;  /* 0x00005f0000007a0c */ /* 0x000fe40004741270 */
[----:B------:R-:W-:Y:S02]  /*730d0*/  IADD3 R0, R26, 0x17c, RZ ;  /* 0x0000017c1a007810 */ /* 0x000fe40007ffe0ff */
[----:B------:R-:W-:Y:S02]  /*730e0*/  LEA R6, P6, R4, R2, 0x1 ;  /* 0x0000000204067211 */ /* 0x000fe400078c08ff */
[----:B------:R-:W-:Y:S02]  /*730f0*/  ISETP.LT.AND P1, PT, R0, c[0x0][0x17c], !P0 ;  /* 0x00005f0000007a0c */ /* 0x000fe40004721270 */
[----:B------:R-:W-:-:S02]  /*73100*/  IADD3 R5, R4, c[0x0][0x198], RZ ;  /* 0x0000660004057a10 */ /* 0x000fc40007ffe0ff */
[----:B------:R-:W-:Y:S02]  /*73110*/  LEA.HI.X.SX32 R7, R4, R3, 0x1, P6 ;  /* 0x0000000304077211 */ /* 0x000fe400030f0eff */
[----:B------:R-:W-:-:S04]  /*73120*/  LEA R8, P6, R5, R2, 0x1 ;  /* 0x0000000205087211 */ /* 0x000fc800078c08ff */
[C---:B------:R-:W-:Y:S01]  /*73130*/  LEA.HI.X.SX32 R9, R5.reuse, R3, 0x1, P6 ;  /* 0x0000000305097211 */ /* 0x040fe200030f0eff */
[----:B------:R0:W-:Y:S01]  /*73140*/  @P2 STG.E.U16 [R6.64], R11 ;  /* 0x0000000b06002986 */ /* 0x0001e2000c101506 */
[----:B------:R-:W-:Y:S01]  /*73150*/  IMAD.MOV.U32 R14, RZ, RZ, R20 ;  /* 0x000000ffff0e7224 */ /* 0x000fe200078e0014 */
[----:B------:R-:W-:Y:S02]  /*73160*/  IADD3 R0, R26, 0x17d, RZ ;  /* 0x0000017d1a007810 */ /* 0x000fe40007ffe0ff */
[----:B------:R-:W-:Y:S02]  /*73170*/  IADD3 R5, R5, c[0x0][0x198], RZ ;  /* 0x0000660005057a10 */ /* 0x000fe40007ffe0ff */
[----:B------:R-:W-:Y:S02]  /*73180*/  ISETP.LT.AND P5, PT, R0, c[0x0][0x17c], !P0 ;  /* 0x00005f0000007a0c */ /* 0x000fe400047a1270 */
[----:B------:R-:W-:Y:S02]  /*73190*/  IADD3 R0, R26, 0x17e, RZ ;  /* 0x0000017e1a007810 */ /* 0x000fe40007ffe0ff */
[----:B------:R-:W-:-:S02]  /*731a0*/  LEA R4, P6, R5, R2, 0x1 ;  /* 0x0000000205047211 */ /* 0x000fc400078c08ff */
[C---:B------:R-:W-:Y:S02]  /*731b0*/  IADD3 R10, R5.reuse, c[0x0][0x198], RZ ;  /* 0x00006600050a7a10 */ /* 0x040fe40007ffe0ff */
[----:B------:R-:W-:Y:S02]  /*731c0*/  ISETP.LT.AND P4, PT, R0, c[0x0][0x17c], !P0 ;  /* 0x00005f0000007a0c */ /* 0x000fe40004781270 */
[-C--:B------:R-:W-:Y:S02]  /*731d0*/  LEA.HI.X.SX32 R5, R5, R3.reuse, 0x1, P6 ;  /* 0x0000000305057211 */ /* 0x080fe400030f0eff */
[C---:B0-----:R-:W-:Y:S02]  /*731e0*/  LEA R6, P6, R10.reuse, R2, 0x1 ;  /* 0x000000020a067211 */ /* 0x041fe400078c08ff */
[C---:B------:R-:W-:Y:S02]  /*731f0*/  IADD3 R11, R10.reuse, c[0x0][0x198], RZ ;  /* 0x000066000a0b7a10 */ /* 0x040fe40007ffe0ff */
[----:B------:R-:W-:-:S02]  /*73200*/  LEA.HI.X.SX32 R7, R10, R3, 0x1, P6 ;  /* 0x000000030a077211 */ /* 0x000fc400030f0eff */
[----:B------:R-:W-:-:S04]  /*73210*/  IADD3 R0, R26, 0x17f, RZ ;  /* 0x0000017f1a007810 */ /* 0x000fc80007ffe0ff */
[----:B------:R-:W-:Y:S02]  /*73220*/  ISETP.LT.AND P3, PT, R0, c[0x0][0x17c], !P0 ;  /* 0x00005f0000007a0c */ /* 0x000fe40004761270 */
[----:B------:R-:W-:-:S04]  /*73230*/  IADD3 R0, R26, 0x180, RZ ;  /* 0x000001801a007810 */ /* 0x000fc80007ffe0ff */
[----:B------:R-:W-:Y:S02]  /*73240*/  ISETP.LT.AND P2, PT, R0, c[0x0][0x17c], !P0 ;  /* 0x00005f0000007a0c */ /* 0x000fe40004741270 */
[C---:B------:R-:W-:Y:S02]  /*73250*/  IADD3 R0, R26.reuse, 0x181, RZ ;  /* 0x000001811a007810 */ /* 0x040fe40007ffe0ff */
[----:B------:R-:W-:Y:S01]  /*73260*/  IADD3 R10, R26, 0x186, RZ ;  /* 0x000001861a0a7810 */ /* 0x000fe20007ffe0ff */
[----:B---3--:R0:W-:Y:S02]  /*73270*/  @P1 STG.E.U16 [R8.64], R23 ;  /* 0x0000001708001986 */ /* 0x0081e4000c101506 */
[----:B0-----:R-:W-:Y:S02]  /*73280*/  PRMT R9, R23, 0x7632, R9 ;  /* 0x0000763217097816 */ /* 0x001fe40000000009 */
[----:B------:R-:W0:Y:S04]  /*73290*/  LDS.128 R20, [R29] ;  /* 0x000000001d147984 */ /* 0x000e280000000c00 */
[----:B------:R1:W-:Y:S04]  /*732a0*/  @P5 STG.E.U16 [R4.64], R9 ;  /* 0x0000000904005986 */ /* 0x0003e8000c101506 */
[----:B0-----:R-:W-:Y:S01]  /*732b0*/  STL [R1+0x54], R21 ;  /* 0x0000541501007387 */ /* 0x001fe20000100800 */
[----:B------:R-:W-:-:S03]  /*732c0*/  IMAD.MOV.U32 R15, RZ, RZ, R20 ;  /* 0x000000ffff0f7224 */ /* 0x000fc600078e0014 */
[----:B------:R-:W-:Y:S04]  /*732d0*/  STL.64 [R1+0x58], R22 ;  /* 0x0000581601007387 */ /* 0x000fe80000100a00 */
[----:B------:R-:W0:Y:S01]  /*732e0*/  LDS.128 R20, [R27] ;  /* 0x000000001b147984 */ /* 0x000e220000000c00 */
[C---:B-1----:R-:W-:Y:S02]  /*732f0*/  LEA R4, P6, R11.reuse, R2, 0x1 ;  /* 0x000000020b047211 */ /* 0x042fe400078c08ff */
[C---:B------:R-:W-:Y:S01]  /*73300*/  IADD3 R8, R11.reuse, c[0x0][0x198], RZ ;  /* 0x000066000b087a10 */ /* 0x040fe20007ffe0ff */
[----:B--2---:R1:W-:Y:S01]  /*73310*/  @P4 STG.E.U16 [R6.64], R25 ;  /* 0x0000001906004986 */ /* 0x0043e2000c101506 */
[----:B------:R-:W-:Y:S02]  /*73320*/  LEA.HI.X.SX32 R5, R11, R3, 0x1, P6 ;  /* 0x000000030b057211 */ /* 0x000fe400030f0eff */
[----:B------:R-:W-:-:S02]  /*73330*/  PRMT R11, R25, 0x7632, R11 ;  /* 0x00007632190b7816 */ /* 0x000fc4000000000b */
[----:B-1----:R-:W-:Y:S01]  /*73340*/  LOP3.LUT R25, R28, 0x60, RZ, 0x3c, !PT ;  /* 0x000000601c197812 */ /* 0x002fe200078e3cff */
[----:B0-----:R-:W-:Y:S01]  /*73350*/  STL [R1+0x24], R21 ;  /* 0x0000241501007387 */ /* 0x001fe20000100800 */
[----:B------:R-:W-:-:S03]  /*73360*/  IMAD.MOV.U32 R13, RZ, RZ, R20 ;  /* 0x000000ffff0d7224 */ /* 0x000fc600078e0014 */
[----:B------:R-:W-:Y:S04]  /*73370*/  STL.64 [R1+0x28], R22 ;  /* 0x0000281601007387 */ /* 0x000fe80000100a00 */
[----:B------:R-:W0:Y:S01]  /*73380*/  LDS.128 R20, [R25] ;  /* 0x0000000019147984 */ /* 0x000e220000000c00 */
[----:B------:R-:W-:-:S04]  /*73390*/  LEA R6, P6, R8, R2, 0x1 ;  /* 0x0000000208067211 */ /* 0x000fc800078c08ff */
[----:B------:R-:W-:Y:S01]  /*733a0*/  LEA.HI.X.SX32 R7, R8, R3, 0x1, P6 ;  /* 0x0000000308077211 */ /* 0x000fe200030f0eff */
[----:B------:R-:W-:Y:S01]  /*733b0*/  @P3 STG.E.U16 [R4.64], R11 ;  /* 0x0000000b04003986 */ /* 0x000fe2000c101506 */
[----:B------:R-:W-:-:S03]  /*733c0*/  PRMT R9, R14, 0x7632, R9 ;  /* 0x000076320e097816 */ /* 0x000fc60000000009 */
[----:B------:R1:W-:Y:S04]  /*733d0*/  @P2 STG.E.U16 [R6.64], R14 ;  /* 0x0000000e06002986 */ /* 0x0003e8000c101506 */
[----:B0-----:R-:W-:Y:S01]  /*733e0*/  STL [R1+0x74], R21 ;  /* 0x0000741501007387 */ /* 0x001fe20000100800 */
[----:B-1----:R-:W-:-:S03]  /*733f0*/  IMAD.MOV.U32 R14, RZ, RZ, R20 ;  /* 0x000000ffff0e7224 */ /* 0x002fc600078e0014 */
[----:B------:R-:W-:Y:S04]  /*73400*/  STL.64 [R1+0x78], R22 ;  /* 0x0000781601007387 */ /* 0x000fe80000100a00 */
[----:B------:R-:W0:Y:S01]  /*73410*/  LDS.128 R20, [R28+0x2000] ;  /* 0x002000001c147984 */ /* 0x000e220000000c00 */
[----:B------:R-:W-:Y:S02]  /*73420*/  ISETP.LT.AND P1, PT, R0, c[0x0][0x17c], !P0 ;  /* 0x00005f0000007a0c */ /* 0x000fe40004721270 */
[----:B------:R-:W-:-:S04]  /*73430*/  IADD3 R0, R26, 0x182, RZ ;  /* 0x000001821a007810 */ /* 0x000fc80007ffe0ff */
[----:B------:R-:W-:Y:S02]  /*73440*/  ISETP.LT.AND P5, PT, R0, c[0x0][0x17c], !P0 ;  /* 0x00005f0000007a0c */ /* 0x000fe400047a1270 */
[----:B------:R-:W-:-:S04]  /*73450*/  IADD3 R0, R26, 0x183, RZ ;  /* 0x000001831a007810 */ /* 0x000fc80007ffe0ff */
[----:B------:R-:W-:Y:S02]  /*73460*/  ISETP.LT.AND P4, PT, R0, c[0x0][0x17c], !P0 ;  /* 0x00005f0000007a0c */ /* 0x000fe40004781270 */
[----:B------:R-:W-:Y:S02]  /*73470*/  IADD3 R0, R26, 0x184, RZ ;  /* 0x000001841a007810 */ /* 0x000fe40007ffe0ff */
[----:B------:R-:W-:Y:S02]  /*73480*/  IADD3 R8, R8, c[0x0][0x198], RZ ;  /* 0x0000660008087a10 */ /* 0x000fe40007ffe0ff */
[----:B------:R-:W-:Y:S02]  /*73490*/  ISETP.LT.AND P3, PT, R0, c[0x0][0x17c], !P0 ;  /* 0x00005f0000007a0c */ /* 0x000fe40004761270 */
[----:B------:R-:W-:Y:S01]  /*734a0*/  IADD3 R0, R26, 0x185, RZ ;  /* 0x000001851a007810 */ /* 0x000fe20007ffe0ff */
[----:B0-----:R-:W-:Y:S01]  /*734b0*/  STL [R1+0xa4], R21 ;  /* 0x0000a41501007387 */ /* 0x001fe20000100800 */
[----:B------:R-:W-:-:S03]  /*734c0*/  IMAD.MOV.U32 R11, RZ, RZ, R20 ;  /* 0x000000ffff0b7224 */ /* 0x000fc600078e0014 */
[----:B------:R-:W-:Y:S04]  /*734d0*/  STL.64 [R1+0xa8], R22 ;  /* 0x0000a81601007387 */ /* 0x000fe80000100a00 */
[----:B------:R-:W0:Y:S01]  /*734e0*/  LDS.128 R20, [R29+0x2000] ;  /* 0x002000001d147984 */ /* 0x000e220000000c00 */
[----:B------:R-:W-:Y:S02]  /*734f0*/  LEA R6, P6, R8, R2, 0x1 ;  /* 0x0000000208067211 */ /* 0x000fe400078c08ff */
[----:B------:R-:W-:Y:S02]  /*73500*/  ISETP.LT.AND P2, PT, R0, c[0x0][0x17c], !P0 ;  /* 0x00005f0000007a0c */ /* 0x000fe40004741270 */
[C---:B------:R-:W-:Y:S02]  /*73510*/  IADD3 R0, R8.reuse, c[0x0][0x198], RZ ;  /* 0x0000660008007a10 */ /* 0x040fe40007ffe0ff */
[----:B------:R-:W-:-:S02]  /*73520*/  LEA.HI.X.SX32 R7, R8, R3, 0x1, P6 ;  /* 0x0000000308077211 */ /* 0x000fc400030f0eff */
[C---:B------:R-:W-:Y:S02]  /*73530*/  LEA R4, P6, R0.reuse, R2, 0x1 ;  /* 0x0000000200047211 */ /* 0x040fe400078c08ff */
[C---:B------:R-:W-:Y:S01]  /*73540*/  IADD3 R8, R0.reuse, c[0x0][0x198], RZ ;  /* 0x0000660000087a10 */ /* 0x040fe20007ffe0ff */
[----:B------:R1:W-:Y:S01]  /*73550*/  @P1 STG.E.U16 [R6.64], R9 ;  /* 0x0000000906001986 */ /* 0x0003e2000c101506 */
[----:B------:R-:W-:Y:S02]  /*73560*/  LEA.HI.X.SX32 R5, R0, R3, 0x1, P6 ;  /* 0x0000000300057211 */ /* 0x000fe400030f0eff */
[----:B------:R-:W-:-:S03]  /*73570*/  IADD3 R0, R8, c[0x0][0x198], RZ ;  /* 0x0000660008007a10 */ /* 0x000fc60007ffe0ff */
[----:B------:R2:W-:Y:S01]  /*73580*/  @P5 STG.E.U16 [R4.64], R15 ;  /* 0x0000000f04005986 */ /* 0x0005e2000c101506 */
[----:B-1----:R-:W-:-:S04]  /*73590*/  LEA R6, P6, R8, R2, 0x1 ;  /* 0x0000000208067211 */ /* 0x002fc800078c08ff */
[-C--:B------:R-:W-:Y:S02]  /*735a0*/  LEA.HI.X.SX32 R7, R8, R3.reuse, 0x1, P6 ;  /* 0x0000000308077211 */ /* 0x080fe400030f0eff */
[----:B--2---:R-:W-:Y:S02]  /*735b0*/  LEA R4, P6, R0, R2, 0x1 ;  /* 0x0000000200047211 */ /* 0x004fe400078c08ff */
[----:B------:R-:W-:Y:S02]  /*735c0*/  PRMT R8, R15, 0x7632, R8 ;  /* 0x000076320f087816 */ /* 0x000fe40000000008 */
[----:B------:R-:W-:Y:S02]  /*735d0*/  IADD3 R9, R26, 0x188, RZ ;  /* 0x000001881a097810 */ /* 0x000fe40007ffe0ff */
[----:B------:R-:W-:Y:S01]  /*735e0*/  LEA.HI.X.SX32 R5, R0, R3, 0x1, P6 ;  /* 0x0000000300057211 */ /* 0x000fe200030f0eff */
[----:B------:R-:W-:Y:S01]  /*735f0*/  @P4 STG.E.U16 [R6.64], R8 ;  /* 0x0000000806004986 */ /* 0x000fe2000c101506 */
[----:B------:R-:W-:-:S02]  /*73600*/  ISETP.LT.AND P4, PT, R9, c[0x0][0x17c], !P0 ;  /* 0x00005f0009007a0c */ /* 0x000fc40004781270 */
[----:B------:R-:W-:Y:S01]  /*73610*/  PRMT R9, R13, 0x7632, R9 ;  /* 0x000076320d097816 */ /* 0x000fe20000000009 */
[----:B------:R1:W-:Y:S04]  /*73620*/  @P3 STG.E.U16 [R4.64], R13 ;  /* 0x0000000d04003986 */ /* 0x0003e8000c101506 */
[----:B0-----:R-:W-:Y:S04]  /*73630*/  STL [R1+0x94], R21 ;  /* 0x0000941501007387 */ /* 0x001fe80000100800 */
[----:B------:R-:W-:Y:S01]  /*73640*/  STL.64 [R1+0x98], R22 ;  /* 0x0000981601007387 */ /* 0x000fe20000100a00 */
[----:B-1----:R-:W-:-:S03]  /*73650*/  IMAD.MOV.U32 R13, RZ, RZ, R20 ;  /* 0x000000ffff0d7224 */ /* 0x002fc600078e0014 */
[----:B------:R-:W0:Y:S01]  /*73660*/  LDS.128 R20, [R27+0x2000] ;  /* 0x002000001b147984 */ /* 0x000e220000000c00 */
[----:B------:R-:W-:Y:S02]  /*73670*/  IADD3 R7, R0, c[0x0][0x198], RZ ;  /* 0x0000660000077a10 */ /* 0x000fe40007ffe0ff */
[----:B------:R-:W-:Y:S02]  /*73680*/  IADD3 R0, R26, 0x189, RZ ;  /* 0x000001891a007810 */ /* 0x000fe40007ffe0ff */
[C---:B------:R-:W-:Y:S02]  /*73690*/  LEA R6, P6, R7.reuse, R2, 0x1 ;  /* 0x0000000207067211 */ /* 0x040fe400078c08ff */
[----:B------:R-:W-:Y:S02]  /*736a0*/  ISETP.LT.AND P3, PT, R0, c[0x0][0x17c], !P0 ;  /* 0x00005f0000007a0c */ /* 0x000fe40004761270 */
[----:B------:R-:W-:Y:S02]  /*736b0*/  ISETP.LT.AND P1, PT, R10, c[0x0][0x17c], !P0 ;  /* 0x00005f000a007a0c */ /* 0x000fe40004721270 */
[----:B------:R-:W-:-:S02]  /*736c0*/  IADD3 R0, R7, c[0x0][0x198], RZ ;  /* 0x0000660007007a10 */ /* 0x000fc40007ffe0ff */
[-C--:B------:R-:W-:Y:S02]  /*736d0*/  LEA.HI.X.SX32 R7, R7, R3.reuse, 0x1, P6 ;  /* 0x0000000307077211 */ /* 0x080fe400030f0eff */
[C---:B------:R-:W-:Y:S02]  /*736e0*/  LEA R4, P6, R0.reuse, R2, 0x1 ;  /* 0x0000000200047211 */ /* 0x040fe400078c08ff */
[C---:B------:R-:W-:Y:S01]  /*736f0*/  IADD3 R8, R0.reuse, c[0x0][0x198], RZ ;  /* 0x0000660000087a10 */ /* 0x040fe20007ffe0ff */
[----:B------:R1:W-:Y:S01]  /*73700*/  @P2 STG.E.U16 [R6.64], R9 ;  /* 0x0000000906002986 */ /* 0x0003e2000c101506 */
[----:B------:R-:W-:Y:S02]  /*73710*/  LEA.HI.X.SX32 R5, R0, R3, 0x1, P6 ;  /* 0x0000000300057211 */ /* 0x000fe400030f0eff */
[----:B------:R-:W-:-:S03]  /*73720*/  IADD3 R0, R8, c[0x0][0x198], RZ ;  /* 0x0000660008007a10 */ /* 0x000fc60007ffe0ff */
[----:B------:R2:W-:Y:S01]  /*73730*/  @P1 STG.E.U16 [R4.64], R14 ;  /* 0x0000000e04001986 */ /* 0x0005e2000c101506 */
[----:B-1----:R-:W-:Y:S02]  /*73740*/  IADD3 R7, R26, 0x18b, RZ ;  /* 0x0000018b1a077810 */ /* 0x002fe40007ffe0ff */
[C---:B------:R-:W-:Y:S02]  /*73750*/  LEA R6, P6, R8.reuse, R2, 0x1 ;  /* 0x0000000208067211 */ /* 0x040fe400078c08ff */
[----:B------:R-:W-:Y:S02]  /*73760*/  ISETP.LT.AND P1, PT, R7, c[0x0][0x17c], !P0 ;  /* 0x00005f0007007a0c */ /* 0x000fe40004721270 */
[----:B------:R-:W-:Y:S02]  /*73770*/  LEA.HI.X.SX32 R7, R8, R3, 0x1, P6 ;  /* 0x0000000308077211 */ /* 0x000fe400030f0eff */
[----:B------:R-:W-:Y:S01]  /*73780*/  PRMT R8, R14, 0x7632, R8 ;  /* 0x000076320e087816 */ /* 0x000fe20000000008 */
[----:B0-----:R-:W-:Y:S01]  /*73790*/  STL [R1+0x84], R21 ;  /* 0x0000841501007387 */ /* 0x001fe20000100800 */
[----:B--2---:R-:W-:-:S03]  /*737a0*/  IMAD.MOV.U32 R14, RZ, RZ, R20 ;  /* 0x000000ffff0e7224 */ /* 0x004fc600078e0014 */
[----:B------:R-:W-:Y:S04]  /*737b0*/  STL.64 [R1+0x88], R22 ;  /* 0x0000881601007387 */ /* 0x000fe80000100a00 */
[----:B------:R-:W0:Y:S01]  /*737c0*/  LDS.128 R20, [R25+0x2000] ;  /* 0x0020000019147984 */ /* 0x000e220000000c00 */
[----:B------:R-:W-:-:S04]  /*737d0*/  IADD3 R10, R26, 0x187, RZ ;  /* 0x000001871a0a7810 */ /* 0x000fc80007ffe0ff */
[----:B------:R-:W-:Y:S02]  /*737e0*/  ISETP.LT.AND P5, PT, R10, c[0x0][0x17c], !P0 ;  /* 0x00005f000a007a0c */ /* 0x000fe400047a1270 */
[----:B------:R-:W-:Y:S02]  /*737f0*/  LEA R4, P6, R0, R2, 0x1 ;  /* 0x0000000200047211 */ /* 0x000fe400078c08ff */
[----:B------:R-:W-:Y:S02]  /*73800*/  IADD3 R9, R26, 0x18c, RZ ;  /* 0x0000018c1a097810 */ /* 0x000fe40007ffe0ff */
[----:B------:R-:W-:-:S07]  /*73810*/  LEA.HI.X.SX32 R5, R0, R3, 0x1, P6 ;  /* 0x0000000300057211 */ /* 0x000fce00030f0eff */
[----:B------:R-:W-:Y:S01]  /*73820*/  @P5 STG.E.U16 [R6.64], R8 ;  /* 0x0000000806005986 */ /* 0x000fe2000c101506 */
[----:B------:R-:W-:Y:S02]  /*73830*/  ISETP.LT.AND P5, PT, R9, c[0x0][0x17c], !P0 ;  /* 0x00005f0009007a0c */ /* 0x000fe400047a1270 */
[----:B------:R-:W-:Y:S01]  /*73840*/  PRMT R9, R11, 0x7632, R9 ;  /* 0x000076320b097816 */ /* 0x000fe20000000009 */
[----:B------:R1:W-:Y:S04]  /*73850*/  @P4 STG.E.U16 [R4.64], R11 ;  /* 0x0000000b04004986 */ /* 0x0003e8000c101506 */
[----:B0-----:R-:W-:Y:S01]  /*73860*/  STL [R1+0x4], R21 ;  /* 0x0000041501007387 */ /* 0x001fe20000100800 */
[----:B-1----:R-:W-:-:S03]  /*73870*/  IMAD.MOV.U32 R11, RZ, RZ, R20 ;  /* 0x000000ffff0b7224 */ /* 0x002fc600078e0014 */
[----:B------:R-:W-:Y:S04]  /*73880*/  STL.64 [R1+0x8], R22 ;  /* 0x0000081601007387 */ /* 0x000fe80000100a00 */
[----:B------:R-:W0:Y:S01]  /*73890*/  LDS.128 R20, [R28+0x4000] ;  /* 0x004000001c147984 */ /* 0x000e220000000c00 */
[----:B------:R-:W-:Y:S02]  /*738a0*/  IADD3 R7, R0, c[0x0][0x198], RZ ;  /* 0x0000660000077a10 */ /* 0x000fe40007ffe0ff */
[C---:B------:R-:W-:Y:S02]  /*738b0*/  IADD3 R0, R26.reuse, 0x18d, RZ ;  /* 0x0000018d1a007810 */ /* 0x040fe40007ffe0ff */
[----:B------:R-:W-:Y:S02]  /*738c0*/  IADD3 R10, R26, 0x18a, RZ ;  /* 0x0000018a1a0a7810 */ /* 0x000fe40007ffe0ff */
[----:B------:R-:W-:-:S02]  /*738d0*/  LEA R6, P6, R7, R2, 0x1 ;  /* 0x0000000207067211 */ /* 0x000fc400078c08ff */
[----:B------:R-:W-:Y:S02]  /*738e0*/  ISETP.LT.AND P4, PT, R0, c[0x0][0x17c], !P0 ;  /* 0x00005f0000007a0c */ /* 0x000fe40004781270 */
[----:B------:R-:W-:Y:S02]  /*738f0*/  ISETP.LT.AND P2, PT, R10, c[0x0][0x17c], !P0 ;  /* 0x00005f000a007a0c */ /* 0x000fe40004741270 */
[C---:B------:R-:W-:Y:S02]  /*73900*/  IADD3 R0, R7.reuse, c[0x0][0x198], RZ ;  /* 0x0000660007007a10 */ /* 0x040fe40007ffe0ff */
[-C--:B------:R-:W-:Y:S02]  /*73910*/  LEA.HI.X.SX32 R7, R7, R3.reuse, 0x1, P6 ;  /* 0x0000000307077211 */ /* 0x080fe400030f0eff */
[C---:B------:R-:W-:Y:S02]  /*73920*/  LEA R4, P6, R0.reuse, R2, 0x1 ;  /* 0x0000000200047211 */ /* 0x040fe400078c08ff */
[C---:B------:R-:W-:Y:S01]  /*73930*/  IADD3 R8, R0.reuse, c[0x0][0x198], RZ ;  /* 0x0000660000087a10 */ /* 0x040fe20007ffe0ff */
[----:B------:R1:W-:Y:S01]  /*73940*/  @P3 STG.E.U16 [R6.64], R9 ;  /* 0x0000000906003986 */ /* 0x0003e2000c101506 */
[----:B------:R-:W-:-:S02]  /*73950*/  LEA.HI.X.SX32 R5, R0, R3, 0x1, P6 ;  /* 0x0000000300057211 */ /* 0x000fc400030f0eff */
        /* <DEDUP_REMOVED lines=11> */
[----:B------:R-:W-:-:S03]  /*73a10*/  LEA R4, P6, R0, R2, 0x1 ;  /* 0x0000000200047211 */ /* 0x000fc600078c08ff */
[----:B------:R1:W-:Y:S01]  /*73a20*/  @P1 STG.E.U16 [R6.64], R8 ;  /* 0x0000000806001986 */ /* 0x0003e2000c101506 */
[----:B------:R-:W-:Y:S02]  /*73a30*/  LEA.HI.X.SX32 R5, R0, R3, 0x1, P6 ;  /* 0x0000000300057211 */ /* 0x000fe400030f0eff */
[C---:B------:R-:W-:Y:S02]  /*73a40*/  IADD3 R10, R26.reuse, 0x18e, RZ ;  /* 0x0000018e1a0a7810 */ /* 0x040fe40007ffe0ff */
[----:B------:R-:W-:Y:S01]  /*73a50*/  IADD3 R9, R26, 0x190, RZ ;  /* 0x000001901a097810 */ /* 0x000fe20007ffe0ff */
[----:B------:R2:W-:Y:S01]  /*73a60*/  @P5 STG.E.U16 [R4.64], R14 ;  /* 0x0000000e04005986 */ /* 0x0005e2000c101506 */
[----:B-1----:R-:W-:Y:S02]  /*73a70*/  IADD3 R6, R0, c[0x0][0x198], RZ ;  /* 0x0000660000067a10 */ /* 0x002fe40007ffe0ff */
[----:B------:R-:W-:Y:S02]  /*73a80*/  IADD3 R0, R26, 0x191, RZ ;  /* 0x000001911a007810 */ /* 0x000fe40007ffe0ff */
[----:B------:R-:W-:-:S02]  /*73a90*/  ISETP.LT.AND P3, PT, R10, c[0x0][0x17c], !P0 ;  /* 0x00005f000a007a0c */ /* 0x000fc40004761270 */
[----:B--2---:R-:W-:Y:S02]  /*73aa0*/  LEA R4, P6, R6, R2, 0x1 ;  /* 0x0000000206047211 */ /* 0x004fe400078c08ff */
[----:B------:R-:W-:Y:S02]  /*73ab0*/  ISETP.LT.AND P5, PT, R0, c[0x0][0x17c], !P0 ;  /* 0x00005f0000007a0c */ /* 0x000fe400047a1270 */
[C---:B------:R-:W-:Y:S02]  /*73ac0*/  IADD3 R0, R6.reuse, c[0x0][0x198], RZ ;  /* 0x0000660006007a10 */ /* 0x040fe40007ffe0ff */
[----:B------:R-:W-:Y:S02]  /*73ad0*/  ISETP.LT.AND P1, PT, R9, c[0x0][0x17c], !P0 ;  /* 0x00005f0009007a0c */ /* 0x000fe40004721270 */
[----:B------:R-:W-:Y:S02]  /*73ae0*/  LEA.HI.X.SX32 R5, R6, R3, 0x1, P6 ;  /* 0x0000000306057211 */ /* 0x000fe400030f0eff */
[----:B------:R-:W-:-:S02]  /*73af0*/  PRMT R9, R14, 0x7632, R9 ;  /* 0x000076320e097816 */ /* 0x000fc40000000009 */
[C---:B------:R-:W-:Y:S02]  /*73b00*/  LEA R6, P6, R0.reuse, R2, 0x1 ;  /* 0x0000000200067211 */ /* 0x040fe400078c08ff */
[C---:B------:R-:W-:Y:S01]  /*73b10*/  IADD3 R8, R0.reuse, c[0x0][0x198], RZ ;  /* 0x0000660000087a10 */ /* 0x040fe20007ffe0ff */
[----:B------:R1:W-:Y:S01]  /*73b20*/  @P4 STG.E.U16 [R4.64], R9 ;  /* 0x0000000904004986 */ /* 0x0003e2000c101506 */
[----:B------:R-:W-:Y:S01]  /*73b30*/  LEA.HI.X.SX32 R7, R0, R3, 0x1, P6 ;  /* 0x0000000300077211 */ /* 0x000fe200030f0eff */
[----:B0-----:R-:W-:Y:S02]  /*73b40*/  IMAD.MOV.U32 R15, RZ, RZ, R20 ;  /* 0x000000ffff0f7224 */ /* 0x001fe400078e0014 */
[----:B------:R-:W-:Y:S04]  /*73b50*/  STL [R1+0x34], R21 ;  /* 0x0000341501007387 */ /* 0x000fe80000100800 */
[----:B------:R-:W-:Y:S04]  /*73b60*/  STL.64 [R1+0x38], R22 ;  /* 0x0000381601007387 */ /* 0x000fe80000100a00 */
[----:B------:R-:W0:Y:S01]  /*73b70*/  LDS.128 R20, [R27+0x4000] ;  /* 0x004000001b147984 */ /* 0x000e220000000c00 */
[----:B-1----:R-:W-:-:S02]  /*73b80*/  IADD3 R5, R26, 0x193, RZ ;  /* 0x000001931a057810 */ /* 0x002fc40007ffe0ff */
[CC--:B------:R-:W-:Y:S01]  /*73b90*/  LEA R4, P6, R8.reuse, R2.reuse, 0x1 ;  /* 0x0000000208047211 */ /* 0x0c0fe200078c08ff */
[----:B------:R1:W-:Y:S01]  /*73ba0*/  @P3 STG.E.U16 [R6.64], R11 ;  /* 0x0000000b06003986 */ /* 0x0003e2000c101506 */
[C---:B------:R-:W-:Y:S02]  /*73bb0*/  IADD3 R0, R8.reuse, c[0x0][0x198], RZ ;  /* 0x0000660008007a10 */ /* 0x040fe40007ffe0ff */
[----:B------:R-:W-:Y:S02]  /*73bc0*/  ISETP.LT.AND P3, PT, R5, c[0x0][0x17c], !P0 ;  /* 0x00005f0005007a0c */ /* 0x000fe40004761270 */
[----:B------:R-:W-:Y:S02]  /*73bd0*/  LEA.HI.X.SX32 R5, R8, R3, 0x1, P6 ;  /* 0x0000000308057211 */ /* 0x000fe400030f0eff */
[----:B------:R-:W-:Y:S02]  /*73be0*/  PRMT R8, R11, 0x7632, R8 ;  /* 0x000076320b087816 */ /* 0x000fe40000000008 */
[----:B-1----:R-:W-:-:S03]  /*73bf0*/  LEA R6, P6, R0, R2, 0x1 ;  /* 0x0000000200067211 */ /* 0x002fc600078c08ff */
[----:B------:R1:W-:Y:S01]  /*73c00*/  @P2 STG.E.U16 [R4.64], R8 ;  /* 0x0000000804002986 */ /* 0x0003e2000c101506 */
[----:B------:R-:W-:Y:S02]  /*73c10*/  IADD3 R10, R26, 0x192, RZ ;  /* 0x000001921a0a7810 */ /* 0x000fe40007ffe0ff */
[----:B------:R-:W-:Y:S02]  /*73c20*/  LEA.HI.X.SX32 R7, R0, R3, 0x1, P6 ;  /* 0x0000000300077211 */ /* 0x000fe400030f0eff */
[----:B------:R-:W-:-:S03]  /*73c30*/  ISETP.LT.AND P4, PT, R10, c[0x0][0x17c], !P0 ;  /* 0x00005f000a007a0c */ /* 0x000fc60004781270 */
[----:B------:R2:W-:Y:S01]  /*73c40*/  @P1 STG.E.U16 [R6.64], R13 ;  /* 0x0000000d06001986 */ /* 0x0005e2000c101506 */
[----:B-1----:R-:W-:Y:S02]  /*73c50*/  IADD3 R4, R0, c[0x0][0x198], RZ ;  /* 0x0000660000047a10 */ /* 0x002fe40007ffe0ff */
[----:B------:R-:W-:Y:S02]  /*73c60*/  IADD3 R0, R26, 0x195, RZ ;  /* 0x000001951a007810 */ /* 0x000fe40007ffe0ff */
[----:B------:R-:W-:Y:S02]  /*73c70*/  LEA R10, P6, R4, R2, 0x1 ;  /* 0x00000002040a7211 */ /* 0x000fe400078c08ff */
[----:B------:R-:W-:Y:S02]  /*73c80*/  ISETP.LT.AND P1, PT, R0, c[0x0][0x17c], !P0 ;  /* 0x00005f0000007a0c */ /* 0x000fe40004721270 */
[----:B------:R-:W-:Y:S02]  /*73c90*/  IADD3 R0, R4, c[0x0][0x198], RZ ;  /* 0x0000660004007a10 */ /* 0x000fe40007ffe0ff */
[----:B------:R-:W-:-:S02]  /*73ca0*/  IADD3 R9, R26, 0x194, RZ ;  /* 0x000001941a097810 */ /* 0x000fc40007ffe0ff */
[----:B------:R-:W-:Y:S02]  /*73cb0*/  PRMT R12, R13, 0x7632, R12 ;  /* 0x000076320d0c7816 */ /* 0x000fe4000000000c */
[----:B------:R-:W-:Y:S02]  /*73cc0*/  LEA.HI.X.SX32 R11, R4, R3, 0x1, P6 ;  /* 0x00000003040b7211 */ /* 0x000fe400030f0eff */
[----:B------:R-:W-:Y:S02]  /*73cd0*/  LEA R8, P6, R0, R2, 0x1 ;  /* 0x0000000200087211 */ /* 0x000fe400078c08ff */
[----:B------:R-:W-:Y:S02]  /*73ce0*/  IADD3 R14, R26, 0x196, RZ ;  /* 0x000001961a0e7810 */ /* 0x000fe40007ffe0ff */
[----:B--2---:R-:W-:Y:S01]  /*73cf0*/  IADD3 R13, R0, c[0x0][0x198], RZ ;  /* 0x00006600000d7a10 */ /* 0x004fe20007ffe0ff */
[----:B------:R1:W-:Y:S01]  /*73d00*/  @P5 STG.E.U16 [R10.64], R12 ;  /* 0x0000000c0a005986 */ /* 0x0003e2000c101506 */
[----:B------:R-:W-:-:S02]  /*73d10*/  ISETP.LT.AND P2, PT, R9, c[0x0][0x17c], !P0 ;  /* 0x00005f0009007a0c */ /* 0x000fc40004741270 */
[----:B------:R-:W-:Y:S02]  /*73d20*/  LEA.HI.X.SX32 R9, R0, R3, 0x1, P6 ;  /* 0x0000000300097211 */ /* 0x000fe400030f0eff */
[----:B------:R-:W-:Y:S01]  /*73d30*/  PRMT R16, R15, 0x7632, R16 ;  /* 0x000076320f107816 */ /* 0x000fe20000000010 */
[----:B0-----:R-:W-:Y:S01]  /*73d40*/  STL [R1+0x14], R21 ;  /* 0x0000141501007387 */ /* 0x001fe20000100800 */
[----:B------:R-:W-:-:S03]  /*73d50*/  IADD3 R0, R13, c[0x0][0x198], RZ ;  /* 0x000066000d007a10 */ /* 0x000fc60007ffe0ff */
[----:B------:R-:W0:Y:S01]  /*73d60*/  LDS.128 R4, [R25+0x4000] ;  /* 0x0040000019047984 */ /* 0x000e220000000c00 */
[CC--:B-1----:R-:W-:Y:S02]  /*73d70*/  LEA R12, P6, R13.reuse, R2.reuse, 0x1 ;  /* 0x000000020d0c7211 */ /* 0x0c2fe400078c08ff */
[----:B------:R-:W-:Y:S02]  /*73d80*/  ISETP.LT.AND P5, PT, R14, c[0x0][0x17c], !P0 ;  /* 0x00005f000e007a0c */ /* 0x000fe400047a1270 */
[----:B------:R-:W-:Y:S01]  /*73d90*/  LEA.HI.X.SX32 R13, R13, R3, 0x1, P6 ;  /* 0x000000030d0d7211 */ /* 0x000fe200030f0eff */
[----:B------:R1:W-:Y:S01]  /*73da0*/  @P4 STG.E.U16 [R8.64], R15 ;  /* 0x0000000f08004986 */ /* 0x0003e2000c101506 */
[----:B------:R-:W-:-:S03]  /*73db0*/  LEA R14, P6, R0, R2, 0x1 ;  /* 0x00000002000e7211 */ /* 0x000fc600078c08ff */
[----:B------:R2:W-:Y:S04]  /*73dc0*/  @P3 STG.E.U16 [R12.64], R16 ;  /* 0x000000100c003986 */ /* 0x0005e8000c101506 */
[----:B------:R-:W-:Y:S01]  /*73dd0*/  STL.64 [R1+0x18], R22 ;  /* 0x0000181601007387 */ /* 0x000fe20000100a00 */
[----:B-1----:R-:W-:-:S03]  /*73de0*/  LEA.HI.X.SX32 R15, R0, R3, 0x1, P6 ;  /* 0x00000003000f7211 */ /* 0x002fc600030f0eff */
[----:B------:R-:W3:Y:S01]  /*73df0*/  LDL.LU R21, [R1+0x15ac] ;  /* 0x0015ac0001157983 */ /* 0x000ee20000300800 */
[----:B--2---:R-:W-:Y:S02]  /*73e00*/  IADD3 R12, R0, c[0x0][0x198], RZ ;  /* 0x00006600000c7a10 */ /* 0x004fe40007ffe0ff */
[----:B------:R-:W-:Y:S02]  /*73e10*/  IADD3 R0, R26, 0x199, RZ ;  /* 0x000001991a007810 */ /* 0x000fe40007ffe0ff */
[----:B------:R-:W-:Y:S01]  /*73e20*/  LEA R18, P6, R12, R2, 0x1 ;  /* 0x000000020c127211 */ /* 0x000fe200078c08ff */
[----:B------:R-:W-:Y:S01]  /*73e30*/  @P2 STG.E.U16 [R14.64], R20 ;  /* 0x000000140e002986 */ /* 0x000fe2000c101506 */
[----:B------:R-:W-:Y:S02]  /*73e40*/  ISETP.LT.AND P2, PT, R0, c[0x0][0x17c], !P0 ;  /* 0x00005f0000007a0c */ /* 0x000fe40004741270 */
[C---:B------:R-:W-:Y:S02]  /*73e50*/  IADD3 R0, R12.reuse, c[0x0][0x198], RZ ;  /* 0x000066000c007a10 */ /* 0x040fe40007ffe0ff */
[----:B------:R-:W-:-:S02]  /*73e60*/  LEA.HI.X.SX32 R19, R12, R3, 0x1, P6 ;  /* 0x000000030c137211 */ /* 0x000fc400030f0eff */
[----:B------:R1:W-:Y:S04]  /*73e70*/  LDS.128 R12, [R29+0x6000] ;  /* 0x006000001d0c7984 */ /* 0x0003e80000000c00 */
[----:B-1----:R-:W2:Y:S01]  /*73e80*/  LDL.LU R29, [R1+0xd70] ;  /* 0x000d7000011d7983 */ /* 0x002ea20000300800 */
[----:B------:R-:W-:-:S04]  /*73e90*/  IADD3 R10, R26, 0x197, RZ ;  /* 0x000001971a0a7810 */ /* 0x000fc80007ffe0ff */
[----:B------:R-:W-:Y:S02]  /*73ea0*/  ISETP.LT.AND P4, PT, R10, c[0x0][0x17c], !P0 ;  /* 0x00005f000a007a0c */ /* 0x000fe40004781270 */
[----:B------:R-:W1:Y:S01]  /*73eb0*/  LDS.128 R8, [R28+0x6000] ;  /* 0x006000001c087984 */ /* 0x000e620000000c00 */
[----:B------:R-:W-:Y:S02]  /*73ec0*/  IADD3 R17, R26, 0x198, RZ ;  /* 0x000001981a117810 */ /* 0x000fe40007ffe0ff */
[C---:B------:R-:W-:Y:S02]  /*73ed0*/  LEA R16, P6, R0.reuse, R2, 0x1 ;  /* 0x0000000200107211 */ /* 0x040fe400078c08ff */
[----:B------:R-:W-:Y:S02]  /*73ee0*/  ISETP.LT.AND P3, PT, R17, c[0x0][0x17c], !P0 ;  /* 0x00005f0011007a0c */ /* 0x000fe40004761270 */
[----:B------:R-:W-:Y:S02]  /*73ef0*/  LEA.HI.X.SX32 R17, R0, R3, 0x1, P6 ;  /* 0x0000000300117211 */ /* 0x000fe400030f0eff */
[----:B------:R-:W-:-:S02]  /*73f00*/  IADD3 R22, R26, 0x19a, RZ ;  /* 0x0000019a1a167810 */ /* 0x000fc40007ffe0ff */
[----:B0-----:R-:W-:Y:S02]  /*73f10*/  PRMT R24, R4, 0x7632, R24 ;  /* 0x0000763204187816 */ /* 0x001fe40000000018 */
[----:B-1----:R-:W-:Y:S02]  /*73f20*/  PRMT R28, R8, 0x7632, R28 ;  /* 0x00007632081c7816 */ /* 0x002fe4000000001c */
[----:B---3--:R-:W-:-:S05]  /*73f30*/  PRMT R21, R20, 0x7632, R21 ;  /* 0x0000763214157816 */ /* 0x008fca0000000015 */
[----:B------:R2:W-:Y:S01]  /*73f40*/  @P1 STG.E.U16 [R18.64], R21 ;  /* 0x0000001512001986 */ /* 0x0005e2000c101506 */
[----:B------:R-:W-:-:S03]  /*73f50*/  IADD3 R20, R0, c[0x0][0x198], RZ ;  /* 0x0000660000147a10 */ /* 0x000fc60007ffe0ff */
[----:B------:R0:W-:Y:S01]  /*73f60*/  @P5 STG.E.U16 [R16.64], R4 ;  /* 0x0000000410005986 */ /* 0x0001e2000c101506 */
[----:B------:R-:W-:Y:S02]  /*73f70*/  ISETP.LT.AND P1, PT, R22, c[0x0][0x17c], !P0 ;  /* 0x00005f0016007a0c */ /* 0x000fe40004721270 */
[----:B------:R-:W-:Y:S02]  /*73f80*/  LEA R22, P6, R20, R2, 0x1 ;  /* 0x0000000214167211 */ /* 0x000fe400078c08ff */
[----:B--2---:R-:W-:-:S04]  /*73f90*/  IADD3 R18, R29, 0x19b, RZ ;  /* 0x0000019b1d127810 */ /* 0x004fc80007ffe0ff */
[----:B------:R-:W-:Y:S02]  /*73fa0*/  ISETP.LT.AND P5, PT, R18, c[0x0][0x17c], !P0 ;  /* 0x00005f0012007a0c */ /* 0x000fe400047a1270 */
[----:B------:R-:W1:Y:S01]  /*73fb0*/  LDS.128 R16, [R27+0x6000] ;  /* 0x006000001b107984 */ /* 0x000e620000000c00 */
[C---:B------:R-:W-:Y:S02]  /*73fc0*/  LEA.HI.X.SX32 R23, R20.reuse, R3, 0x1, P6 ;  /* 0x0000000314177211 */ /* 0x040fe400030f0eff */
[----:B------:R-:W-:Y:S02]  /*73fd0*/  IADD3 R0, R20, c[0x0][0x198], RZ ;  /* 0x0000660014007a10 */ /* 0x000fe40007ffe0ff */
[----:B0-----:R-:W-:Y:S01]  /*73fe0*/  IADD3 R4, R29, 0x19c, RZ ;  /* 0x0000019c1d047810 */ /* 0x001fe20007ffe0ff */
[----:B------:R0:W-:Y:S01]  /*73ff0*/  @P4 STG.E.U16 [R22.64], R24 ;  /* 0x0000001816004986 */ /* 0x0001e2000c101506 */
[----:B------:R-:W-:Y:S02]  /*74000*/  LEA R20, P6, R0, R2, 0x1 ;  /* 0x0000000200147211 */ /* 0x000fe400078c08ff */
[----:B------:R-:W-:-:S02]  /*74010*/  ISETP.LT.AND P4, PT, R4, c[0x0][0x17c], !P0 ;  /* 0x00005f0004007a0c */ /* 0x000fc40004781270 */
[C---:B------:R-:W-:Y:S02]  /*74020*/  IADD3 R4, R0.reuse, c[0x0][0x198], RZ ;  /* 0x0000660000047a10 */ /* 0x040fe40007ffe0ff */
[-C--:B------:R-:W-:Y:S02]  /*74030*/  LEA.HI.X.SX32 R21, R0, R3.reuse, 0x1, P6 ;  /* 0x0000000300157211 */ /* 0x080fe400030f0eff */
[CC--:B------:R-:W-:Y:S02]  /*74040*/  LEA R26, P6, R4.reuse, R2.reuse, 0x1 ;  /* 0x00000002041a7211 */ /* 0x0c0fe400078c08ff */
[C---:B------:R-:W-:Y:S02]  /*74050*/  IADD3 R0, R4.reuse, c[0x0][0x198], RZ ;  /* 0x0000660004007a10 */ /* 0x040fe40007ffe0ff */
[----:B0-----:R-:W-:Y:S02]  /*74060*/  IADD3 R22, R29, 0x19d, RZ ;  /* 0x0000019d1d167810 */ /* 0x001fe40007ffe0ff */
[----:B------:R-:W-:Y:S01]  /*74070*/  LEA.HI.X.SX32 R27, R4, R3, 0x1, P6 ;  /* 0x00000003041b7211 */ /* 0x000fe200030f0eff */
[----:B------:R-:W-:Y:S01]  /*74080*/  @P3 STG.E.U16 [R20.64], R8 ;  /* 0x0000000814003986 */ /* 0x000fe2000c101506 */
[----:B------:R-:W-:-:S02]  /*74090*/  LEA R24, P6, R0, R2, 0x1 ;  /* 0x0000000200187211 */ /* 0x000fc400078c08ff */
[----:B------:R-:W-:Y:S02]  /*740a0*/  IADD3 R4, R0, c[0x0][0x198], RZ ;  /* 0x0000660000047a10 */ /* 0x000fe40007ffe0ff */
[----:B------:R-:W-:Y:S01]  /*740b0*/  ISETP.LT.AND P3, PT, R22, c[0x0][0x17c], !P0 ;  /* 0x00005f0016007a0c */ /* 0x000fe20004761270 */
[----:B------:R-:W-:Y:S04]  /*740c0*/  @P2 STG.E.U16 [R26.64], R28 ;  /* 0x0000001c1a002986 */ /* 0x000fe8000c101506 */
[----:B------:R0:W2:Y:S02]  /*740d0*/  LDS.128 R20, [R25+0x6000] ;  /* 0x0060000019147984 */ /* 0x0000a40000000c00 */
[----:B0-----:R-:W-:Y:S02]  /*740e0*/  LEA.HI.X.SX32 R25, R0, R3, 0x1, P6 ;  /* 0x0000000300197211 */ /* 0x001fe400030f0eff */
[----:B------:R-:W3:Y:S01]  /*740f0*/  LDL.LU R28, [R1+0x54] ;  /* 0x00005400011c7983 */ /* 0x000ee20000300800 */
[----:B------:R-:W-:-:S02]  /*74100*/  LEA R26, P6, R4, R2, 0x1 ;  /* 0x00000002041a7211 */ /* 0x000fc400078c08ff */
[C---:B------:R-:W-:Y:S01]  /*74110*/  IADD3 R0, R4.reuse, c[0x0][0x198], RZ ;  /* 0x0000660004007a10 */ /* 0x040fe20007ffe0ff */
[----:B------:R0:W-:Y:S01]  /*74120*/  @P1 STG.E.U16 [R24.64], R12 ;  /* 0x0000000c18001986 */ /* 0x0001e2000c101506 */
[----:B------:R-:W-:Y:S02]  /*74130*/  LEA.HI.X.SX32 R27, R4, R3, 0x1, P6 ;  /* 0x00000003041b7211 */ /* 0x000fe400030f0eff */
[----:B------:R-:W-:Y:S02]  /*74140*/  IADD3 R4, R0, c[0x0][0x198], RZ ;  /* 0x0000660000047a10 */ /* 0x000fe40007ffe0ff */
[----:B0-----:R-:W-:Y:S02]  /*74150*/  PRMT R12, R12, 0x7632, R12 ;  /* 0x000076320c0c7816 */ /* 0x001fe4000000000c */
[----:B------:R-:W-:-:S03]  /*74160*/  LEA R24, P6, R0, R2, 0x1 ;  /* 0x0000000200187211 */ /* 0x000fc600078c08ff */
[----:B------:R0:W-:Y:S01]  /*74170*/  @P5 STG.E.U16 [R26.64], R12 ;  /* 0x0000000c1a005986 */ /* 0x0001e2000c101506 */
[----:B------:R-:W-:-:S05]  /*74180*/  LEA.HI.X.SX32 R25, R0, R3, 0x1, P6 ;  /* 0x0000000300197211 */ /* 0x000fca00030f0eff */
[----:B-1----:R1:W-:Y:S01]  /*74190*/  @P4 STG.E.U16 [R24.64], R16 ;  /* 0x0000001018004986 */ /* 0x0023e2000c101506 */
[----:B0-----:R-:W-:-:S04]  /*741a0*/  LEA R26, P6, R4, R2, 0x1 ;  /* 0x00000002041a7211 */ /* 0x001fc800078c08ff */
[----:B------:R-:W-:Y:S02]  /*741b0*/  LEA.HI.X.SX32 R27, R4, R3, 0x1, P6 ;  /* 0x00000003041b7211 */ /* 0x000fe400030f0eff */
[----:B-1----:R-:W-:-:S05]  /*741c0*/  PRMT R16, R16, 0x7632, R16 ;  /* 0x0000763210107816 */ /* 0x002fca0000000010 */
[----:B------:R0:W-:Y:S04]  /*741d0*/  @P3 STG.E.U16 [R26.64], R16 ;  /* 0x000000101a003986 */ /* 0x0001e8000c101506 */
[----:B0-----:R-:W4:Y:S01]  /*741e0*/  LDL.LU R16, [R1+0x44] ;  /* 0x0000440001107983 */ /* 0x001f220000300800 */
[C---:B------:R-:W-:Y:S02]  /*741f0*/  IADD3 R8, R29.reuse, 0x19e, RZ ;  /* 0x0000019e1d087810 */ /* 0x040fe40007ffe0ff */
[----:B------:R-:W-:Y:S02]  /*74200*/  IADD3 R0, R4, c[0x0][0x198], RZ ;  /* 0x0000660004007a10 */ /* 0x000fe40007ffe0ff */
[----:B------:R-:W-:Y:S02]  /*74210*/  ISETP.LT.AND P2, PT, R8, c[0x0][0x17c], !P0 ;  /* 0x00005f0008007a0c */ /* 0x000fe40004741270 */
[----:B------:R-:W-:-:S02]  /*74220*/  IADD3 R8, R29, 0x19f, RZ ;  /* 0x0000019f1d087810 */ /* 0x000fc40007ffe0ff */
[-C--:B------:R-:W-:Y:S02]  /*74230*/  LEA R24, P6, R0, R2.reuse, 0x1 ;  /* 0x0000000200187211 */ /* 0x080fe400078c08ff */
[----:B------:R-:W-:Y:S02]  /*74240*/  ISETP.LT.AND P1, PT, R8, c[0x0][0x17c], !P0 ;  /* 0x00005f0008007a0c */ /* 0x000fe40004721270 */
[C---:B------:R-:W-:Y:S02]  /*74250*/  IADD3 R4, R0.reuse, c[0x0][0x198], RZ ;  /* 0x0000660000047a10 */ /* 0x040fe40007ffe0ff */
[----:B------:R-:W-:Y:S02]  /*74260*/  LEA.HI.X.SX32 R25, R0, R3, 0x1, P6 ;  /* 0x0000000300197211 */ /* 0x000fe400030f0eff */
[----:B------:R-:W-:-:S03]  /*74270*/  LEA R26, P6, R4, R2, 0x1 ;  /* 0x00000002041a7211 */ /* 0x000fc600078c08ff */
[----:B--2---:R0:W-:Y:S01]  /*74280*/  @P2 STG.E.U16 [R24.64], R20 ;  /* 0x0000001418002986 */ /* 0x0041e2000c101506 */
[C---:B------:R-:W-:Y:S02]  /*74290*/  LEA.HI.X.SX32 R27, R4.reuse, R3, 0x1, P6 ;  /* 0x00000003041b7211 */ /* 0x040fe400030f0eff */
[----:B------:R-:W-:Y:S02]  /*742a0*/  IADD3 R8, R29, 0x1a0, RZ ;  /* 0x000001a01d087810 */ /* 0x000fe40007ffe0ff */
[----:B------:R-:W-:Y:S02]  /*742b0*/  IADD3 R0, R4, c[0x0][0x198], RZ ;  /* 0x0000660004007a10 */ /* 0x000fe40007ffe0ff */
[----:B0-----:R-:W-:Y:S02]  /*742c0*/  PRMT R20, R20, 0x7632, R20 ;  /* 0x0000763214147816 */ /* 0x001fe40000000014 */
[----:B------:R-:W-:-:S03]  /*742d0*/  ISETP.LT.AND P5, PT, R8, c[0x0][0x17c], !P0 ;  /* 0x00005f0008007a0c */ /* 0x000fc600047a1270 */
[----:B------:R0:W-:Y:S01]  /*742e0*/  @P1 STG.E.U16 [R26.64], R20 ;  /* 0x000000141a001986 */ /* 0x0001e2000c101506 */
[C---:B------:R-:W-:Y:S02]  /*742f0*/  IADD3 R8, R29.reuse, 0x1a1, RZ ;  /* 0x000001a11d087810 */ /* 0x040fe40007ffe0ff */
[----:B------:R-:W-:Y:S02]  /*74300*/  LEA R24, P6, R0, R2, 0x1 ;  /* 0x0000000200187211 */ /* 0x000fe400078c08ff */
[----:B------:R-:W-:Y:S02]  /*74310*/  ISETP.LT.AND P4, PT, R8, c[0x0][0x17c], !P0 ;  /* 0x00005f0008007a0c */ /* 0x000fe40004781270 */
[C---:B------:R-:W-:Y:S01]  /*74320*/  IADD3 R4, R0.reuse, c[0x0][0x198], RZ ;  /* 0x0000660000047a10 */ /* 0x040fe20007ffe0ff */
[----:B0-----:R-:W2:Y:S01]  /*74330*/  LDL.LU R20, [R1+0x24] ;  /* 0x0000240001147983 */ /* 0x001ea20000300800 */
[----:B------:R-:W-:Y:S02]  /*74340*/  IADD3 R8, R29, 0x1a2, RZ ;  /* 0x000001a21d087810 */ /* 0x000fe40007ffe0ff */
[----:B------:R-:W-:-:S02]  /*74350*/  LEA.HI.X.SX32 R25, R0, R3, 0x1, P6 ;  /* 0x0000000300197211 */ /* 0x000fc400030f0eff */
[C---:B------:R-:W-:Y:S02]  /*74360*/  LEA R26, P6, R4.reuse, R2, 0x1 ;  /* 0x00000002041a7211 */ /* 0x040fe400078c08ff */
[----:B------:R-:W-:Y:S02]  /*74370*/  IADD3 R0, R4, c[0x0][0x198], RZ ;  /* 0x0000660004007a10 */ /* 0x000fe40007ffe0ff */
[----:B------:R-:W-:Y:S02]  /*74380*/  ISETP.LT.AND P3, PT, R8, c[0x0][0x17c], !P0 ;  /* 0x00005f0008007a0c */ /* 0x000fe40004761270 */
[----:B------:R-:W-:Y:S02]  /*74390*/  LEA.HI.X.SX32 R27, R4, R3, 0x1, P6 ;  /* 0x00000003041b7211 */ /* 0x000fe400030f0eff */
[----:B------:R-:W-:Y:S01]  /*743a0*/  IADD3 R4, R0, c[0x0][0x198], RZ ;  /* 0x0000660000047a10 */ /* 0x000fe20007ffe0ff */
[----:B----4-:R0:W-:Y:S01]  /*743b0*/  @P5 STG.E.U16 [R24.64], R16 ;  /* 0x0000001018005986 */ /* 0x0101e2000c101506 */
[----:B------:R-:W-:-:S05]  /*743c0*/  PRMT R12, R16, 0x7632, R12 ;  /* 0x00007632100c7816 */ /* 0x000fca000000000c */
[----:B------:R1:W-:Y:S01]  /*743d0*/  @P4 STG.E.U16 [R26.64], R12 ;  /* 0x0000000c1a004986 */ /* 0x0003e2000c101506 */
[----:B0-----:R-:W-:-:S03]  /*743e0*/  LEA R24, P6, R0, R2, 0x1 ;  /* 0x0000000200187211 */ /* 0x001fc600078c08ff */
[----:B------:R-:W4:Y:S01]  /*743f0*/  LDL.LU R16, [R1+0x74] ;  /* 0x0000740001107983 */ /* 0x000f220000300800 */
[-C--:B------:R-:W-:Y:S02]  /*74400*/  LEA.HI.X.SX32 R25, R0, R3.reuse, 0x1, P6 ;  /* 0x0000000300197211 */ /* 0x080fe400030f0eff */
[C---:B-1----:R-:W-:Y:S02]  /*74410*/  LEA R26, P6, R4.reuse, R2, 0x1 ;  /* 0x00000002041a7211 */ /* 0x042fe400078c08ff */
[C---:B------:R-:W-:Y:S01]  /*74420*/  IADD3 R0, R4.reuse, c[0x0][0x198], RZ ;  /* 0x0000660004007a10 */ /* 0x040fe20007ffe0ff */
[----:B---3--:R0:W-:Y:S01]  /*74430*/  @P3 STG.E.U16 [R24.64], R28 ;  /* 0x0000001c18003986 */ /* 0x0081e2000c101506 */
[----:B------:R-:W-:Y:S02]  /*74440*/  LEA.HI.X.SX32 R27, R4, R3, 0x1, P6 ;  /* 0x00000003041b7211 */ /* 0x000fe400030f0eff */
[----:B------:R-:W-:Y:S02]  /*74450*/  PRMT R4, R28, 0x7632, R4 ;  /* 0x000076321c047816 */ /* 0x000fe40000000004 */
[----:B0-----:R-:W3:Y:S01]  /*74460*/  LDL.LU R28, [R1+0xa4] ;  /* 0x0000a400011c7983 */ /* 0x001ee20000300800 */
[----:B------:R-:W-:-:S04]  /*74470*/  IADD3 R8, R29, 0x1a3, RZ ;  /* 0x000001a31d087810 */ /* 0x000fc80007ffe0ff */
[----:B------:R-:W-:Y:S02]  /*74480*/  ISETP.LT.AND P2, PT, R8, c[0x0][0x17c], !P0 ;  /* 0x00005f0008007a0c */ /* 0x000fe40004741270 */
[----:B------:R-:W-:-:S04]  /*74490*/  IADD3 R8, R29, 0x1a4, RZ ;  /* 0x000001a41d087810 */ /* 0x000fc80007ffe0ff */
[----:B------:R-:W-:Y:S02]  /*744a0*/  ISETP.LT.AND P1, PT, R8, c[0x0][0x17c], !P0 ;  /* 0x00005f0008007a0c */ /* 0x000fe40004721270 */
[C---:B------:R-:W-:Y:S02]  /*744b0*/  IADD3 R8, R29.reuse, 0x1a5, RZ ;  /* 0x000001a51d087810 */ /* 0x040fe40007ffe0ff */
[----:B------:R-:W-:Y:S02]  /*744c0*/  LEA R24, P6, R0, R2, 0x1 ;  /* 0x0000000200187211 */ /* 0x000fe400078c08ff */
[----:B------:R-:W-:Y:S01]  /*744d0*/  ISETP.LT.AND P5, PT, R8, c[0x0][0x17c], !P0 ;  /* 0x00005f0008007a0c */ /* 0x000fe200047a1270 */
[----:B------:R0:W-:Y:S01]  /*744e0*/  @P2 STG.E.U16 [R26.64], R4 ;  /* 0x000000041a002986 */ /* 0x0001e2000c101506 */
[----:B------:R-:W-:Y:S02]  /*744f0*/  LEA.HI.X.SX32 R25, R0, R3, 0x1, P6 ;  /* 0x0000000300197211 */ /* 0x000fe400030f0eff */
[----:B------:R-:W-:-:S02]  /*74500*/  IADD3 R8, R29, 0x1a6, RZ ;  /* 0x000001a61d087810 */ /* 0x000fc40007ffe0ff */
[----:B--2---:R-:W-:Y:S01]  /*74510*/  PRMT R12, R20, 0x7632, R12 ;  /* 0x00007632140c7816 */ /* 0x004fe2000000000c */
[----:B------:R1:W-:Y:S01]  /*74520*/  @P1 STG.E.U16 [R24.64], R20 ;  /* 0x0000001418001986 */ /* 0x0003e2000c101506 */
[----:B0-----:R-:W-:Y:S02]  /*74530*/  IADD3 R4, R0, c[0x0][0x198], RZ ;  /* 0x0000660000047a10 */ /* 0x001fe40007ffe0ff */
[----:B------:R-:W-:Y:S02]  /*74540*/  ISETP.LT.AND P4, PT, R8, c[0x0][0x17c], !P0 ;  /* 0x00005f0008007a0c */ /* 0x000fe40004781270 */
[C---:B------:R-:W-:Y:S02]  /*74550*/  LEA R26, P6, R4.reuse, R2, 0x1 ;  /* 0x00000002041a7211 */ /* 0x040fe400078c08ff */
[----:B------:R-:W-:Y:S01]  /*74560*/  IADD3 R0, R4, c[0x0][0x198], RZ ;  /* 0x0000660004007a10 */ /* 0x000fe20007ffe0ff */
[----:B-1----:R-:W2:Y:S01]  /*74570*/  LDL.LU R20, [R1+0x94] ;  /* 0x0000940001147983 */ /* 0x002ea20000300800 */
[----:B------:R-:W-:-:S02]  /*74580*/  IADD3 R8, R29, 0x1a7, RZ ;  /* 0x000001a71d087810 */ /* 0x000fc40007ffe0ff */
[-C--:B------:R-:W-:Y:S02]  /*74590*/  LEA.HI.X.SX32 R27, R4, R3.reuse, 0x1, P6 ;  /* 0x00000003041b7211 */ /* 0x080fe400030f0eff */
[C---:B------:R-:W-:Y:S02]  /*745a0*/  LEA R24, P6, R0.reuse, R2, 0x1 ;  /* 0x0000000200187211 */ /* 0x040fe400078c08ff */
[----:B------:R-:W-:Y:S01]  /*745b0*/  IADD3 R4, R0, c[0x0][0x198], RZ ;  /* 0x0000660000047a10 */ /* 0x000fe20007ffe0ff */
[----:B------:R0:W-:Y:S01]  /*745c0*/  @P5 STG.E.U16 [R26.64], R12 ;  /* 0x0000000c1a005986 */ /* 0x0001e2000c101506 */
[----:B------:R-:W-:Y:S02]  /*745d0*/  ISETP.LT.AND P3, PT, R8, c[0x0][0x17c], !P0 ;  /* 0x00005f0008007a0c */ /* 0x000fe40004761270 */
[----:B------:R-:W-:Y:S02]  /*745e0*/  IADD3 R8, R29, 0x1a8, RZ ;  /* 0x000001a81d087810 */ /* 0x000fe40007ffe0ff */
[----:B------:R-:W-:-:S02]  /*745f0*/  LEA.HI.X.SX32 R25, R0, R3, 0x1, P6 ;  /* 0x0000000300197211 */ /* 0x000fc400030f0eff */
[----:B------:R-:W-:Y:S02]  /*74600*/  ISETP.LT.AND P2, PT, R8, c[0x0][0x17c], !P0 ;  /* 0x00005f0008007a0c */ /* 0x000fe40004741270 */
[C---:B------:R-:W-:Y:S02]  /*74610*/  IADD3 R0, R4.reuse, c[0x0][0x198], RZ ;  /* 0x0000660004007a10 */ /* 0x040fe40007ffe0ff */
[----:B0-----:R-:W-:-:S04]  /*74620*/  LEA R26, P6, R4, R2, 0x1 ;  /* 0x00000002041a7211 */ /* 0x001fc800078c08ff */
[----:B------:R-:W-:Y:S01]  /*74630*/  LEA.HI.X.SX32 R27, R4, R3, 0x1, P6 ;  /* 0x00000003041b7211 */ /* 0x000fe200030f0eff */
[----:B----4-:R0:W-:Y:S01]  /*74640*/  @P4 STG.E.U16 [R24.64], R16 ;  /* 0x0000001018004986 */ /* 0x0101e2000c101506 */
[----:B------:R-:W-:-:S03]  /*74650*/  PRMT R4, R16, 0x7632, R4 ;  /* 0x0000763210047816 */ /* 0x000fc60000000004 */
[----:B0-----:R-:W4:Y:S01]  /*74660*/  LDL.LU R16, [R1+0x84] ;  /* 0x0000840001107983 */ /* 0x001f220000300800 */
[----:B------:R-:W-:-:S04]  /*74670*/  LEA R24, P6, R0, R2, 0x1 ;  /* 0x0000000200187211 */ /* 0x000fc800078c08ff */
[----:B------:R-:W-:Y:S01]  /*74680*/  LEA.HI.X.SX32 R25, R0, R3, 0x1, P6 ;  /* 0x0000000300197211 */ /* 0x000fe200030f0eff */
[----:B------:R-:W-:Y:S01]  /*74690*/  @P3 STG.E.U16 [R26.64], R4 ;  /* 0x000000041a003986 */ /* 0x000fe2000c101506 */
[----:B---3--:R-:W-:-:S03]  /*746a0*/  PRMT R12, R28, 0x7632, R12 ;  /* 0x000076321c0c7816 */ /* 0x008fc6000000000c */
[----:B------:R0:W-:Y:S04]  /*746b0*/  @P2 STG.E.U16 [R24.64], R28 ;  /* 0x0000001c18002986 */ /* 0x0001e8000c101506 */
[----:B0-----:R-:W3:Y:S01]  /*746c0*/  LDL.LU R28, [R1+0x4] ;  /* 0x00000400011c7983 */ /* 0x001ee20000300800 */
[C---:B------:R-:W-:Y:S02]  /*746d0*/  IADD3 R8, R29.reuse, 0x1a9, RZ ;  /* 0x000001a91d087810 */ /* 0x040fe40007ffe0ff */
[----:B------:R-:W-:Y:S02]  /*746e0*/  IADD3 R4, R0, c[0x0][0x198], RZ ;  /* 0x0000660000047a10 */ /* 0x000fe40007ffe0ff */
[----:B------:R-:W-:Y:S02]  /*746f0*/  ISETP.LT.AND P1, PT, R8, c[0x0][0x17c], !P0 ;  /* 0x00005f0008007a0c */ /* 0x000fe40004721270 */
[----:B------:R-:W-:-:S02]  /*74700*/  IADD3 R8, R29, 0x1aa, RZ ;  /* 0x000001aa1d087810 */ /* 0x000fc40007ffe0ff */
[CC--:B------:R-:W-:Y:S02]  /*74710*/  LEA R26, P6, R4.reuse, R2.reuse, 0x1 ;  /* 0x00000002041a7211 */ /* 0x0c0fe400078c08ff */
[----:B------:R-:W-:Y:S02]  /*74720*/  IADD3 R0, R4, c[0x0][0x198], RZ ;  /* 0x0000660004007a10 */ /* 0x000fe40007ffe0ff */
[----:B------:R-:W-:Y:S02]  /*74730*/  ISETP.LT.AND P5, PT, R8, c[0x0][0x17c], !P0 ;  /* 0x00005f0008007a0c */ /* 0x000fe400047a1270 */
[----:B------:R-:W-:Y:S02]  /*74740*/  IADD3 R8, R29, 0x1ab, RZ ;  /* 0x000001ab1d087810 */ /* 0x000fe40007ffe0ff */
[----:B------:R-:W-:Y:S02]  /*74750*/  LEA.HI.X.SX32 R27, R4, R3, 0x1, P6 ;  /* 0x00000003041b7211 */ /* 0x000fe400030f0eff */
[----:B------:R-:W-:-:S02]  /*74760*/  LEA R24, P6, R0, R2, 0x1 ;  /* 0x0000000200187211 */ /* 0x000fc400078c08ff */
[----:B------:R-:W-:Y:S02]  /*74770*/  IADD3 R4, R0, c[0x0][0x198], RZ ;  /* 0x0000660000047a10 */ /* 0x000fe40007ffe0ff */
[----:B------:R-:W-:Y:S01]  /*74780*/  ISETP.LT.AND P4, PT, R8, c[0x0][0x17c], !P0 ;  /* 0x00005f0008007a0c */ /* 0x000fe20004781270 */
[----:B------:R0:W-:Y:S01]  /*74790*/  @P1 STG.E.U16 [R26.64], R12 ;  /* 0x0000000c1a001986 */ /* 0x0001e2000c101506 */
[----:B------:R-:W-:Y:S02]  /*747a0*/  LEA.HI.X.SX32 R25, R0, R3, 0x1, P6 ;  /* 0x0000000300197211 */ /* 0x000fe400030f0eff */
[----:B------:R-:W-:Y:S02]  /*747b0*/  IADD3 R8, R29, 0x1ac, RZ ;  /* 0x000001ac1d087810 */ /* 0x000fe40007ffe0ff */
[C---:B------:R-:W-:Y:S02]  /*747c0*/  IADD3 R0, R4.reuse, c[0x0][0x198], RZ ;  /* 0x0000660004007a10 */ /* 0x040fe40007ffe0ff */
[----:B0-----:R-:W-:-:S02]  /*747d0*/  LEA R26, P6, R4, R2, 0x1 ;  /* 0x00000002041a7211 */ /* 0x001fc400078c08ff */
[----:B------:R-:W-:Y:S02]  /*747e0*/  ISETP.LT.AND P3, PT, R8, c[0x0][0x17c], !P0 ;  /* 0x00005f0008007a0c */ /* 0x000fe40004761270 */
[----:B------:R-:W-:Y:S02]  /*747f0*/  LEA.HI.X.SX32 R27, R4, R3, 0x1, P6 ;  /* 0x00000003041b7211 */ /* 0x000fe400030f0eff */
[----:B--2---:R-:W-:Y:S02]  /*74800*/  PRMT R4, R20, 0x7632, R4 ;  /* 0x0000763214047816 */ /* 0x004fe40000000004 */
[C---:B------:R-:W-:Y:S01]  /*74810*/  IADD3 R8, R29.reuse, 0x1ad, RZ ;  /* 0x000001ad1d087810 */ /* 0x040fe20007ffe0ff */
[----:B------:R0:W-:Y:S03]  /*74820*/  @P5 STG.E.U16 [R24.64], R20 ;  /* 0x0000001418005986 */ /* 0x0001e6000c101506 */
[----:B------:R-:W-:Y:S01]  /*74830*/  ISETP.LT.AND P2, PT, R8, c[0x0][0x17c], !P0 ;  /* 0x00005f0008007a0c */ /* 0x000fe20004741270 */
[----:B------:R1:W-:Y:S01]  /*74840*/  @P4 STG.E.U16 [R26.64], R4 ;  /* 0x000000041a004986 */ /* 0x0003e2000c101506 */
[----:B------:R-:W-:-:S03]  /*74850*/  IADD3 R8, R29, 0x1ae, RZ ;  /* 0x000001ae1d087810 */ /* 0x000fc60007ffe0ff */
[----:B0-----:R-:W2:Y:S01]  /*74860*/  LDL.LU R20, [R1+0x64] ;  /* 0x0000640001147983 */ /* 0x001ea20000300800 */
[CC--:B------:R-:W-:Y:S02]  /*74870*/  LEA R24, P6, R0.reuse, R2.reuse, 0x1 ;  /* 0x0000000200187211 */ /* 0x0c0fe400078c08ff */
[C---:B-1----:R-:W-:Y:S02]  /*74880*/  IADD3 R4, R0.reuse, c[0x0][0x198], RZ ;  /* 0x0000660000047a10 */ /* 0x042fe40007ffe0ff */
[----:B------:R-:W-:Y:S02]  /*74890*/  LEA.HI.X.SX32 R25, R0, R3, 0x1, P6 ;  /* 0x0000000300197211 */ /* 0x000fe400030f0eff */
[C---:B------:R-:W-:Y:S02]  /*748a0*/  LEA R26, P6, R4.reuse, R2, 0x1 ;  /* 0x00000002041a7211 */ /* 0x040fe400078c08ff */
[----:B------:R-:W-:Y:S02]  /*748b0*/  IADD3 R0, R4, c[0x0][0x198], RZ ;  /* 0x0000660004007a10 */ /* 0x000fe40007ffe0ff */
[----:B------:R-:W-:-:S02]  /*748c0*/  ISETP.LT.AND P1, PT, R8, c[0x0][0x17c], !P0 ;  /* 0x00005f0008007a0c */ /* 0x000fc40004721270 */
        /* <DEDUP_REMOVED lines=9> */
[C---:B------:R-:W-:Y:S02]  /*74960*/  IADD3 R0, R4.reuse, c[0x0][0x198], RZ ;  /* 0x0000660004007a10 */ /* 0x040fe40007ffe0ff */
[----:B------:R-:W-:Y:S01]  /*74970*/  LEA.HI.X.SX32 R27, R4, R3, 0x1, P6 ;  /* 0x00000003041b7211 */ /* 0x000fe200030f0eff */
[----:B---3--:R0:W-:Y:S01]  /*74980*/  @P1 STG.E.U16 [R24.64], R28 ;  /* 0x0000001c18001986 */ /* 0x0081e2000c101506 */
[----:B------:R-:W-:-:S03]  /*74990*/  PRMT R4, R28, 0x7632, R4 ;  /* 0x000076321c047816 */ /* 0x000fc60000000004 */
        /* <DEDUP_REMOVED lines=9> */
[----:B------:R-:W-:Y:S02]  /*74a30*/  IADD3 R8, R29, 0x1b2, RZ ;  /* 0x000001b21d087810 */ /* 0x000fe40007ffe0ff */
[----:B------:R-:W-:-:S02]  /*74a40*/  LEA.HI.X.SX32 R25, R0, R3, 0x1, P6 ;  /* 0x0000000300197211 */ /* 0x000fc400030f0eff */
[----:B------:R-:W-:Y:S02]  /*74a50*/  ISETP.LT.AND P2, PT, R8, c[0x0][0x17c], !P0 ;  /* 0x00005f0008007a0c */ /* 0x000fe40004741270 */
[----:B0-----:R-:W-:-:S04]  /*74a60*/  IADD3 R4, R0, c[0x0][0x198], RZ ;  /* 0x0000660000047a10 */ /* 0x001fc80007ffe0ff */
[C---:B------:R-:W-:Y:S02]  /*74a70*/  LEA R26, P6, R4.reuse, R2, 0x1 ;  /* 0x00000002041a7211 */ /* 0x040fe400078c08ff */
[C---:B------:R-:W-:Y:S02]  /*74a80*/  IADD3 R0, R4.reuse, c[0x0][0x198], RZ ;  /* 0x0000660004007a10 */ /* 0x040fe40007ffe0ff */
[----:B------:R-:W-:Y:S02]  /*74a90*/  IADD3 R8, R29, 0x1b3, RZ ;  /* 0x000001b31d087810 */ /* 0x000fe40007ffe0ff */
[----:B------:R-:W-:Y:S02]  /*74aa0*/  LEA.HI.X.SX32 R27, R4, R3, 0x1, P6 ;  /* 0x00000003041b7211 */ /* 0x000fe400030f0eff */
[----:B------:R-:W-:Y:S01]  /*74ab0*/  IADD3 R4, R0, c[0x0][0x198], RZ ;  /* 0x0000660000047a10 */ /* 0x000fe20007ffe0ff */
[----:B--2---:R0:W-:Y:S01]  /*74ac0*/  @P4 STG.E.U16 [R24.64], R20 ;  /* 0x0000001418004986 */ /* 0x0041e2000c101506 */
[----:B------:R-:W-:-:S02]  /*74ad0*/  PRMT R12, R20, 0x7632, R12 ;  /* 0x00007632140c7816 */ /* 0x000fc4000000000c */
[----:B------:R-:W-:Y:S02]  /*74ae0*/  ISETP.LT.AND P1, PT, R8, c[0x0][0x17c], !P0 ;  /* 0x00005f0008007a0c */ /* 0x000fe40004721270 */
[----:B------:R-:W-:Y:S01]  /*74af0*/  IADD3 R8, R29, 0x1b4, RZ ;  /* 0x000001b41d087810 */ /* 0x000fe20007ffe0ff */
[----:B------:R1:W-:Y:S01]  /*74b00*/  @P3 STG.E.U16 [R26.64], R12 ;  /* 0x0000000c1a003986 */ /* 0x0003e2000c101506 */
[----:B0-----:R-:W-:-:S04]  /*74b10*/  LEA R24, P6, R0, R2, 0x1 ;  /* 0x0000000200187211 */ /* 0x001fc800078c08ff */
[-C--:B------:R-:W-:Y:S02]  /*74b20*/  LEA.HI.X.SX32 R25, R0, R3.reuse, 0x1, P6 ;  /* 0x0000000300197211 */ /* 0x080fe400030f0eff */
[----:B-1----:R-:W-:Y:S02]  /*74b30*/  LEA R26, P6, R4, R2, 0x1 ;  /* 0x00000002041a7211 */ /* 0x002fe400078c08ff */
[----:B------:R-:W-:Y:S02]  /*74b40*/  ISETP.LT.AND P5, PT, R8, c[0x0][0x17c], !P0 ;  /* 0x00005f0008007a0c */ /* 0x000fe400047a1270 */
[C---:B------:R-:W-:Y:S02]  /*74b50*/  IADD3 R0, R4.reuse, c[0x0][0x198], RZ ;  /* 0x0000660004007a10 */ /* 0x040fe40007ffe0ff */
[----:B------:R-:W-:Y:S02]  /*74b60*/  LEA.HI.X.SX32 R27, R4, R3, 0x1, P6 ;  /* 0x00000003041b7211 */ /* 0x000fe400030f0eff */
[----:B------:R-:W-:Y:S01]  /*74b70*/  IADD3 R8, R29, 0x1b5, RZ ;  /* 0x000001b51d087810 */ /* 0x000fe20007ffe0ff */
[----:B----4-:R0:W-:Y:S01]  /*74b80*/  @P2 STG.E.U16 [R24.64], R16 ;  /* 0x0000001018002986 */ /* 0x0101e2000c101506 */
[----:B------:R-:W-:-:S02]  /*74b90*/  PRMT R4, R16, 0x7632, R4 ;  /* 0x0000763210047816 */ /* 0x000fc40000000004 */
[C---:B0-----:R-:W-:Y:S01]  /*74ba0*/  LEA R24, P6, R0.reuse, R2, 0x1 ;  /* 0x0000000200187211 */ /* 0x041fe200078c08ff */
[----:B------:R-:W2:Y:S03]  /*74bb0*/  LDL.LU R16, [R1+0x48] ;  /* 0x0000480001107983 */ /* 0x000ea60000300800 */
[----:B------:R-:W-:Y:S01]  /*74bc0*/  LEA.HI.X.SX32 R25, R0, R3, 0x1, P6 ;  /* 0x0000000300197211 */ /* 0x000fe200030f0eff */
[----:B------:R-:W-:Y:S04]  /*74bd0*/  @P1 STG.E.U16 [R26.64], R4 ;  /* 0x000000041a001986 */ /* 0x000fe8000c101506 */
[----:B---3--:R0:W-:Y:S01]  /*74be0*/  @P5 STG.E.U16 [R24.64], R28 ;  /* 0x0000001c18005986 */ /* 0x0081e2000c101506 */
[----:B------:R-:W-:-:S03]  /*74bf0*/  PRMT R12, R28, 0x7632, R12 ;  /* 0x000076321c0c7816 */ /* 0x000fc6000000000c */
[----:B0-----:R-:W3:Y:S01]  /*74c00*/  LDL.LU R28, [R1+0x58] ;  /* 0x00005800011c7983 */ /* 0x001ee20000300800 */
[----:B------:R-:W-:Y:S02]  /*74c10*/  ISETP.LT.AND P4, PT, R8, c[0x0][0x17c], !P0 ;  /* 0x00005f0008007a0c */ /* 0x000fe40004781270 */
[----:B------:R-:W-:-:S04]  /*74c20*/  IADD3 R8, R29, 0x1b6, RZ ;  /* 0x000001b61d087810 */ /* 0x000fc80007ffe0ff */
[----:B------:R-:W-:Y:S02]  /*74c30*/  ISETP.LT.AND P3, PT, R8, c[0x0][0x17c], !P0 ;  /* 0x00005f0008007a0c */ /* 0x000fe40004761270 */
[C---:B------:R-:W-:Y:S02]  /*74c40*/  IADD3 R8, R29.reuse, 0x1b7, RZ ;  /* 0x000001b71d087810 */ /* 0x040fe40007ffe0ff */
[----:B------:R-:W-:Y:S02]  /*74c50*/  IADD3 R4, R0, c[0x0][0x198], RZ ;  /* 0x0000660000047a10 */ /* 0x000fe40007ffe0ff */
[----:B------:R-:W-:Y:S02]  /*74c60*/  ISETP.LT.AND P2, PT, R8, c[0x0][0x17c], !P0 ;  /* 0x00005f0008007a0c */ /* 0x000fe40004741270 */
[----:B------:R-:W-:Y:S02]  /*74c70*/  IADD3 R8, R29, 0x1b8, RZ ;  /* 0x000001b81d087810 */ /* 0x000fe40007ffe0ff */
[----:B------:R-:W-:-:S02]  /*74c80*/  LEA R26, P6, R4, R2, 0x1 ;  /* 0x00000002041a7211 */ /* 0x000fc400078c08ff */
[----:B------:R-:W-:Y:S02]  /*74c90*/  IADD3 R0, R4, c[0x0][0x198], RZ ;  /* 0x0000660004007a10 */ /* 0x000fe40007ffe0ff */
[----:B------:R-:W-:Y:S02]  /*74ca0*/  ISETP.LT.AND P1, PT, R8, c[0x0][0x17c], !P0 ;  /* 0x00005f0008007a0c */ /* 0x000fe40004721270 */
[----:B------:R-:W-:Y:S02]  /*74cb0*/  IADD3 R8, R29, 0x1b9, RZ ;  /* 0x000001b91d087810 */ /* 0x000fe40007ffe0ff */
[----:B------:R-:W-:Y:S02]  /*74cc0*/  LEA.HI.X.SX32 R27, R4, R3, 0x1, P6 ;  /* 0x00000003041b7211 */ /* 0x000fe400030f0eff */
[----:B------:R-:W-:Y:S02]  /*74cd0*/  LEA R24, P6, R0, R2, 0x1 ;  /* 0x0000000200187211 */ /* 0x000fe400078c08ff */
[----:B------:R-:W-:-:S02]  /*74ce0*/  ISETP.LT.AND P5, PT, R8, c[0x0][0x17c], !P0 ;  /* 0x00005f0008007a0c */ /* 0x000fc400047a1270 */
[C---:B------:R-:W-:Y:S02]  /*74cf0*/  IADD3 R4, R0.reuse, c[0x0][0x198], RZ ;  /* 0x0000660000047a10 */ /* 0x040fe40007ffe0ff */
[C---:B------:R-:W-:Y:S01]  /*74d00*/  IADD3 R8, R29.reuse, 0x1ba, RZ ;  /* 0x000001ba1d087810 */ /* 0x040fe20007ffe0ff */
[----:B------:R0:W-:Y:S01]  /*74d10*/  @P4 STG.E.U16 [R26.64], R12 ;  /* 0x0000000c1a004986 */ /* 0x0001e2000c101506 */
[----:B------:R-:W-:Y:S02]  /*74d20*/  LEA.HI.X.SX32 R25, R0, R3, 0x1, P6 ;  /* 0x0000000300197211 */ /* 0x000fe400030f0eff */
[----:B------:R-:W-:Y:S02]  /*74d30*/  ISETP.LT.AND P4, PT, R8, c[0x0][0x17c], !P0 ;  /* 0x00005f0008007a0c */ /* 0x000fe40004781270 */
[----:B------:R-:W-:Y:S01]  /*74d40*/  IADD3 R8, R29, 0x1bb, RZ ;  /* 0x000001bb1d087810 */ /* 0x000fe20007ffe0ff */
[----:B------:R1:W-:Y:S01]  /*74d50*/  @P3 STG.E.U16 [R24.64], R5 ;  /* 0x0000000518003986 */ /* 0x0003e2000c101506 */
[----:B------:R-:W-:-:S02]  /*74d60*/  IADD3 R0, R4, c[0x0][0x198], RZ ;  /* 0x0000660004007a10 */ /* 0x000fc40007ffe0ff */
[-C--:B0-----:R-:W-:Y:S02]  /*74d70*/  LEA R26, P6, R4, R2.reuse, 0x1 ;  /* 0x00000002041a7211 */ /* 0x081fe400078c08ff */
[----:B------:R-:W-:Y:S02]  /*74d80*/  ISETP.LT.AND P3, PT, R8, c[0x0][0x17c], !P0 ;  /* 0x00005f0008007a0c */ /* 0x000fe40004761270 */
[----:B------:R-:W-:Y:S02]  /*74d90*/  LEA.HI.X.SX32 R27, R4, R3, 0x1, P6 ;  /* 0x00000003041b7211 */ /* 0x000fe400030f0eff */
[----:B-1----:R-:W-:Y:S02]  /*74da0*/  PRMT R5, R5, 0x7632, R5 ;  /* 0x0000763205057816 */ /* 0x002fe40000000005 */
[C---:B------:R-:W-:Y:S02]  /*74db0*/  LEA R4, P6, R0.reuse, R2, 0x1 ;  /* 0x0000000200047211 */ /* 0x040fe400078c08ff */
[----:B------:R-:W-:Y:S01]  /*74dc0*/  IADD3 R8, R0, c[0x0][0x198], RZ ;  /* 0x0000660000087a10 */ /* 0x000fe20007ffe0ff */
[----:B------:R0:W-:Y:S01]  /*74dd0*/  @P2 STG.E.U16 [R26.64], R5 ;  /* 0x000000051a002986 */ /* 0x0001e2000c101506 */
[----:B------:R-:W-:-:S02]  /*74de0*/  IADD3 R12, R29, 0x1bc, RZ ;  /* 0x000001bc1d0c7810 */ /* 0x000fc40007ffe0ff */
[-C--:B0-----:R-:W-:Y:S01]  /*74df0*/  LEA.HI.X.SX32 R5, R0, R3.reuse, 0x1, P6 ;  /* 0x0000000300057211 */ /* 0x081fe200030f0eff */
[----:B------:R-:W4:Y:S01]  /*74e00*/  LDL.LU R27, [R1+0x28] ;  /* 0x00002800011b7983 */ /* 0x000f220000300800 */
[C---:B------:R-:W-:Y:S02]  /*74e10*/  LEA R24, P6, R8.reuse, R2, 0x1 ;  /* 0x0000000208187211 */ /* 0x040fe400078c08ff */
[C---:B------:R-:W-:Y:S01]  /*74e20*/  IADD3 R0, R8.reuse, c[0x0][0x198], RZ ;  /* 0x0000660008007a10 */ /* 0x040fe20007ffe0ff */
[----:B------:R0:W-:Y:S01]  /*74e30*/  @P1 STG.E.U16 [R4.64], R9 ;  /* 0x0000000904001986 */ /* 0x0001e2000c101506 */
[----:B------:R-:W-:Y:S02]  /*74e40*/  LEA.HI.X.SX32 R25, R8, R3, 0x1, P6 ;  /* 0x0000000308197211 */ /* 0x000fe400030f0eff */
[----:B------:R-:W-:Y:S01]  /*74e50*/  PRMT R8, R9, 0x7632, R8 ;  /* 0x0000763209087816 */ /* 0x000fe20000000008 */
[----:B------:R-:W4:Y:S01]  /*74e60*/  LDL.LU R20, [R1+0x78] ;  /* 0x0000780001147983 */ /* 0x000f220000300800 */
[----:B------:R-:W-:-:S02]  /*74e70*/  ISETP.LT.AND P2, PT, R12, c[0x0][0x17c], !P0 ;  /* 0x00005f000c007a0c */ /* 0x000fc40004741270 */
[C---:B0-----:R-:W-:Y:S02]  /*74e80*/  LEA R4, P6, R0.reuse, R2, 0x1 ;  /* 0x0000000200047211 */ /* 0x041fe400078c08ff */
[C---:B------:R-:W-:Y:S01]  /*74e90*/  IADD3 R9, R0.reuse, c[0x0][0x198], RZ ;  /* 0x0000660000097a10 */ /* 0x040fe20007ffe0ff */
[----:B------:R0:W-:Y:S01]  /*74ea0*/  @P5 STG.E.U16 [R24.64], R8 ;  /* 0x0000000818005986 */ /* 0x0001e2000c101506 */
[----:B------:R-:W-:Y:S02]  /*74eb0*/  LEA.HI.X.SX32 R5, R0, R3, 0x1, P6 ;  /* 0x0000000300057211 */ /* 0x000fe400030f0eff */
[----:B------:R-:W-:Y:S02]  /*74ec0*/  IADD3 R12, R29, 0x1bd, RZ ;  /* 0x000001bd1d0c7810 */ /* 0x000fe40007ffe0ff */
[----:B------:R-:W-:Y:S01]  /*74ed0*/  IADD3 R0, R9, c[0x0][0x198], RZ ;  /* 0x0000660009007a10 */ /* 0x000fe20007ffe0ff */
[----:B------:R1:W-:Y:S01]  /*74ee0*/  @P4 STG.E.U16 [R4.64], R13 ;  /* 0x0000000d04004986 */ /* 0x0003e2000c101506 */
[----:B------:R-:W-:-:S02]  /*74ef0*/  ISETP.LT.AND P1, PT, R12, c[0x0][0x17c], !P0 ;  /* 0x00005f000c007a0c */ /* 0x000fc40004721270 */
[----:B0-----:R-:W-:Y:S02]  /*74f00*/  LEA R8, P6, R9, R2, 0x1 ;  /* 0x0000000209087211 */ /* 0x001fe400078c08ff */
[----:B------:R-:W-:Y:S02]  /*74f10*/  IADD3 R12, R29, 0x1be, RZ ;  /* 0x000001be1d0c7810 */ /* 0x000fe40007ffe0ff */
[----:B------:R-:W-:Y:S02]  /*74f20*/  LEA.HI.X.SX32 R9, R9, R3, 0x1, P6 ;  /* 0x0000000309097211 */ /* 0x000fe400030f0eff */
[----:B-1----:R-:W-:Y:S02]  /*74f30*/  IADD3 R4, R29, 0x1bf, RZ ;  /* 0x000001bf1d047810 */ /* 0x002fe40007ffe0ff */
[----:B------:R-:W-:Y:S02]  /*74f40*/  PRMT R13, R13, 0x7632, R13 ;  /* 0x000076320d0d7816 */ /* 0x000fe4000000000d */
[----:B------:R-:W-:-:S02]  /*74f50*/  ISETP.LT.AND P4, PT, R4, c[0x0][0x17c], !P0 ;  /* 0x00005f0004007a0c */ /* 0x000fc40004781270 */
[----:B------:R-:W-:Y:S01]  /*74f60*/  LEA R4, P6, R0, R2, 0x1 ;  /* 0x0000000200047211 */ /* 0x000fe200078c08ff */
[----:B------:R0:W-:Y:S01]  /*74f70*/  @P3 STG.E.U16 [R8.64], R13 ;  /* 0x0000000d08003986 */ /* 0x0001e2000c101506 */
[----:B------:R-:W-:Y:S02]  /*74f80*/  ISETP.LT.AND P5, PT, R12, c[0x0][0x17c], !P0 ;  /* 0x00005f000c007a0c */ /* 0x000fe400047a1270 */
[----:B------:R-:W-:Y:S02]  /*74f90*/  IADD3 R12, R29, 0x1c0, RZ ;  /* 0x000001c01d0c7810 */ /* 0x000fe40007ffe0ff */
[----:B------:R-:W-:Y:S02]  /*74fa0*/  LEA.HI.X.SX32 R5, R0, R3, 0x1, P6 ;  /* 0x0000000300057211 */ /* 0x000fe400030f0eff */
[----:B------:R-:W-:Y:S02]  /*74fb0*/  ISETP.LT.AND P3, PT, R12, c[0x0][0x17c], !P0 ;  /* 0x00005f000c007a0c */ /* 0x000fe40004761270 */
[----:B0-----:R-:W-:-:S02]  /*74fc0*/  IADD3 R9, R0, c[0x0][0x198], RZ ;  /* 0x0000660000097a10 */ /* 0x001fc40007ffe0ff */
[----:B------:R-:W-:Y:S02]  /*74fd0*/  IADD3 R12, R29, 0x1c1, RZ ;  /* 0x000001c11d0c7810 */ /* 0x000fe40007ffe0ff */
[C---:B------:R-:W-:Y:S02]  /*74fe0*/  LEA R8, P6, R9.reuse, R2, 0x1 ;  /* 0x0000000209087211 */ /* 0x040fe400078c08ff */
[C---:B------:R-:W-:Y:S01]  /*74ff0*/  IADD3 R0, R9.reuse, c[0x0][0x198], RZ ;  /* 0x0000660009007a10 */ /* 0x040fe20007ffe0ff */
[----:B------:R0:W-:Y:S01]  /*75000*/  @P2 STG.E.U16 [R4.64], R17 ;  /* 0x0000001104002986 */ /* 0x0001e2000c101506 */
[----:B------:R-:W-:Y:S02]  /*75010*/  LEA.HI.X.SX32 R9, R9, R3, 0x1, P6 ;  /* 0x0000000309097211 */ /* 0x000fe400030f0eff */
[----:B------:R-:W-:Y:S02]  /*75020*/  ISETP.LT.AND P2, PT, R12, c[0x0][0x17c], !P0 ;  /* 0x00005f000c007a0c */ /* 0x000fe40004741270 */
[----:B------:R-:W-:-:S02]  /*75030*/  IADD3 R12, R0, c[0x0][0x198], RZ ;  /* 0x00006600000c7a10 */ /* 0x000fc40007ffe0ff */
[C---:B0-----:R-:W-:Y:S02]  /*75040*/  LEA R4, P6, R0.reuse, R2, 0x1 ;  /* 0x0000000200047211 */ /* 0x041fe400078c08ff */
[----:B------:R-:W-:Y:S02]  /*75050*/  PRMT R17, R17, 0x7632, R17 ;  /* 0x0000763211117816 */ /* 0x000fe40000000011 */
[----:B------:R-:W-:-:S03]  /*75060*/  LEA.HI.X.SX32 R5, R0, R3, 0x1, P6 ;  /* 0x0000000300057211 */ /* 0x000fc600030f0eff */
[----:B------:R0:W-:Y:S01]  /*75070*/  @P1 STG.E.U16 [R8.64], R17 ;  /* 0x0000001108001986 */ /* 0x0001e2000c101506 */
[----:B------:R-:W-:-:S03]  /*75080*/  IADD3 R0, R12, c[0x0][0x198], RZ ;  /* 0x000066000c007a10 */ /* 0x000fc60007ffe0ff */
[----:B------:R1:W-:Y:S01]  /*75090*/  @P5 STG.E.U16 [R4.64], R21 ;  /* 0x0000001504005986 */ /* 0x0003e2000c101506 */
[CC--:B0-----:R-:W-:Y:S02]  /*750a0*/  LEA R8, P6, R12.reuse, R2.reuse, 0x1 ;  /* 0x000000020c087211 */ /* 0x0c1fe400078c08ff */
[----:B-1----:R-:W-:Y:S02]  /*750b0*/  IADD3 R4, R29, 0x1c3, RZ ;  /* 0x000001c31d047810 */ /* 0x002fe40007ffe0ff */
[----:B------:R-:W-:Y:S02]  /*750c0*/  LEA.HI.X.SX32 R9, R12, R3, 0x1, P6 ;  /* 0x000000030c097211 */ /* 0x000fe400030f0eff */
[----:B------:R-:W-:Y:S02]  /*750d0*/  PRMT R21, R21, 0x7632, R21 ;  /* 0x0000763215157816 */ /* 0x000fe40000000015 */
[----:B------:R-:W-:Y:S02]  /*750e0*/  ISETP.LT.AND P5, PT, R4, c[0x0][0x17c], !P0 ;  /* 0x00005f0004007a0c */ /* 0x000fe400047a1270 */
[----:B------:R-:W-:Y:S01]  /*750f0*/  LEA R4, P6, R0, R2, 0x1 ;  /* 0x0000000200047211 */ /* 0x000fe200078c08ff */
[----:B------:R0:W-:Y:S01]  /*75100*/  @P4 STG.E.U16 [R8.64], R21 ;  /* 0x0000001508004986 */ /* 0x0001e2000c101506 */
[----:B------:R-:W-:-:S02]  /*75110*/  IADD3 R13, R29, 0x1c2, RZ ;  /* 0x000001c21d0d7810 */ /* 0x000fc40007ffe0ff */
[C---:B------:R-:W-:Y:S02]  /*75120*/  LEA.HI.X.SX32 R5, R0.reuse, R3, 0x1, P6 ;  /* 0x0000000300057211 */ /* 0x040fe400030f0eff */
[----:B------:R-:W-:Y:S02]  /*75130*/  ISETP.LT.AND P1, PT, R13, c[0x0][0x17c], !P0 ;  /* 0x00005f000d007a0c */ /* 0x000fe40004721270 */
[----:B0-----:R-:W-:-:S04]  /*75140*/  IADD3 R9, R0, c[0x0][0x198], RZ ;  /* 0x0000660000097a10 */ /* 0x001fc80007ffe0ff */
[CC--:B------:R-:W-:Y:S02]  /*75150*/  LEA R8, P6, R9.reuse, R2.reuse, 0x1 ;  /* 0x0000000209087211 */ /* 0x0c0fe400078c08ff */
[C---:B------:R-:W-:Y:S02]  /*75160*/  IADD3 R0, R9.reuse, c[0x0][0x198], RZ ;  /* 0x0000660009007a10 */ /* 0x040fe40007ffe0ff */
[----:B------:R-:W-:Y:S01]  /*75170*/  LEA.HI.X.SX32 R9, R9, R3, 0x1, P6 ;  /* 0x0000000309097211 */ /* 0x000fe200030f0eff */
[----:B--2---:R0:W-:Y:S01]  /*75180*/  @P3 STG.E.U16 [R4.64], R16 ;  /* 0x0000001004003986 */ /* 0x0041e2000c101506 */
[----:B------:R-:W-:Y:S02]  /*75190*/  PRMT R13, R16, 0x7632, R13 ;  /* 0x00007632100d7816 */ /* 0x000fe4000000000d */
[----:B0-----:R-:W-:-:S04]  /*751a0*/  LEA R4, P6, R0, R2, 0x1 ;  /* 0x0000000200047211 */ /* 0x001fc800078c08ff */
[----:B------:R-:W-:Y:S01]  /*751b0*/  LEA.HI.X.SX32 R5, R0, R3, 0x1, P6 ;  /* 0x0000000300057211 */ /* 0x000fe200030f0eff */
[----:B------:R-:W-:Y:S04]  /*751c0*/  @P2 STG.E.U16 [R8.64], R13 ;  /* 0x0000000d08002986 */ /* 0x000fe8000c101506 */
[----:B---3--:R0:W-:Y:S02]  /*751d0*/  @P1 STG.E.U16 [R4.64], R28 ;  /* 0x0000001c04001986 */ /* 0x0081e4000c101506 */
[----:B0-----:R-:W-:Y:S02]  /*751e0*/  PRMT R5, R28, 0x7632, R5 ;  /* 0x000076321c057816 */ /* 0x001fe40000000005 */
[----:B------:R-:W2:Y:S01]  /*751f0*/  LDL.LU R28, [R1+0xa8] ;  /* 0x0000a800011c7983 */ /* 0x000ea20000300800 */
[----:B------:R-:W-:-:S04]  /*75200*/  IADD3 R12, R29, 0x1c4, RZ ;  /* 0x000001c41d0c7810 */ /* 0x000fc80007ffe0ff */
[----:B------:R-:W-:Y:S02]  /*75210*/  ISETP.LT.AND P4, PT, R12, c[0x0][0x17c], !P0 ;  /* 0x00005f000c007a0c */ /* 0x000fe40004781270 */
[----:B------:R-:W-:-:S04]  /*75220*/  IADD3 R12, R29, 0x1c5, RZ ;  /* 0x000001c51d0c7810 */ /* 0x000fc80007ffe0ff */
[----:B------:R-:W-:Y:S02]  /*75230*/  ISETP.LT.AND P3, PT, R12, c[0x0][0x17c], !P0 ;  /* 0x00005f000c007a0c */ /* 0x000fe40004761270 */
[----:B------:R-:W-:Y:S02]  /*75240*/  IADD3 R12, R0, c[0x0][0x198], RZ ;  /* 0x00006600000c7a10 */ /* 0x000fe40007ffe0ff */
[----:B------:R-:W-:Y:S02]  /*75250*/  IADD3 R4, R29, 0x1c7, RZ ;  /* 0x000001c71d047810 */ /* 0x000fe40007ffe0ff */
[C---:B------:R-:W-:Y:S02]  /*75260*/  LEA R8, P6, R12.reuse, R2, 0x1 ;  /* 0x000000020c087211 */ /* 0x040fe400078c08ff */
[C---:B------:R-:W-:Y:S02]  /*75270*/  IADD3 R0, R12.reuse, c[0x0][0x198], RZ ;  /* 0x000066000c007a10 */ /* 0x040fe40007ffe0ff */
[----:B------:R-:W-:-:S02]  /*75280*/  LEA.HI.X.SX32 R9, R12, R3, 0x1, P6 ;  /* 0x000000030c097211 */ /* 0x000fc400030f0eff */
[----:B------:R-:W-:Y:S02]  /*75290*/  ISETP.LT.AND P1, PT, R4, c[0x0][0x17c], !P0 ;  /* 0x00005f0004007a0c */ /* 0x000fe40004721270 */
[----:B------:R-:W-:Y:S01]  /*752a0*/  LEA R4, P6, R0, R2, 0x1 ;  /* 0x0000000200047211 */ /* 0x000fe200078c08ff */
[----:B------:R0:W-:Y:S01]  /*752b0*/  @P5 STG.E.U16 [R8.64], R5 ;  /* 0x0000000508005986 */ /* 0x0001e2000c101506 */
[C---:B------:R-:W-:Y:S02]  /*752c0*/  IADD3 R16, R29.reuse, 0x1c6, RZ ;  /* 0x000001c61d107810 */ /* 0x040fe40007ffe0ff */
[----:B------:R-:W-:Y:S02]  /*752d0*/  IADD3 R12, R29, 0x1c8, RZ ;  /* 0x000001c81d0c7810 */ /* 0x000fe40007ffe0ff */
[----:B------:R-:W-:Y:S02]  /*752e0*/  ISETP.LT.AND P2, PT, R16, c[0x0][0x17c], !P0 ;  /* 0x00005f0010007a0c */ /* 0x000fe40004741270 */
[----:B0-----:R-:W-:-:S02]  /*752f0*/  LEA.HI.X.SX32 R5, R0, R3, 0x1, P6 ;  /* 0x0000000300057211 */ /* 0x001fc400030f0eff */
[----:B------:R-:W-:-:S04]  /*75300*/  IADD3 R9, R0, c[0x0][0x198], RZ ;  /* 0x0000660000097a10 */ /* 0x000fc80007ffe0ff */
[CC--:B------:R-:W-:Y:S02]  /*75310*/  LEA R8, P6, R9.reuse, R2.reuse, 0x1 ;  /* 0x0000000209087211 */ /* 0x0c0fe400078c08ff */
[C---:B------:R-:W-:Y:S02]  /*75320*/  IADD3 R0, R9.reuse, c[0x0][0x198], RZ ;  /* 0x0000660009007a10 */ /* 0x040fe40007ffe0ff */
[----:B------:R-:W-:Y:S02]  /*75330*/  ISETP.LT.AND P5, PT, R12, c[0x0][0x17c], !P0 ;  /* 0x00005f000c007a0c */ /* 0x000fe400047a1270 */
[----:B------:R-:W-:Y:S01]  /*75340*/  LEA.HI.X.SX32 R9, R9, R3, 0x1, P6 ;  /* 0x0000000309097211 */ /* 0x000fe200030f0eff */
[----:B----4-:R0:W-:Y:S01]  /*75350*/  @P4 STG.E.U16 [R4.64], R27 ;  /* 0x0000001b04004986 */ /* 0x0101e2000c101506 */
[----:B------:R-:W-:Y:S02]  /*75360*/  PRMT R13, R27, 0x7632, R13 ;  /* 0x000076321b0d7816 */ /* 0x000fe4000000000d */
[----:B------:R-:W-:Y:S01]  /*75370*/  IADD3 R12, R29, 0x1c9, RZ ;  /* 0x000001c91d0c7810 */ /* 0x000fe20007ffe0ff */
[----:B0-----:R-:W3:Y:S01]  /*75380*/  LDL.LU R27, [R1+0x98] ;  /* 0x00009800011b7983 */ /* 0x001ee20000300800 */
[----:B------:R-:W-:-:S02]  /*75390*/  LEA R4, P6, R0, R2, 0x1 ;  /* 0x0000000200047211 */ /* 0x000fc400078c08ff */
[----:B------:R-:W-:Y:S02]  /*753a0*/  ISETP.LT.AND P4, PT, R12, c[0x0][0x17c], !P0 ;  /* 0x00005f000c007a0c */ /* 0x000fe40004781270 */
[C---:B------:R-:W-:Y:S02]  /*753b0*/  LEA.HI.X.SX32 R5, R0.reuse, R3, 0x1, P6 ;  /* 0x0000000300057211 */ /* 0x040fe400030f0eff */
[----:B------:R-:W-:Y:S01]  /*753c0*/  IADD3 R12, R0, c[0x0][0x198], RZ ;  /* 0x00006600000c7a10 */ /* 0x000fe20007ffe0ff */
[----:B------:R0:W-:Y:S04]  /*753d0*/  @P3 STG.E.U16 [R8.64], R13 ;  /* 0x0000000d08003986 */ /* 0x0001e8000c101506 */
[----:B------:R1:W-:Y:S01]  /*753e0*/  @P2 STG.E.U16 [R4.64], R20 ;  /* 0x0000001404002986 */ /* 0x0003e2000c101506 */
[----:B------:R-:W-:-:S02]  /*753f0*/  IADD3 R0, R12, c[0x0][0x198], RZ ;  /* 0x000066000c007a10 */ /* 0x000fc40007ffe0ff */
[-C--:B0-----:R-:W-:Y:S02]  /*75400*/  LEA R8, P6, R12, R2.reuse, 0x1 ;  /* 0x000000020c087211 */ /* 0x081fe400078c08ff */
[----:B-1----:R-:W-:Y:S02]  /*75410*/  IADD3 R4, R29, 0x1cb, RZ ;  /* 0x000001cb1d047810 */ /* 0x002fe40007ffe0ff */
[----:B------:R-:W-:Y:S02]  /*75420*/  PRMT R5, R20, 0x7632, R5 ;  /* 0x0000763214057816 */ /* 0x000fe40000000005 */
[----:B------:R-:W4:Y:S01]  /*75430*/  LDL.LU R20, [R1+0x88] ;  /* 0x0000880001147983 */ /* 0x000f220000300800 */
[-C--:B------:R-:W-:Y:S02]  /*75440*/  LEA.HI.X.SX32 R9, R12, R3.reuse, 0x1, P6 ;  /* 0x000000030c097211 */ /* 0x080fe400030f0eff */
[----:B------:R-:W-:Y:S02]  /*75450*/  ISETP.LT.AND P2, PT, R4, c[0x0][0x17c], !P0 ;  /* 0x00005f0004007a0c */ /* 0x000fe40004741270 */
[C---:B------:R-:W-:Y:S01]  /*75460*/  LEA R4, P6, R0.reuse, R2, 0x1 ;  /* 0x0000000200047211 */ /* 0x040fe200078c08ff */
[----:B------:R0:W-:Y:S03]  /*75470*/  @P1 STG.E.U16 [R8.64], R5 ;  /* 0x0000000508001986 */ /* 0x0001e6000c101506 */
[----:B0-----:R-:W-:-:S05]  /*75480*/  LEA.HI.X.SX32 R5, R0, R3, 0x1, P6 ;  /* 0x0000000300057211 */ /* 0x001fca00030f0eff */
[----:B--2---:R0:W-:Y:S01]  /*75490*/  @P5 STG.E.U16 [R4.64], R28 ;  /* 0x0000001c04005986 */ /* 0x0041e2000c101506 */
[----:B------:R-:W-:-:S03]  /*754a0*/  PRMT R13, R28, 0x7632, R13 ;  /* 0x000076321c0d7816 */ /* 0x000fc6000000000d */
[----:B0-----:R-:W2:Y:S01]  /*754b0*/  LDL.LU R28, [R1+0x8] ;  /* 0x00000800011c7983 */ /* 0x001ea20000300800 */
[----:B------:R-:W-:Y:S02]  /*754c0*/  IADD3 R9, R0, c[0x0][0x198], RZ ;  /* 0x0000660000097a10 */ /* 0x000fe40007ffe0ff */
[C---:B------:R-:W-:Y:S02]  /*754d0*/  IADD3 R16, R29.reuse, 0x1ca, RZ ;  /* 0x000001ca1d107810 */ /* 0x040fe40007ffe0ff */
[----:B------:R-:W-:Y:S02]  /*754e0*/  IADD3 R12, R29, 0x1cc, RZ ;  /* 0x000001cc1d0c7810 */ /* 0x000fe40007ffe0ff */
[C---:B------:R-:W-:Y:S02]  /*754f0*/  LEA R8, P6, R9.reuse, R2, 0x1 ;  /* 0x0000000209087211 */ /* 0x040fe400078c08ff */
[----:B------:R-:W-:Y:S02]  /*75500*/  ISETP.LT.AND P3, PT, R16, c[0x0][0x17c], !P0 ;  /* 0x00005f0010007a0c */ /* 0x000fe40004761270 */
[----:B------:R-:W-:-:S02]  /*75510*/  IADD3 R0, R9, c[0x0][0x198], RZ ;  /* 0x0000660009007a10 */ /* 0x000fc40007ffe0ff */
[----:B------:R-:W-:Y:S02]  /*75520*/  ISETP.LT.AND P1, PT, R12, c[0x0][0x17c], !P0 ;  /* 0x00005f000c007a0c */ /* 0x000fe40004721270 */
[-C--:B------:R-:W-:Y:S02]  /*75530*/  LEA.HI.X.SX32 R9, R9, R3.reuse, 0x1, P6 ;  /* 0x0000000309097211 */ /* 0x080fe400030f0eff */
[----:B------:R-:W-:Y:S02]  /*75540*/  IADD3 R12, R29, 0x1cd, RZ ;  /* 0x000001cd1d0c7810 */ /* 0x000fe40007ffe0ff */
[----:B------:R-:W-:Y:S02]  /*75550*/  LEA R4, P6, R0, R2, 0x1 ;  /* 0x0000000200047211 */ /* 0x000fe400078c08ff */
[----:B------:R-:W-:Y:S02]  /*75560*/  ISETP.LT.AND P5, PT, R12, c[0x0][0x17c], !P0 ;  /* 0x00005f000c007a0c */ /* 0x000fe400047a1270 */
[----:B------:R-:W-:-:S02]  /*75570*/  LEA.HI.X.SX32 R5, R0, R3, 0x1, P6 ;  /* 0x0000000300057211 */ /* 0x000fc400030f0eff */
[----:B------:R-:W-:Y:S01]  /*75580*/  IADD3 R12, R0, c[0x0][0x198], RZ ;  /* 0x00006600000c7a10 */ /* 0x000fe20007ffe0ff */
[----:B------:R0:W-:Y:S03]  /*75590*/  @P4 STG.E.U16 [R8.64], R13 ;  /* 0x0000000d08004986 */ /* 0x0001e6000c101506 */
[C---:B------:R-:W-:Y:S02]  /*755a0*/  IADD3 R0, R12.reuse, c[0x0][0x198], RZ ;  /* 0x000066000c007a10 */ /* 0x040fe40007ffe0ff */
[----:B0-----:R-:W-:-:S04]  /*755b0*/  LEA R8, P6, R12, R2, 0x1 ;  /* 0x000000020c087211 */ /* 0x001fc800078c08ff */
[----:B------:R-:W-:Y:S02]  /*755c0*/  LEA.HI.X.SX32 R9, R12, R3, 0x1, P6 ;  /* 0x000000030c097211 */ /* 0x000fe400030f0eff */
[C---:B------:R-:W-:Y:S01]  /*755d0*/  IADD3 R16, R29.reuse, 0x1ce, RZ ;  /* 0x000001ce1d107810 */ /* 0x040fe20007ffe0ff */
[----:B---3--:R0:W-:Y:S02]  /*755e0*/  @P3 STG.E.U16 [R4.64], R27 ;  /* 0x0000001b04003986 */ /* 0x0081e4000c101506 */
[----:B0-----:R-:W-:Y:S02]  /*755f0*/  IADD3 R4, R29, 0x1cf, RZ ;  /* 0x000001cf1d047810 */ /* 0x001fe40007ffe0ff */
[----:B------:R-:W-:Y:S02]  /*75600*/  PRMT R5, R27, 0x7632, R5 ;  /* 0x000076321b057816 */ /* 0x000fe40000000005 */
[----:B------:R-:W-:Y:S01]  /*75610*/  ISETP.LT.AND P3, PT, R4, c[0x0][0x17c], !P0 ;  /* 0x00005f0004007a0c */ /* 0x000fe20004761270 */
[----:B------:R-:W3:Y:S01]  /*75620*/  LDL.LU R27, [R1+0x68] ;  /* 0x00006800011b7983 */ /* 0x000ee20000300800 */
[----:B------:R-:W-:-:S03]  /*75630*/  LEA R4, P6, R0, R2, 0x1 ;  /* 0x0000000200047211 */ /* 0x000fc600078c08ff */
[----:B------:R0:W-:Y:S01]  /*75640*/  @P2 STG.E.U16 [R8.64], R5 ;  /* 0x0000000508002986 */ /* 0x0001e2000c101506 */
[----:B------:R-:W-:Y:S02]  /*75650*/  ISETP.LT.AND P4, PT, R16, c[0x0][0x17c], !P0 ;  /* 0x00005f0010007a0c */ /* 0x000fe40004781270 */
[----:B----4-:R-:W-:Y:S02]  /*75660*/  PRMT R13, R20, 0x7632, R13 ;  /* 0x00007632140d7816 */ /* 0x010fe4000000000d */
[C---:B0-----:R-:W-:Y:S02]  /*75670*/  LEA.HI.X.SX32 R5, R0.reuse, R3, 0x1, P6 ;  /* 0x0000000300057211 */ /* 0x041fe400030f0eff */
[----:B------:R-:W-:-:S03]  /*75680*/  IADD3 R9, R0, c[0x0][0x198], RZ ;  /* 0x0000660000097a10 */ /* 0x000fc60007ffe0ff */
[----:B------:R0:W-:Y:S01]  /*75690*/  @P1 STG.E.U16 [R4.64], R20 ;  /* 0x0000001404001986 */ /* 0x0001e2000c101506 */
[CC--:B------:R-:W-:Y:S02]  /*756a0*/  LEA R8, P6, R9.reuse, R2.reuse, 0x1 ;  /* 0x0000000209087211 */ /* 0x0c0fe400078c08ff */
[C---:B------:R-:W-:Y:S02]  /*756b0*/  IADD3 R0, R9.reuse, c[0x0][0x198], RZ ;  /* 0x0000660009007a10 */ /* 0x040fe40007ffe0ff */
[----:B------:R-:W-:Y:S01]  /*756c0*/  LEA.HI.X.SX32 R9, R9, R3, 0x1, P6 ;  /* 0x0000000309097211 */ /* 0x000fe200030f0eff */
[----:B0-----:R-:W4:Y:S01]  /*756d0*/  LDL.LU R20, [R1+0x38] ;  /* 0x0000380001147983 */ /* 0x001f220000300800 */
[----:B------:R-:W-:-:S04]  /*756e0*/  LEA R4, P6, R0, R2, 0x1 ;  /* 0x0000000200047211 */ /* 0x000fc800078c08ff */
[----:B------:R-:W-:Y:S01]  /*756f0*/  LEA.HI.X.SX32 R5, R0, R3, 0x1, P6 ;  /* 0x0000000300057211 */ /* 0x000fe200030f0eff */
[----:B------:R-:W-:Y:S04]  /*75700*/  @P5 STG.E.U16 [R8.64], R13 ;  /* 0x0000000d08005986 */ /* 0x000fe8000c101506 */
[----:B--2---:R0:W-:Y:S02]  /*75710*/  @P4 STG.E.U16 [R4.64], R28 ;  /* 0x0000001c04004986 */ /* 0x0041e4000c101506 */
[----:B0-----:R-:W-:Y:S02]  /*75720*/  PRMT R5, R28, 0x7632, R5 ;  /* 0x000076321c057816 */ /* 0x001fe40000000005 */
[----:B------:R-:W2:Y:S01]  /*75730*/  LDL.LU R28, [R1+0x18] ;  /* 0x00001800011c7983 */ /* 0x000ea20000300800 */
[----:B------:R-:W-:-:S04]  /*75740*/  IADD3 R12, R29, 0x1d0, RZ ;  /* 0x000001d01d0c7810 */ /* 0x000fc80007ffe0ff */
[----:B------:R-:W-:Y:S02]  /*75750*/  ISETP.LT.AND P2, PT, R12, c[0x0][0x17c], !P0 ;  /* 0x00005f000c007a0c */ /* 0x000fe40004741270 */
[----:B------:R-:W-:-:S04]  /*75760*/  IADD3 R12, R29, 0x1d1, RZ ;  /* 0x000001d11d0c7810 */ /* 0x000fc80007ffe0ff */
[----:B------:R-:W-:Y:S02]  /*75770*/  ISETP.LT.AND P1, PT, R12, c[0x0][0x17c], !P0 ;  /* 0x00005f000c007a0c */ /* 0x000fe40004721270 */
[----:B------:R-:W-:-:S04]  /*75780*/  IADD3 R12, R0, c[0x0][0x198], RZ ;  /* 0x00006600000c7a10 */ /* 0x000fc80007ffe0ff */
[CC--:B------:R-:W-:Y:S02]  /*75790*/  LEA R8, P6, R12.reuse, R2.reuse, 0x1 ;  /* 0x000000020c087211 */ /* 0x0c0fe400078c08ff */
[----:B------:R-:W-:Y:S02]  /*757a0*/  IADD3 R4, R29, 0x1d3, RZ ;  /* 0x000001d31d047810 */ /* 0x000fe40007ffe0ff */
[C---:B------:R-:W-:Y:S02]  /*757b0*/  LEA.HI.X.SX32 R9, R12.reuse, R3, 0x1, P6 ;  /* 0x000000030c097211 */ /* 0x040fe400030f0eff */
[----:B------:R-:W-:Y:S02]  /*757c0*/  IADD3 R0, R12, c[0x0][0x198], RZ ;  /* 0x000066000c007a10 */ /* 0x000fe40007ffe0ff */
[----:B------:R-:W-:Y:S01]  /*757d0*/  ISETP.LT.AND P4, PT, R4, c[0x0][0x17c], !P0 ;  /* 0x00005f0004007a0c */ /* 0x000fe20004781270 */
[----:B------:R0:W-:Y:S01]  /*757e0*/  @P3 STG.E.U16 [R8.64], R5 ;  /* 0x0000000508003986 */ /* 0x0001e2000c101506 */
[----:B------:R-:W-:-:S02]  /*757f0*/  LEA R4, P6, R0, R2, 0x1 ;  /* 0x0000000200047211 */ /* 0x000fc400078c08ff */
[C---:B------:R-:W-:Y:S02]  /*75800*/  IADD3 R16, R29.reuse, 0x1d2, RZ ;  /* 0x000001d21d107810 */ /* 0x040fe40007ffe0ff */
[----:B------:R-:W-:Y:S02]  /*75810*/  IADD3 R12, R29, 0x1d4, RZ ;  /* 0x000001d41d0c7810 */ /* 0x000fe40007ffe0ff */
[----:B------:R-:W-:Y:S02]  /*75820*/  ISETP.LT.AND P5, PT, R16, c[0x0][0x17c], !P0 ;  /* 0x00005f0010007a0c */ /* 0x000fe400047a1270 */
[C---:B0-----:R-:W-:Y:S02]  /*75830*/  IADD3 R9, R0.reuse, c[0x0][0x198], RZ ;  /* 0x0000660000097a10 */ /* 0x041fe40007ffe0ff */
[----:B------:R-:W-:Y:S02]  /*75840*/  LEA.HI.X.SX32 R5, R0, R3, 0x1, P6 ;  /* 0x0000000300057211 */ /* 0x000fe400030f0eff */
[----:B------:R-:W-:-:S02]  /*75850*/  LEA R8, P6, R9, R2, 0x1 ;  /* 0x0000000209087211 */ /* 0x000fc400078c08ff */
[C---:B------:R-:W-:Y:S02]  /*75860*/  IADD3 R0, R9.reuse, c[0x0][0x198], RZ ;  /* 0x0000660009007a10 */ /* 0x040fe40007ffe0ff */
[----:B------:R-:W-:Y:S02]  /*75870*/  ISETP.LT.AND P3, PT, R12, c[0x0][0x17c], !P0 ;  /* 0x00005f000c007a0c */ /* 0x000fe40004761270 */
[----:B------:R-:W-:Y:S02]  /*75880*/  LEA.HI.X.SX32 R9, R9, R3, 0x1, P6 ;  /* 0x0000000309097211 */ /* 0x000fe400030f0eff */
[----:B------:R-:W-:Y:S01]  /*75890*/  IADD3 R12, R29, 0x1d5, RZ ;  /* 0x000001d51d0c7810 */ /* 0x000fe20007ffe0ff */
[----:B---3--:R0:W-:Y:S01]  /*758a0*/  @P2 STG.E.U16 [R4.64], R27 ;  /* 0x0000001b04002986 */ /* 0x0081e2000c101506 */
[----:B------:R-:W-:Y:S02]  /*758b0*/  PRMT R13, R27, 0x7632, R13 ;  /* 0x000076321b0d7816 */ /* 0x000fe4000000000d */
[----:B------:R-:W-:-:S02]  /*758c0*/  ISETP.LT.AND P2, PT, R12, c[0x0][0x17c], !P0 ;  /* 0x00005f000c007a0c */ /* 0x000fc40004741270 */
[C---:B------:R-:W-:Y:S02]  /*758d0*/  IADD3 R12, R0.reuse, c[0x0][0x198], RZ ;  /* 0x00006600000c7a10 */ /* 0x040fe40007ffe0ff */
[----:B0-----:R-:W-:-:S04]  /*758e0*/  LEA R4, P6, R0, R2, 0x1 ;  /* 0x0000000200047211 */ /* 0x001fc800078c08ff */
[-C--:B------:R-:W-:Y:S01]  /*758f0*/  LEA.HI.X.SX32 R5, R0, R3.reuse, 0x1, P6 ;  /* 0x0000000300057211 */ /* 0x080fe200030f0eff */
[----:B------:R0:W-:Y:S01]  /*75900*/  @P1 STG.E.U16 [R8.64], R13 ;  /* 0x0000000d08001986 */ /* 0x0001e2000c101506 */
[C---:B------:R-:W-:Y:S02]  /*75910*/  IADD3 R0, R12.reuse, c[0x0][0x198], RZ ;  /* 0x000066000c007a10 */ /* 0x040fe40007ffe0ff */
[C---:B0-----:R-:W-:Y:S01]  /*75920*/  LEA R8, P6, R12.reuse, R2, 0x1 ;  /* 0x000000020c087211 */ /* 0x041fe200078c08ff */
[----:B----4-:R0:W-:Y:S03]  /*75930*/  @P5 STG.E.U16 [R4.64], R20 ;  /* 0x0000001404005986 */ /* 0x0101e6000c101506 */
[----:B------:R-:W-:Y:S02]  /*75940*/  LEA.HI.X.SX32 R9, R12, R3, 0x1, P6 ;  /* 0x000000030c097211 */ /* 0x000fe400030f0eff */
[----:B0-----:R-:W-:-:S02]  /*75950*/  IADD3 R4, R29, 0x1d7, RZ ;  /* 0x000001d71d047810 */ /* 0x001fc40007ffe0ff */
[----:B------:R-:W-:Y:S02]  /*75960*/  PRMT R5, R20, 0x7632, R5 ;  /* 0x0000763214057816 */ /* 0x000fe40000000005 */
[----:B------:R-:W-:Y:S01]  /*75970*/  ISETP.LT.AND P5, PT, R4, c[0x0][0x17c], !P0 ;  /* 0x00005f0004007a0c */ /* 0x000fe200047a1270 */
[----:B------:R-:W3:Y:S01]  /*75980*/  LDL.LU R20, [R1+0x4c] ;  /* 0x00004c0001147983 */ /* 0x000ee20000300800 */
[----:B------:R-:W-:-:S03]  /*75990*/  LEA R4, P6, R0, R2, 0x1 ;  /* 0x0000000200047211 */ /* 0x000fc600078c08ff */
[----:B------:R0:W-:Y:S02]  /*759a0*/  @P4 STG.E.U16 [R8.64], R5 ;  /* 0x0000000508004986 */ /* 0x0001e4000c101506 */
[----:B0-----:R-:W-:-:S05]  /*759b0*/  LEA.HI.X.SX32 R5, R0, R3, 0x1, P6 ;  /* 0x0000000300057211 */ /* 0x001fca00030f0eff */
[----:B--2---:R0:W-:Y:S01]  /*759c0*/  @P3 STG.E.U16 [R4.64], R28 ;  /* 0x0000001c04003986 */ /* 0x0041e2000c101506 */
[----:B------:R-:W-:-:S03]  /*759d0*/  PRMT R13, R28, 0x7632, R13 ;  /* 0x000076321c0d7816 */ /* 0x000fc6000000000d */
[----:B0-----:R-:W2:Y:S01]  /*759e0*/  LDL.LU R28, [R1+0x5c] ;  /* 0x00005c00011c7983 */ /* 0x001ea20000300800 */
[----:B------:R-:W-:Y:S02]  /*759f0*/  IADD3 R9, R0, c[0x0][0x198], RZ ;  /* 0x0000660000097a10 */ /* 0x000fe40007ffe0ff */
[C---:B------:R-:W-:Y:S01]  /*75a00*/  IADD3 R16, R29.reuse, 0x1d6, RZ ;  /* 0x000001d61d107810 */ /* 0x040fe20007ffe0ff */
[----:B------:R-:W4:Y:S01]  /*75a10*/  LDL.LU R27, [R1+0x2c] ;  /* 0x00002c00011b7983 */ /* 0x000f220000300800 */
[----:B------:R-:W-:Y:S02]  /*75a20*/  IADD3 R12, R29, 0x1d8, RZ ;  /* 0x000001d81d0c7810 */ /* 0x000fe40007ffe0ff */
[C---:B------:R-:W-:Y:S02]  /*75a30*/  LEA R8, P6, R9.reuse, R2, 0x1 ;  /* 0x0000000209087211 */ /* 0x040fe400078c08ff */
[----:B------:R-:W-:Y:S02]  /*75a40*/  ISETP.LT.AND P1, PT, R16, c[0x0][0x17c], !P0 ;  /* 0x00005f0010007a0c */ /* 0x000fe40004721270 */
[----:B------:R-:W-:-:S02]  /*75a50*/  IADD3 R0, R9, c[0x0][0x198], RZ ;  /* 0x0000660009007a10 */ /* 0x000fc40007ffe0ff */
[----:B------:R-:W-:Y:S02]  /*75a60*/  ISETP.LT.AND P4, PT, R12, c[0x0][0x17c], !P0 ;  /* 0x00005f000c007a0c */ /* 0x000fe40004781270 */
[----:B------:R-:W-:Y:S02]  /*75a70*/  IADD3 R12, R29, 0x1d9, RZ ;  /* 0x000001d91d0c7810 */ /* 0x000fe40007ffe0ff */
[----:B------:R-:W-:Y:S02]  /*75a80*/  LEA.HI.X.SX32 R9, R9, R3, 0x1, P6 ;  /* 0x0000000309097211 */ /* 0x000fe400030f0eff */
[----:B------:R-:W-:Y:S02]  /*75a90*/  LEA R4, P6, R0, R2, 0x1 ;  /* 0x0000000200047211 */ /* 0x000fe400078c08ff */
[----:B------:R-:W-:Y:S02]  /*75aa0*/  ISETP.LT.AND P3, PT, R12, c[0x0][0x17c], !P0 ;  /* 0x00005f000c007a0c */ /* 0x000fe40004761270 */
[----:B------:R-:W-:-:S02]  /*75ab0*/  IADD3 R12, R0, c[0x0][0x198], RZ ;  /* 0x00006600000c7a10 */ /* 0x000fc40007ffe0ff */
[----:B------:R-:W-:Y:S01]  /*75ac0*/  LEA.HI.X.SX32 R5, R0, R3, 0x1, P6 ;  /* 0x0000000300057211 */ /* 0x000fe200030f0eff */
[----:B------:R0:W-:Y:S01]  /*75ad0*/  @P2 STG.E.U16 [R8.64], R13 ;  /* 0x0000000d08002986 */ /* 0x0001e2000c101506 */
[----:B------:R-:W-:-:S03]  /*75ae0*/  IADD3 R0, R12, c[0x0][0x198], RZ ;  /* 0x000066000c007a10 */ /* 0x000fc60007ffe0ff */
[----:B------:R1:W-:Y:S01]  /*75af0*/  @P1 STG.E.U16 [R4.64], R6 ;  /* 0x0000000604001986 */ /* 0x0003e2000c101506 */
[CC--:B0-----:R-:W-:Y:S02]  /*75b00*/  LEA R8, P6, R12.reuse, R2.reuse, 0x1 ;  /* 0x000000020c087211 */ /* 0x0c1fe400078c08ff */
[C---:B-1----:R-:W-:Y:S02]  /*75b10*/  IADD3 R4, R29.reuse, 0x1db, RZ ;  /* 0x000001db1d047810 */ /* 0x042fe40007ffe0ff */
[----:B------:R-:W-:Y:S02]  /*75b20*/  LEA.HI.X.SX32 R9, R12, R3, 0x1, P6 ;  /* 0x000000030c097211 */ /* 0x000fe400030f0eff */
[----:B------:R-:W-:Y:S02]  /*75b30*/  PRMT R6, R6, 0x7632, R6 ;  /* 0x0000763206067816 */ /* 0x000fe40000000006 */
[----:B------:R-:W-:Y:S02]  /*75b40*/  ISETP.LT.AND P1, PT, R4, c[0x0][0x17c], !P0 ;  /* 0x00005f0004007a0c */ /* 0x000fe40004721270 */
[----:B------:R-:W-:Y:S01]  /*75b50*/  LEA R4, P6, R0, R2, 0x1 ;  /* 0x0000000200047211 */ /* 0x000fe200078c08ff */
[----:B------:R0:W-:Y:S01]  /*75b60*/  @P5 STG.E.U16 [R8.64], R6 ;  /* 0x0000000608005986 */ /* 0x0001e2000c101506 */
[----:B------:R-:W-:-:S02]  /*75b70*/  IADD3 R16, R29, 0x1da, RZ ;  /* 0x000001da1d107810 */ /* 0x000fc40007ffe0ff */
[----:B------:R-:W-:Y:S02]  /*75b80*/  LEA.HI.X.SX32 R5, R0, R3, 0x1, P6 ;  /* 0x0000000300057211 */ /* 0x000fe400030f0eff */
[----:B------:R-:W-:Y:S02]  /*75b90*/  ISETP.LT.AND P2, PT, R16, c[0x0][0x17c], !P0 ;  /* 0x00005f0010007a0c */ /* 0x000fe40004741270 */
[----:B0-----:R-:W-:Y:S02]  /*75ba0*/  IADD3 R6, R0, c[0x0][0x198], RZ ;  /* 0x0000660000067a10 */ /* 0x001fe40007ffe0ff */
[----:B------:R-:W-:Y:S02]  /*75bb0*/  IADD3 R9, R29, 0x1dd, RZ ;  /* 0x000001dd1d097810 */ /* 0x000fe40007ffe0ff */
[C---:B------:R-:W-:Y:S01]  /*75bc0*/  LEA R8, P6, R6.reuse, R2, 0x1 ;  /* 0x0000000206087211 */ /* 0x040fe200078c08ff */
[----:B------:R0:W-:Y:S01]  /*75bd0*/  @P4 STG.E.U16 [R4.64], R10 ;  /* 0x0000000a04004986 */ /* 0x0001e2000c101506 */
[----:B------:R-:W-:-:S02]  /*75be0*/  IADD3 R0, R6, c[0x0][0x198], RZ ;  /* 0x0000660006007a10 */ /* 0x000fc40007ffe0ff */
[----:B------:R-:W-:Y:S02]  /*75bf0*/  ISETP.LT.AND P4, PT, R9, c[0x0][0x17c], !P0 ;  /* 0x00005f0009007a0c */ /* 0x000fe40004781270 */
[----:B------:R-:W-:Y:S02]  /*75c00*/  LEA.HI.X.SX32 R9, R6, R3, 0x1, P6 ;  /* 0x0000000306097211 */ /* 0x000fe400030f0eff */
[----:B------:R-:W-:Y:S02]  /*75c10*/  IADD3 R12, R29, 0x1dc, RZ ;  /* 0x000001dc1d0c7810 */ /* 0x000fe40007ffe0ff */
[C---:B------:R-:W-:Y:S02]  /*75c20*/  IADD3 R6, R0.reuse, c[0x0][0x198], RZ ;  /* 0x0000660000067a10 */ /* 0x040fe40007ffe0ff */
[----:B0-----:R-:W-:Y:S02]  /*75c30*/  LEA R4, P6, R0, R2, 0x1 ;  /* 0x0000000200047211 */ /* 0x001fe400078c08ff */
[----:B------:R-:W-:-:S02]  /*75c40*/  PRMT R10, R10, 0x7632, R10 ;  /* 0x000076320a0a7816 */ /* 0x000fc4000000000a */
[----:B------:R-:W-:Y:S02]  /*75c50*/  LEA.HI.X.SX32 R5, R0, R3, 0x1, P6 ;  /* 0x0000000300057211 */ /* 0x000fe400030f0eff */
[----:B------:R-:W-:Y:S01]  /*75c60*/  ISETP.LT.AND P5, PT, R12, c[0x0][0x17c], !P0 ;  /* 0x00005f000c007a0c */ /* 0x000fe200047a1270 */
[----:B------:R0:W-:Y:S01]  /*75c70*/  @P3 STG.E.U16 [R8.64], R10 ;  /* 0x0000000a08003986 */ /* 0x0001e2000c101506 */
[----:B------:R-:W-:Y:S02]  /*75c80*/  IADD3 R12, R29, 0x1de, RZ ;  /* 0x000001de1d0c7810 */ /* 0x000fe40007ffe0ff */
[----:B------:R-:W-:Y:S01]  /*75c90*/  IADD3 R0, R6, c[0x0][0x198], RZ ;  /* 0x0000660006007a10 */ /* 0x000fe20007ffe0ff */
[----:B------:R1:W-:Y:S01]  /*75ca0*/  @P2 STG.E.U16 [R4.64], R14 ;  /* 0x0000000e04002986 */ /* 0x0003e2000c101506 */
[----:B------:R-:W-:Y:S02]  /*75cb0*/  ISETP.LT.AND P3, PT, R12, c[0x0][0x17c], !P0 ;  /* 0x00005f000c007a0c */ /* 0x000fe40004761270 */
[----:B0-----:R-:W-:-:S02]  /*75cc0*/  LEA R8, P6, R6, R2, 0x1 ;  /* 0x0000000206087211 */ /* 0x001fc400078c08ff */
[----:B------:R-:W-:Y:S02]  /*75cd0*/  IADD3 R12, R29, 0x1df, RZ ;  /* 0x000001df1d0c7810 */ /* 0x000fe40007ffe0ff */
[----:B------:R-:W-:Y:S02]  /*75ce0*/  LEA.HI.X.SX32 R9, R6, R3, 0x1, P6 ;  /* 0x0000000306097211 */ /* 0x000fe400030f0eff */
[----:B-1----:R-:W-:Y:S02]  /*75cf0*/  PRMT R5, R14, 0x7632, R5 ;  /* 0x000076320e057816 */ /* 0x002fe40000000005 */
[C---:B------:R-:W-:Y:S02]  /*75d00*/  LEA R4, P6, R0.reuse, R2, 0x1 ;  /* 0x0000000200047211 */ /* 0x040fe400078c08ff */
[----:B------:R-:W-:Y:S01]  /*75d10*/  IADD3 R6, R0, c[0x0][0x198], RZ ;  /* 0x0000660000067a10 */ /* 0x000fe20007ffe0ff */
[----:B------:R0:W-:Y:S01]  /*75d20*/  @P1 STG.E.U16 [R8.64], R5 ;  /* 0x0000000508001986 */ /* 0x0001e2000c101506 */
[----:B------:R-:W-:-:S02]  /*75d30*/  ISETP.LT.AND P2, PT, R12, c[0x0][0x17c], !P0 ;  /* 0x00005f000c007a0c */ /* 0x000fc40004741270 */
[----:B------:R-:W-:-:S04]  /*75d40*/  IADD3 R12, R29, 0x1e0, RZ ;  /* 0x000001e01d0c7810 */ /* 0x000fc80007ffe0ff */
[----:B------:R-:W-:Y:S02]  /*75d50*/  ISETP.LT.AND P1, PT, R12, c[0x0][0x17c], !P0 ;  /* 0x00005f000c007a0c */ /* 0x000fe40004721270 */
[-C--:B0-----:R-:W-:Y:S02]  /*75d60*/  LEA.HI.X.SX32 R5, R0, R3.reuse, 0x1, P6 ;  /* 0x0000000300057211 */ /* 0x081fe400030f0eff */
[C---:B------:R-:W-:Y:S02]  /*75d70*/  LEA R8, P6, R6.reuse, R2, 0x1 ;  /* 0x0000000206087211 */ /* 0x040fe400078c08ff */
[C---:B------:R-:W-:Y:S01]  /*75d80*/  IADD3 R0, R6.reuse, c[0x0][0x198], RZ ;  /* 0x0000660006007a10 */ /* 0x040fe20007ffe0ff */
[----:B------:R0:W-:Y:S01]  /*75d90*/  @P5 STG.E.U16 [R4.64], R18 ;  /* 0x0000001204005986 */ /* 0x0001e2000c101506 */
[----:B------:R-:W-:Y:S02]  /*75da0*/  LEA.HI.X.SX32 R9, R6, R3, 0x1, P6 ;  /* 0x0000000306097211 */ /* 0x000fe400030f0eff */
[----:B------:R-:W-:-:S02]  /*75db0*/  PRMT R12, R18, 0x7632, R12 ;  /* 0x00007632120c7816 */ /* 0x000fc4000000000c */
[C---:B------:R-:W-:Y:S02]  /*75dc0*/  IADD3 R6, R0.reuse, c[0x0][0x198], RZ ;  /* 0x0000660000067a10 */ /* 0x040fe40007ffe0ff */
[CC--:B0-----:R-:W-:Y:S01]  /*75dd0*/  LEA R4, P6, R0.reuse, R2.reuse, 0x1 ;  /* 0x0000000200047211 */ /* 0x0c1fe200078c08ff */
[----:B------:R0:W-:Y:S03]  /*75de0*/  @P4 STG.E.U16 [R8.64], R12 ;  /* 0x0000000c08004986 */ /* 0x0001e6000c101506 */
[----:B------:R-:W-:Y:S02]  /*75df0*/  LEA.HI.X.SX32 R5, R0, R3, 0x1, P6 ;  /* 0x0000000300057211 */ /* 0x000fe400030f0eff */
[C---:B------:R-:W-:Y:S02]  /*75e00*/  IADD3 R0, R6.reuse, c[0x0][0x198], RZ ;  /* 0x0000660006007a10 */ /* 0x040fe40007ffe0ff */
[----:B------:R-:W-:Y:S01]  /*75e10*/  IADD3 R10, R29, 0x1e1, RZ ;  /* 0x000001e11d0a7810 */ /* 0x000fe20007ffe0ff */
[----:B------:R1:W-:Y:S01]  /*75e20*/  @P3 STG.E.U16 [R4.64], R22 ;  /* 0x0000001604003986 */ /* 0x0003e2000c101506 */
[----:B0-----:R-:W-:-:S04]  /*75e30*/  LEA R8, P6, R6, R2, 0x1 ;  /* 0x0000000206087211 */ /* 0x001fc800078c08ff */
[----:B------:R-:W-:Y:S02]  /*75e40*/  LEA.HI.X.SX32 R9, R6, R3, 0x1, P6 ;  /* 0x0000000306097211 */ /* 0x000fe400030f0eff */
[----:B-1----:R-:W-:Y:S02]  /*75e50*/  PRMT R5, R22, 0x7632, R5 ;  /* 0x0000763216057816 */ /* 0x002fe40000000005 */
[----:B------:R-:W-:Y:S02]  /*75e60*/  LEA R4, P6, R0, R2, 0x1 ;  /* 0x0000000200047211 */ /* 0x000fe400078c08ff */
[----:B------:R-:W-:Y:S02]  /*75e70*/  ISETP.LT.AND P5, PT, R10, c[0x0][0x17c], !P0 ;  /* 0x00005f000a007a0c */ /* 0x000fe400047a1270 */
[C---:B------:R-:W-:Y:S02]  /*75e80*/  IADD3 R6, R29.reuse, 0x1e4, RZ ;  /* 0x000001e41d067810 */ /* 0x040fe40007ffe0ff */
[----:B------:R-:W-:Y:S01]  /*75e90*/  IADD3 R12, R0, c[0x0][0x198], RZ ;  /* 0x00006600000c7a10 */ /* 0x000fe20007ffe0ff */
[----:B------:R0:W-:Y:S01]  /*75ea0*/  @P2 STG.E.U16 [R8.64], R5 ;  /* 0x0000000508002986 */ /* 0x0001e2000c101506 */
[----:B------:R-:W-:-:S02]  /*75eb0*/  IADD3 R10, R29, 0x1e2, RZ ;  /* 0x000001e21d0a7810 */ /* 0x000fc40007ffe0ff */
[----:B------:R-:W-:Y:S02]  /*75ec0*/  ISETP.LT.AND P2, PT, R6, c[0x0][0x17c], !P0 ;  /* 0x00005f0006007a0c */ /* 0x000fe40004741270 */
[----:B------:R-:W-:Y:S02]  /*75ed0*/  ISETP.LT.AND P4, PT, R10, c[0x0][0x17c], !P0 ;  /* 0x00005f000a007a0c */ /* 0x000fe40004781270 */
[----:B------:R-:W-:Y:S02]  /*75ee0*/  IADD3 R6, R12, c[0x0][0x198], RZ ;  /* 0x000066000c067a10 */ /* 0x000fe40007ffe0ff */
[-C--:B0-----:R-:W-:Y:S02]  /*75ef0*/  LEA.HI.X.SX32 R5, R0, R3.reuse, 0x1, P6 ;  /* 0x0000000300057211 */ /* 0x081fe400030f0eff */
[----:B------:R-:W-:Y:S02]  /*75f00*/  LEA R8, P6, R12, R2, 0x1 ;  /* 0x000000020c087211 */ /* 0x000fe400078c08ff */
[----:B---3--:R-:W-:Y:S01]  /*75f10*/  PRMT R0, R20, 0x7632, R0 ;  /* 0x0000763214007816 */ /* 0x008fe20000000000 */
[----:B------:R0:W-:Y:S01]  /*75f20*/  @P1 STG.E.U16 [R4.64], R20 ;  /* 0x0000001404001986 */ /* 0x0001e2000c101506 */
[----:B------:R-:W-:-:S03]  /*75f30*/  LEA.HI.X.SX32 R9, R12, R3, 0x1, P6 ;  /* 0x000000030c097211 */ /* 0x000fc600030f0eff */
[----:B0-----:R-:W3:Y:S01]  /*75f40*/  LDL.LU R20, [R1+0x7c] ;  /* 0x00007c0001147983 */ /* 0x001ee20000300800 */
[----:B------:R-:W-:-:S04]  /*75f50*/  LEA R4, P6, R6, R2, 0x1 ;  /* 0x0000000206047211 */ /* 0x000fc800078c08ff */
[----:B------:R-:W-:Y:S01]  /*75f60*/  LEA.HI.X.SX32 R5, R6, R3, 0x1, P6 ;  /* 0x0000000306057211 */ /* 0x000fe200030f0eff */
[----:B------:R-:W-:Y:S01]  /*75f70*/  @P5 STG.E.U16 [R8.64], R0 ;  /* 0x0000000008005986 */ /* 0x000fe2000c101506 */
[----:B--2---:R-:W-:-:S03]  /*75f80*/  PRMT R13, R28, 0x7632, R13 ;  /* 0x000076321c0d7816 */ /* 0x004fc6000000000d */
[----:B------:R0:W-:Y:S04]  /*75f90*/  @P4 STG.E.U16 [R4.64], R28 ;  /* 0x0000001c04004986 */ /* 0x0001e8000c101506 */
[----:B0-----:R-:W2:Y:S01]  /*75fa0*/  LDL.LU R28, [R1+0xac] ;  /* 0x0000ac00011c7983 */ /* 0x001ea20000300800 */
[----:B------:R-:W-:-:S04]  /*75fb0*/  IADD3 R10, R29, 0x1e3, RZ ;  /* 0x000001e31d0a7810 */ /* 0x000fc80007ffe0ff */
[----:B------:R-:W-:Y:S02]  /*75fc0*/  ISETP.LT.AND P3, PT, R10, c[0x0][0x17c], !P0 ;  /* 0x00005f000a007a0c */ /* 0x000fe40004761270 */
[C---:B------:R-:W-:Y:S02]  /*75fd0*/  IADD3 R10, R29.reuse, 0x1e5, RZ ;  /* 0x000001e51d0a7810 */ /* 0x040fe40007ffe0ff */
[----:B------:R-:W-:Y:S02]  /*75fe0*/  IADD3 R12, R6, c[0x0][0x198], RZ ;  /* 0x00006600060c7a10 */ /* 0x000fe40007ffe0ff */
[----:B------:R-:W-:Y:S02]  /*75ff0*/  ISETP.LT.AND P1, PT, R10, c[0x0][0x17c], !P0 ;  /* 0x00005f000a007a0c */ /* 0x000fe40004721270 */
[----:B------:R-:W-:Y:S02]  /*76000*/  IADD3 R10, R29, 0x1e6, RZ ;  /* 0x000001e61d0a7810 */ /* 0x000fe40007ffe0ff */
[----:B------:R-:W-:-:S02]  /*76010*/  LEA R8, P6, R12, R2, 0x1 ;  /* 0x000000020c087211 */ /* 0x000fc400078c08ff */
[----:B------:R-:W-:Y:S02]  /*76020*/  ISETP.LT.AND P5, PT, R10, c[0x0][0x17c], !P0 ;  /* 0x00005f000a007a0c */ /* 0x000fe400047a1270 */
[----:B------:R-:W-:Y:S02]  /*76030*/  IADD3 R10, R29, 0x1e7, RZ ;  /* 0x000001e71d0a7810 */ /* 0x000fe40007ffe0ff */
[C---:B------:R-:W-:Y:S02]  /*76040*/  IADD3 R6, R12.reuse, c[0x0][0x198], RZ ;  /* 0x000066000c067a10 */ /* 0x040fe40007ffe0ff */
[----:B------:R-:W-:Y:S02]  /*76050*/  LEA.HI.X.SX32 R9, R12, R3, 0x1, P6 ;  /* 0x000000030c097211 */ /* 0x000fe400030f0eff */
[----:B------:R-:W-:Y:S02]  /*76060*/  ISETP.LT.AND P4, PT, R10, c[0x0][0x17c], !P0 ;  /* 0x00005f000a007a0c */ /* 0x000fe40004781270 */
[----:B------:R-:W-:-:S02]  /*76070*/  LEA R4, P6, R6, R2, 0x1 ;  /* 0x0000000206047211 */ /* 0x000fc400078c08ff */
[C---:B------:R-:W-:Y:S01]  /*76080*/  IADD3 R10, R6.reuse, c[0x0][0x198], RZ ;  /* 0x00006600060a7a10 */ /* 0x040fe20007ffe0ff */
[----:B------:R0:W-:Y:S01]  /*76090*/  @P3 STG.E.U16 [R8.64], R13 ;  /* 0x0000000d08003986 */ /* 0x0001e2000c101506 */
[----:B------:R-:W-:Y:S02]  /*760a0*/  LEA.HI.X.SX32 R5, R6, R3, 0x1, P6 ;  /* 0x0000000306057211 */ /* 0x000fe400030f0eff */
[C---:B------:R-:W-:Y:S02]  /*760b0*/  IADD3 R6, R10.reuse, c[0x0][0x198], RZ ;  /* 0x000066000a067a10 */ /* 0x040fe40007ffe0ff */
[----:B----4-:R-:W-:Y:S01]  /*760c0*/  PRMT R12, R27, 0x7632, R12 ;  /* 0x000076321b0c7816 */ /* 0x010fe2000000000c */
[----:B------:R1:W-:Y:S01]  /*760d0*/  @P2 STG.E.U16 [R4.64], R27 ;  /* 0x0000001b04002986 */ /* 0x0003e2000c101506 */
[----:B0-----:R-:W-:-:S04]  /*760e0*/  LEA R8, P6, R10, R2, 0x1 ;  /* 0x000000020a087211 */ /* 0x001fc800078c08ff */
[-C--:B------:R-:W-:Y:S01]  /*760f0*/  LEA.HI.X.SX32 R9, R10, R3.reuse, 0x1, P6 ;  /* 0x000000030a097211 */ /* 0x080fe200030f0eff */
[----:B-1----:R-:W4:Y:S01]  /*76100*/  LDL.LU R27, [R1+0x9c] ;  /* 0x00009c00011b7983 */ /* 0x002f220000300800 */
[C---:B------:R-:W-:Y:S02]  /*76110*/  LEA R4, P6, R6.reuse, R2, 0x1 ;  /* 0x0000000206047211 */ /* 0x040fe400078c08ff */
[C---:B------:R-:W-:Y:S02]  /*76120*/  IADD3 R10, R6.reuse, c[0x0][0x198], RZ ;  /* 0x00006600060a7a10 */ /* 0x040fe40007ffe0ff */
[----:B------:R-:W-:Y:S01]  /*76130*/  IADD3 R0, R29, 0x1e8, RZ ;  /* 0x000001e81d007810 */ /* 0x000fe20007ffe0ff */
[----:B------:R0:W-:Y:S01]  /*76140*/  @P1 STG.E.U16 [R8.64], R12 ;  /* 0x0000000c08001986 */ /* 0x0001e2000c101506 */
[----:B------:R-:W-:Y:S02]  /*76150*/  LEA.HI.X.SX32 R5, R6, R3, 0x1, P6 ;  /* 0x0000000306057211 */ /* 0x000fe400030f0eff */
[----:B------:R-:W-:-:S02]  /*76160*/  ISETP.LT.AND P3, PT, R0, c[0x0][0x17c], !P0 ;  /* 0x00005f0000007a0c */ /* 0x000fc40004761270 */
[C---:B------:R-:W-:Y:S02]  /*76170*/  IADD3 R6, R10.reuse, c[0x0][0x198], RZ ;  /* 0x000066000a067a10 */ /* 0x040fe40007ffe0ff */
[----:B0-----:R-:W-:-:S04]  /*76180*/  LEA R8, P6, R10, R2, 0x1 ;  /* 0x000000020a087211 */ /* 0x001fc800078c08ff */
[-C--:B------:R-:W-:Y:S01]  /*76190*/  LEA.HI.X.SX32 R9, R10, R3.reuse, 0x1, P6 ;  /* 0x000000030a097211 */ /* 0x080fe200030f0eff */
[----:B---3--:R0:W-:Y:S01]  /*761a0*/  @P5 STG.E.U16 [R4.64], R20 ;  /* 0x0000001404005986 */ /* 0x0081e2000c101506 */
[----:B------:R-:W-:Y:S02]  /*761b0*/  PRMT R13, R20, 0x7632, R13 ;  /* 0x00007632140d7816 */ /* 0x000fe4000000000d */
[C---:B0-----:R-:W-:Y:S01]  /*761c0*/  LEA R4, P6, R6.reuse, R2, 0x1 ;  /* 0x0000000206047211 */ /* 0x041fe200078c08ff */
[----:B------:R-:W3:Y:S03]  /*761d0*/  LDL.LU R20, [R1+0x8c] ;  /* 0x00008c0001147983 */ /* 0x000ee60000300800 */
[----:B------:R-:W-:Y:S01]  /*761e0*/  LEA.HI.X.SX32 R5, R6, R3, 0x1, P6 ;  /* 0x0000000306057211 */ /* 0x000fe200030f0eff */
[----:B------:R-:W-:Y:S01]  /*761f0*/  @P4 STG.E.U16 [R8.64], R13 ;  /* 0x0000000d08004986 */ /* 0x000fe2000c101506 */
[----:B--2---:R-:W-:-:S03]  /*76200*/  PRMT R12, R28, 0x7632, R12 ;  /* 0x000076321c0c7816 */ /* 0x004fc6000000000c */
[----:B------:R0:W-:Y:S04]  /*76210*/  @P3 STG.E.U16 [R4.64], R28 ;  /* 0x0000001c04003986 */ /* 0x0001e8000c101506 */
[----:B0-----:R-:W2:Y:S01]  /*76220*/  LDL.LU R28, [R1+0xc] ;  /* 0x00000c00011c7983 */ /* 0x001ea20000300800 */
[C---:B------:R-:W-:Y:S02]  /*76230*/  IADD3 R0, R29.reuse, 0x1e9, RZ ;  /* 0x000001e91d007810 */ /* 0x040fe40007ffe0ff */
[----:B------:R-:W-:Y:S01]  /*76240*/  IADD3 R10, R6, c[0x0][0x198], RZ ;  /* 0x00006600060a7a10 */ /* 0x000fe20007ffe0ff */
[----:B------:R-:W2:Y:S01]  /*76250*/  LDL.LU R26, [R1+0x6c] ;  /* 0x00006c00011a7983 */ /* 0x000ea20000300800 */
[----:B------:R-:W-:Y:S02]  /*76260*/  ISETP.LT.AND P2, PT, R0, c[0x0][0x17c], !P0 ;  /* 0x00005f0000007a0c */ /* 0x000fe40004741270 */
[----:B------:R-:W-:-:S02]  /*76270*/  IADD3 R0, R29, 0x1ea, RZ ;  /* 0x000001ea1d007810 */ /* 0x000fc40007ffe0ff */
[-C--:B------:R-:W-:Y:S02]  /*76280*/  LEA R8, P6, R10, R2.reuse, 0x1 ;  /* 0x000000020a087211 */ /* 0x080fe400078c08ff */
[----:B------:R-:W-:Y:S02]  /*76290*/  ISETP.LT.AND P1, PT, R0, c[0x0][0x17c], !P0 ;  /* 0x00005f0000007a0c */ /* 0x000fe40004721270 */
[C---:B------:R-:W-:Y:S02]  /*762a0*/  IADD3 R6, R10.reuse, c[0x0][0x198], RZ ;  /* 0x000066000a067a10 */ /* 0x040fe40007ffe0ff */
[----:B------:R-:W-:Y:S02]  /*762b0*/  IADD3 R0, R29, 0x1eb, RZ ;  /* 0x000001eb1d007810 */ /* 0x000fe40007ffe0ff */
[----:B------:R-:W-:Y:S02]  /*762c0*/  LEA.HI.X.SX32 R9, R10, R3, 0x1, P6 ;  /* 0x000000030a097211 */ /* 0x000fe400030f0eff */
[----:B------:R-:W-:-:S02]  /*762d0*/  LEA R4, P6, R6, R2, 0x1 ;  /* 0x0000000206047211 */ /* 0x000fc400078c08ff */
[----:B------:R-:W-:Y:S02]  /*762e0*/  ISETP.LT.AND P5, PT, R0, c[0x0][0x17c], !P0 ;  /* 0x00005f0000007a0c */ /* 0x000fe400047a1270 */
[C---:B------:R-:W-:Y:S02]  /*762f0*/  IADD3 R10, R6.reuse, c[0x0][0x198], RZ ;  /* 0x00006600060a7a10 */ /* 0x040fe40007ffe0ff */
[----:B------:R-:W-:Y:S01]  /*76300*/  IADD3 R0, R29, 0x1ec, RZ ;  /* 0x000001ec1d007810 */ /* 0x000fe20007ffe0ff */
[----:B------:R0:W-:Y:S01]  /*76310*/  @P2 STG.E.U16 [R8.64], R12 ;  /* 0x0000000c08002986 */ /* 0x0001e2000c101506 */
[----:B------:R-:W-:Y:S02]  /*76320*/  LEA.HI.X.SX32 R5, R6, R3, 0x1, P6 ;  /* 0x0000000306057211 */ /* 0x000fe400030f0eff */
[----:B------:R-:W-:Y:S02]  /*76330*/  ISETP.LT.AND P4, PT, R0, c[0x0][0x17c], !P0 ;  /* 0x00005f0000007a0c */ /* 0x000fe40004781270 */
[----:B------:R-:W-:-:S02]  /*76340*/  IADD3 R6, R10, c[0x0][0x198], RZ ;  /* 0x000066000a067a10 */ /* 0x000fc40007ffe0ff */
[----:B------:R-:W-:Y:S02]  /*76350*/  IADD3 R0, R29, 0x1ed, RZ ;  /* 0x000001ed1d007810 */ /* 0x000fe40007ffe0ff */
[C---:B0-----:R-:W-:Y:S01]  /*76360*/  LEA R8, P6, R10.reuse, R2, 0x1 ;  /* 0x000000020a087211 */ /* 0x041fe200078c08ff */
[----:B----4-:R0:W-:Y:S01]  /*76370*/  @P1 STG.E.U16 [R4.64], R27 ;  /* 0x0000001b04001986 */ /* 0x0101e2000c101506 */
[----:B------:R-:W-:Y:S02]  /*76380*/  PRMT R13, R27, 0x7632, R13 ;  /* 0x000076321b0d7816 */ /* 0x000fe4000000000d */
[----:B------:R-:W-:Y:S02]  /*76390*/  LEA.HI.X.SX32 R9, R10, R3, 0x1, P6 ;  /* 0x000000030a097211 */ /* 0x000fe400030f0eff */
[----:B------:R-:W-:Y:S02]  /*763a0*/  ISETP.LT.AND P3, PT, R0, c[0x0][0x17c], !P0 ;  /* 0x00005f0000007a0c */ /* 0x000fe40004761270 */
[----:B------:R-:W-:-:S02]  /*763b0*/  IADD3 R10, R6, c[0x0][0x198], RZ ;  /* 0x00006600060a7a10 */ /* 0x000fc40007ffe0ff */
[----:B------:R-:W-:Y:S02]  /*763c0*/  IADD3 R0, R29, 0x1ee, RZ ;  /* 0x000001ee1d007810 */ /* 0x000fe40007ffe0ff */
[-C--:B0-----:R-:W-:Y:S01]  /*763d0*/  LEA R4, P6, R6, R2.reuse, 0x1 ;  /* 0x0000000206047211 */ /* 0x081fe200078c08ff */
[----:B------:R0:W-:Y:S01]  /*763e0*/  @P5 STG.E.U16 [R8.64], R13 ;  /* 0x0000000d08005986 */ /* 0x0001e2000c101506 */
[----:B------:R-:W-:Y:S02]  /*763f0*/  ISETP.LT.AND P2, PT, R0, c[0x0][0x17c], !P0 ;  /* 0x00005f0000007a0c */ /* 0x000fe40004741270 */
[----:B------:R-:W-:Y:S01]  /*76400*/  LEA.HI.X.SX32 R5, R6, R3, 0x1, P6 ;  /* 0x0000000306057211 */ /* 0x000fe200030f0eff */
[----:B------:R-:W4:Y:S01]  /*76410*/  LDL.LU R27, [R1+0x3c] ;  /* 0x00003c00011b7983 */ /* 0x000f220000300800 */
[C---:B------:R-:W-:Y:S02]  /*76420*/  IADD3 R6, R10.reuse, c[0x0][0x198], RZ ;  /* 0x000066000a067a10 */ /* 0x040fe40007ffe0ff */
[----:B0-----:R-:W-:-:S04]  /*76430*/  LEA R8, P6, R10, R2, 0x1 ;  /* 0x000000020a087211 */ /* 0x001fc800078c08ff */
[----:B------:R-:W-:Y:S02]  /*76440*/  LEA.HI.X.SX32 R9, R10, R3, 0x1, P6 ;  /* 0x000000030a097211 */ /* 0x000fe400030f0eff */
[----:B------:R-:W-:-:S04]  /*76450*/  LEA R12, P6, R6, R2, 0x1 ;  /* 0x00000002060c7211 */ /* 0x000fc800078c08ff */
[C---:B------:R-:W-:Y:S02]  /*76460*/  LEA.HI.X.SX32 R13, R6.reuse, R3, 0x1, P6 ;  /* 0x00000003060d7211 */ /* 0x040fe400030f0eff */
[----:B------:R-:W-:Y:S02]  /*76470*/  IADD3 R10, R6, c[0x0][0x198], RZ ;  /* 0x00006600060a7a10 */ /* 0x000fe40007ffe0ff */
[----:B---3--:R-:W-:Y:S01]  /*76480*/  PRMT R14, R20, 0x7632, R14 ;  /* 0x00007632140e7816 */ /* 0x008fe2000000000e */
[----:B------:R-:W-:Y:S04]  /*76490*/  @P4 STG.E.U16 [R4.64], R20 ;  /* 0x0000001404004986 */ /* 0x000fe8000c101506 */
[----:B------:R-:W-:Y:S01]  /*764a0*/  @P3 STG.E.U16 [R8.64], R14 ;  /* 0x0000000e08003986 */ /* 0x000fe2000c101506 */
[----:B--2---:R-:W-:-:S03]  /*764b0*/  PRMT R6, R28, 0x7632, R6 ;  /* 0x000076321c067816 */ /* 0x004fc60000000006 */
[----:B------:R0:W-:Y:S04]  /*764c0*/  @P2 STG.E.U16 [R12.64], R28 ;  /* 0x0000001c0c002986 */ /* 0x0001e8000c101506 */
[----:B0-----:R-:W2:Y:S01]  /*764d0*/  LDL.LU R28, [R1+0x1c] ;  /* 0x00001c00011c7983 */ /* 0x001ea20000300800 */
[----:B------:R-:W-:-:S04]  /*764e0*/  IADD3 R0, R29, 0x1ef, RZ ;  /* 0x000001ef1d007810 */ /* 0x000fc80007ffe0ff */
[----:B------:R-:W-:Y:S02]  /*764f0*/  ISETP.LT.AND P1, PT, R0, c[0x0][0x17c], !P0 ;  /* 0x00005f0000007a0c */ /* 0x000fe40004721270 */
[----:B------:R-:W-:-:S04]  /*76500*/  IADD3 R0, R29, 0x1f0, RZ ;  /* 0x000001f01d007810 */ /* 0x000fc80007ffe0ff */
[----:B------:R-:W-:Y:S02]  /*76510*/  ISETP.LT.AND P5, PT, R0, c[0x0][0x17c], !P0 ;  /* 0x00005f0000007a0c */ /* 0x000fe400047a1270 */
[C---:B------:R-:W-:Y:S02]  /*76520*/  IADD3 R0, R29.reuse, 0x1f1, RZ ;  /* 0x000001f11d007810 */ /* 0x040fe40007ffe0ff */
[----:B------:R-:W-:Y:S02]  /*76530*/  LEA R16, P6, R10, R2, 0x1 ;  /* 0x000000020a107211 */ /* 0x000fe400078c08ff */
[----:B------:R-:W-:Y:S02]  /*76540*/  ISETP.LT.AND P4, PT, R0, c[0x0][0x17c], !P0 ;  /* 0x00005f0000007a0c */ /* 0x000fe40004781270 */
[----:B------:R-:W-:Y:S02]  /*76550*/  IADD3 R0, R29, 0x1f2, RZ ;  /* 0x000001f21d007810 */ /* 0x000fe40007ffe0ff */
[----:B------:R-:W-:-:S02]  /*76560*/  IADD3 R4, R10, c[0x0][0x198], RZ ;  /* 0x000066000a047a10 */ /* 0x000fc40007ffe0ff */
[-C--:B------:R-:W-:Y:S02]  /*76570*/  LEA.HI.X.SX32 R17, R10, R3.reuse, 0x1, P6 ;  /* 0x000000030a117211 */ /* 0x080fe400030f0eff */
[----:B------:R-:W-:Y:S02]  /*76580*/  ISETP.LT.AND P3, PT, R0, c[0x0][0x17c], !P0 ;  /* 0x00005f0000007a0c */ /* 0x000fe40004761270 */
[C---:B------:R-:W-:Y:S02]  /*76590*/  LEA R20, P6, R4.reuse, R2, 0x1 ;  /* 0x0000000204147211 */ /* 0x040fe400078c08ff */
[----:B------:R-:W-:Y:S02]  /*765a0*/  IADD3 R0, R29, 0x1f3, RZ ;  /* 0x000001f31d007810 */ /* 0x000fe40007ffe0ff */
[C---:B------:R-:W-:Y:S02]  /*765b0*/  IADD3 R5, R4.reuse, c[0x0][0x198], RZ ;  /* 0x0000660004057a10 */ /* 0x040fe40007ffe0ff */
[----:B------:R-:W-:-:S02]  /*765c0*/  LEA.HI.X.SX32 R21, R4, R3, 0x1, P6 ;  /* 0x0000000304157211 */ /* 0x000fc400030f0eff */
[----:B------:R-:W-:Y:S02]  /*765d0*/  ISETP.LT.AND P2, PT, R0, c[0x0][0x17c], !P0 ;  /* 0x00005f0000007a0c */ /* 0x000fe40004741270 */
[----:B------:R-:W-:Y:S02]  /*765e0*/  LEA R8, P6, R5, R2, 0x1 ;  /* 0x0000000205087211 */ /* 0x000fe400078c08ff */
[----:B------:R-:W-:Y:S02]  /*765f0*/  IADD3 R0, R29, 0x1f4, RZ ;  /* 0x000001f41d007810 */ /* 0x000fe40007ffe0ff */
[C---:B------:R-:W-:Y:S01]  /*76600*/  IADD3 R4, R5.reuse, c[0x0][0x198], RZ ;  /* 0x0000660005047a10 */ /* 0x040fe20007ffe0ff */
[----:B------:R0:W-:Y:S01]  /*76610*/  @P1 STG.E.U16 [R16.64], R6 ;  /* 0x0000000610001986 */ /* 0x0001e2000c101506 */
[----:B------:R-:W-:Y:S02]  /*76620*/  LEA.HI.X.SX32 R9, R5, R3, 0x1, P6 ;  /* 0x0000000305097211 */ /* 0x000fe400030f0eff */
[----:B------:R-:W-:-:S02]  /*76630*/  ISETP.LT.AND P1, PT, R0, c[0x0][0x17c], !P0 ;  /* 0x00005f0000007a0c */ /* 0x000fc40004721270 */
[C---:B------:R-:W-:Y:S02]  /*76640*/  LEA R12, P6, R4.reuse, R2, 0x1 ;  /* 0x00000002040c7211 */ /* 0x040fe400078c08ff */
[----:B------:R-:W-:Y:S02]  /*76650*/  IADD3 R0, R29, 0x1f5, RZ ;  /* 0x000001f51d007810 */ /* 0x000fe40007ffe0ff */
[----:B------:R-:W-:Y:S01]  /*76660*/  IADD3 R5, R4, c[0x0][0x198], RZ ;  /* 0x0000660004057a10 */ /* 0x000fe20007ffe0ff */
[----:B------:R-:W-:Y:S01]  /*76670*/  @P5 STG.E.U16 [R20.64], R26 ;  /* 0x0000001a14005986 */ /* 0x000fe2000c101506 */
[----:B------:R-:W-:Y:S02]  /*76680*/  PRMT R10, R26, 0x7632, R10 ;  /* 0x000076321a0a7816 */ /* 0x000fe4000000000a */
[----:B------:R-:W-:Y:S02]  /*76690*/  LEA.HI.X.SX32 R13, R4, R3, 0x1, P6 ;  /* 0x00000003040d7211 */ /* 0x000fe400030f0eff */
[----:B------:R-:W-:-:S02]  /*766a0*/  ISETP.LT.AND P5, PT, R0, c[0x0][0x17c], !P0 ;  /* 0x00005f0000007a0c */ /* 0x000fc400047a1270 */
[----:B------:R-:W-:Y:S02]  /*766b0*/  LEA R4, P6, R5, R2, 0x1 ;  /* 0x0000000205047211 */ /* 0x000fe400078c08ff */
[----:B------:R-:W-:Y:S01]  /*766c0*/  IADD3 R0, R29, 0x1f6, RZ ;  /* 0x000001f61d007810 */ /* 0x000fe20007ffe0ff */
[----:B------:R1:W-:Y:S01]  /*766d0*/  @P4 STG.E.U16 [R8.64], R10 ;  /* 0x0000000a08004986 */ /* 0x0003e2000c101506 */
[C---:B0-----:R-:W-:Y:S02]  /*766e0*/  IADD3 R6, R5.reuse, c[0x0][0x198], RZ ;  /* 0x0000660005067a10 */ /* 0x041fe40007ffe0ff */
[----:B------:R-:W-:Y:S02]  /*766f0*/  LEA.HI.X.SX32 R5, R5, R3, 0x1, P6 ;  /* 0x0000000305057211 */ /* 0x000fe400030f0eff */
[----:B------:R-:W-:Y:S02]  /*76700*/  ISETP.LT.AND P4, PT, R0, c[0x0][0x17c], !P0 ;  /* 0x00005f0000007a0c */ /* 0x000fe40004781270 */
[----:B------:R-:W-:Y:S01]  /*76710*/  IADD3 R0, R29, 0x1f7, RZ ;  /* 0x000001f71d007810 */ /* 0x000fe20007ffe0ff */
[----:B----4-:R-:W-:Y:S01]  /*76720*/  @P3 STG.E.U16 [R12.64], R27 ;  /* 0x0000001b0c003986 */ /* 0x010fe2000c101506 */
[----:B-1----:R-:W-:-:S02]  /*76730*/  PRMT R9, R27, 0x7632, R9 ;  /* 0x000076321b097816 */ /* 0x002fc40000000009 */
[C---:B------:R-:W-:Y:S02]  /*76740*/  LEA R8, P6, R6.reuse, R2, 0x1 ;  /* 0x0000000206087211 */ /* 0x040fe400078c08ff */
[----:B------:R-:W-:Y:S01]  /*76750*/  IADD3 R10, R6, c[0x0][0x198], RZ ;  /* 0x00006600060a7a10 */ /* 0x000fe20007ffe0ff */
[----:B------:R0:W-:Y:S01]  /*76760*/  @P2 STG.E.U16 [R4.64], R9 ;  /* 0x0000000904002986 */ /* 0x0001e2000c101506 */
[----:B------:R-:W-:Y:S02]  /*76770*/  ISETP.LT.AND P3, PT, R0, c[0x0][0x17c], !P0 ;  /* 0x00005f0000007a0c */ /* 0x000fe40004761270 */
[----:B------:R-:W-:-:S04]  /*76780*/  IADD3 R0, R29, 0x1f8, RZ ;  /* 0x000001f81d007810 */ /* 0x000fc80007ffe0ff */
[----:B------:R-:W-:Y:S02]  /*76790*/  ISETP.LT.AND P2, PT, R0, c[0x0][0x17c], !P0 ;  /* 0x00005f0000007a0c */ /* 0x000fe40004741270 */
[-C--:B0-----:R-:W-:Y:S02]  /*767a0*/  LEA.HI.X.SX32 R9, R6, R3.reuse, 0x1, P6 ;  /* 0x0000000306097211 */ /* 0x081fe400030f0eff */
[C---:B------:R-:W-:Y:S02]  /*767b0*/  LEA R16, P6, R10.reuse, R2, 0x1 ;  /* 0x000000020a107211 */ /* 0x040fe400078c08ff */
[C---:B------:R-:W-:Y:S02]  /*767c0*/  IADD3 R6, R10.reuse, c[0x0][0x198], RZ ;  /* 0x000066000a067a10 */ /* 0x040fe40007ffe0ff */
[----:B------:R-:W-:Y:S02]  /*767d0*/  LEA.HI.X.SX32 R17, R10, R3, 0x1, P6 ;  /* 0x000000030a117211 */ /* 0x000fe400030f0eff */
[----:B------:R-:W-:-:S02]  /*767e0*/  IADD3 R0, R29, 0x1f9, RZ ;  /* 0x000001f91d007810 */ /* 0x000fc40007ffe0ff */
[C---:B------:R-:W-:Y:S02]  /*767f0*/  LEA R4, P6, R6.reuse, R2, 0x1 ;  /* 0x0000000206047211 */ /* 0x040fe400078c08ff */
[----:B------:R-:W-:Y:S02]  /*76800*/  IADD3 R10, R6, c[0x0][0x198], RZ ;  /* 0x00006600060a7a10 */ /* 0x000fe40007ffe0ff */
[C---:B------:R-:W-:Y:S02]  /*76810*/  IADD3 R14, R29.reuse, 0x1fe, RZ ;  /* 0x000001fe1d0e7810 */ /* 0x040fe40007ffe0ff */
[----:B--2---:R-:W-:Y:S01]  /*76820*/  PRMT R5, R28, 0x7632, R5 ;  /* 0x000076321c057816 */ /* 0x004fe20000000005 */
[----:B------:R-:W-:Y:S01]  /*76830*/  @P1 STG.E.U16 [R8.64], R28 ;  /* 0x0000001c08001986 */ /* 0x000fe2000c101506 */
[----:B------:R-:W-:Y:S02]  /*76840*/  ISETP.LT.AND P1, PT, R0, c[0x0][0x17c], !P0 ;  /* 0x00005f0000007a0c */ /* 0x000fe40004721270 */
[----:B------:R-:W-:Y:S01]  /*76850*/  IADD3 R0, R29, 0x1fa, RZ ;  /* 0x000001fa1d007810 */ /* 0x000fe20007ffe0ff */
[----:B------:R0:W-:Y:S03]  /*76860*/  @P5 STG.E.U16 [R16.64], R5 ;  /* 0x0000000510005986 */ /* 0x0001e6000c101506 */
[----:B------:R-:W-:-:S02]  /*76870*/  ISETP.LT.AND P5, PT, R0, c[0x0][0x17c], !P0 ;  /* 0x00005f0000007a0c */ /* 0x000fc400047a1270 */
[----:B------:R-:W-:Y:S02]  /*76880*/  IADD3 R0, R29, 0x1fb, RZ ;  /* 0x000001fb1d007810 */ /* 0x000fe40007ffe0ff */
[-C--:B0-----:R-:W-:Y:S02]  /*76890*/  LEA.HI.X.SX32 R5, R6, R3.reuse, 0x1, P6 ;  /* 0x0000000306057211 */ /* 0x081fe400030f0eff */
[CC--:B------:R-:W-:Y:S02]  /*768a0*/  LEA R12, P6, R10.reuse, R2.reuse, 0x1 ;  /* 0x000000020a0c7211 */ /* 0x0c0fe400078c08ff */
[C---:B------:R-:W-:Y:S02]  /*768b0*/  IADD3 R6, R10.reuse, c[0x0][0x198], RZ ;  /* 0x000066000a067a10 */ /* 0x040fe40007ffe0ff */
[----:B------:R-:W-:Y:S02]  /*768c0*/  PRMT R9, R7, 0x7632, R9 ;  /* 0x0000763207097816 */ /* 0x000fe40000000009 */
[----:B------:R-:W-:Y:S01]  /*768d0*/  LEA.HI.X.SX32 R13, R10, R3, 0x1, P6 ;  /* 0x000000030a0d7211 */ /* 0x000fe200030f0eff */
[----:B------:R-:W-:Y:S01]  /*768e0*/  @P4 STG.E.U16 [R4.64], R7 ;  /* 0x0000000704004986 */ /* 0x000fe2000c101506 */
[----:B------:R-:W-:-:S02]  /*768f0*/  LEA R8, P6, R6, R2, 0x1 ;  /* 0x0000000206087211 */ /* 0x000fc400078c08ff */
[----:B------:R-:W-:Y:S01]  /*76900*/  IADD3 R10, R6, c[0x0][0x198], RZ ;  /* 0x00006600060a7a10 */ /* 0x000fe20007ffe0ff */
[----:B------:R0:W-:Y:S01]  /*76910*/  @P3 STG.E.U16 [R12.64], R9 ;  /* 0x000000090c003986 */ /* 0x0001e2000c101506 */
[----:B------:R-:W-:Y:S02]  /*76920*/  ISETP.LT.AND P4, PT, R0, c[0x0][0x17c], !P0 ;  /* 0x00005f0000007a0c */ /* 0x000fe40004781270 */
[----:B------:R-:W-:-:S04]  /*76930*/  IADD3 R0, R29, 0x1fc, RZ ;  /* 0x000001fc1d007810 */ /* 0x000fc80007ffe0ff */
[----:B------:R-:W-:Y:S02]  /*76940*/  ISETP.LT.AND P3, PT, R0, c[0x0][0x17c], !P0 ;  /* 0x00005f0000007a0c */ /* 0x000fe40004761270 */
[----:B0-----:R-:W-:Y:S02]  /*76950*/  LEA.HI.X.SX32 R9, R6, R3, 0x1, P6 ;  /* 0x0000000306097211 */ /* 0x001fe400030f0eff */
[C---:B------:R-:W-:Y:S02]  /*76960*/  IADD3 R6, R10.reuse, c[0x0][0x198], RZ ;  /* 0x000066000a067a10 */ /* 0x040fe40007ffe0ff */
[----:B------:R-:W-:Y:S02]  /*76970*/  IADD3 R0, R29, 0x1fd, RZ ;  /* 0x000001fd1d007810 */ /* 0x000fe40007ffe0ff */
[----:B------:R-:W-:Y:S02]  /*76980*/  LEA R16, P6, R10, R2, 0x1 ;  /* 0x000000020a107211 */ /* 0x000fe400078c08ff */
[----:B------:R-:W-:Y:S01]  /*76990*/  IADD3 R7, R6, c[0x0][0x198], RZ ;  /* 0x0000660006077a10 */ /* 0x000fe20007ffe0ff */
[----:B------:R-:W-:Y:S01]  /*769a0*/  @P2 STG.E.U16 [R8.64], R11 ;  /* 0x0000000b08002986 */ /* 0x000fe2000c101506 */
[----:B------:R-:W-:-:S02]  /*769b0*/  ISETP.LT.AND P2, PT, R0, c[0x0][0x17c], !P0 ;  /* 0x00005f0000007a0c */ /* 0x000fc40004741270 */
[----:B------:R-:W-:Y:S02]  /*769c0*/  PRMT R5, R11, 0x7632, R5 ;  /* 0x000076320b057816 */ /* 0x000fe40000000005 */
[----:B------:R-:W-:Y:S02]  /*769d0*/  LEA.HI.X.SX32 R17, R10, R3, 0x1, P6 ;  /* 0x000000030a117211 */ /* 0x000fe400030f0eff */
[----:B------:R-:W-:Y:S02]  /*769e0*/  IADD3 R0, R7, c[0x0][0x198], RZ ;  /* 0x0000660007007a10 */ /* 0x000fe40007ffe0ff */
[----:B------:R-:W-:Y:S01]  /*769f0*/  LEA R4, P6, R6, R2, 0x1 ;  /* 0x0000000206047211 */ /* 0x000fe200078c08ff */
[----:B------:R0:W-:Y:S01]  /*76a00*/  @P1 STG.E.U16 [R16.64], R5 ;  /* 0x0000000510001986 */ /* 0x0001e2000c101506 */
[----:B------:R-:W-:-:S04]  /*76a10*/  IADD3 R18, R0, c[0x0][0x198], RZ ;  /* 0x0000660000127a10 */ /* 0x000fc80007ffe0ff */
[----:B------:R-:W-:Y:S02]  /*76a20*/  IADD3 R20, R18, c[0x0][0x198], RZ ;  /* 0x0000660012147a10 */ /* 0x000fe40007ffe0ff */
[-C--:B0-----:R-:W-:Y:S02]  /*76a30*/  LEA.HI.X.SX32 R5, R6, R3.reuse, 0x1, P6 ;  /* 0x0000000306057211 */ /* 0x081fe400030f0eff */
[CC--:B------:R-:W-:Y:S02]  /*76a40*/  LEA R6, P1, R7.reuse, R2.reuse, 0x1 ;  /* 0x0000000207067211 */ /* 0x0c0fe400078208ff */
[-C--:B------:R-:W-:Y:S02]  /*76a50*/  LEA R12, P6, R0, R2.reuse, 0x1 ;  /* 0x00000002000c7211 */ /* 0x080fe400078c08ff */
[----:B------:R-:W-:Y:S02]  /*76a60*/  LEA.HI.X.SX32 R7, R7, R3, 0x1, P1 ;  /* 0x0000000307077211 */ /* 0x000fe400008f0eff */
[----:B------:R-:W-:-:S02]  /*76a70*/  LEA R10, P1, R20, R2, 0x1 ;  /* 0x00000002140a7211 */ /* 0x000fc400078208ff */
[-C--:B------:R-:W-:Y:S02]  /*76a80*/  LEA.HI.X.SX32 R13, R0, R3.reuse, 0x1, P6 ;  /* 0x00000003000d7211 */ /* 0x080fe400030f0eff */
[----:B------:R-:W-:Y:S02]  /*76a90*/  IADD3 R0, R29, 0x1ff, RZ ;  /* 0x000001ff1d007810 */ /* 0x000fe40007ffe0ff */
[----:B------:R-:W-:Y:S02]  /*76aa0*/  LEA.HI.X.SX32 R11, R20, R3, 0x1, P1 ;  /* 0x00000003140b7211 */ /* 0x000fe400008f0eff */
[----:B------:R-:W-:Y:S02]  /*76ab0*/  ISETP.LT.AND P1, PT, R14, c[0x0][0x17c], !P0 ;  /* 0x00005f000e007a0c */ /* 0x000fe40004721270 */
[----:B------:R-:W-:Y:S02]  /*76ac0*/  ISETP.LT.AND P0, PT, R0, c[0x0][0x17c], !P0 ;  /* 0x00005f0000007a0c */ /* 0x000fe40004701270 */
[----:B------:R-:W-:Y:S01]  /*76ad0*/  LEA R8, P6, R18, R2, 0x1 ;  /* 0x0000000212087211 */ /* 0x000fe200078c08ff */
[----:B------:R0:W-:Y:S01]  /*76ae0*/  @P5 STG.E.U16 [R4.64], R15 ;  /* 0x0000000f04005986 */ /* 0x0001e2000c101506 */
[----:B------:R-:W-:-:S02]  /*76af0*/  PRMT R0, R15, 0x7632, R0 ;  /* 0x000076320f007816 */ /* 0x000fc40000000000 */
[----:B------:R-:W-:Y:S02]  /*76b00*/  LEA.HI.X.SX32 R9, R18, R3, 0x1, P6 ;  /* 0x0000000312097211 */ /* 0x000fe400030f0eff */
[----:B------:R-:W-:Y:S01]  /*76b10*/  IADD3 R21, R20, c[0x0][0x198], RZ ;  /* 0x0000660014157a10 */ /* 0x000fe20007ffe0ff */
[----:B------:R1:W-:Y:S01]  /*76b20*/  @P4 STG.E.U16 [R6.64], R0 ;  /* 0x0000000006004986 */ /* 0x0003e2000c101506 */
[----:B0-----:R-:W-:-:S03]  /*76b30*/  PRMT R5, R19, 0x7632, R5 ;  /* 0x0000763213057816 */ /* 0x001fc60000000005 */
[----:B------:R1:W-:Y:S01]  /*76b40*/  @P3 STG.E.U16 [R12.64], R19 ;  /* 0x000000130c003986 */ /* 0x0003e2000c101506 */
[----:B------:R-:W-:-:S03]  /*76b50*/  LEA R2, P6, R21, R2, 0x1 ;  /* 0x0000000215027211 */ /* 0x000fc600078c08ff */
[----:B------:R1:W-:Y:S01]  /*76b60*/  @P2 STG.E.U16 [R8.64], R5 ;  /* 0x0000000508002986 */ /* 0x0003e2000c101506 */
[----:B------:R-:W-:-:S03]  /*76b70*/  LEA.HI.X.SX32 R3, R21, R3, 0x1, P6 ;  /* 0x0000000315037211 */ /* 0x000fc600030f0eff */
[----:B------:R1:W-:Y:S01]  /*76b80*/  @P1 STG.E.U16 [R10.64], R23 ;  /* 0x000000170a001986 */ /* 0x0003e2000c101506 */
[----:B------:R-:W-:Y:S05]  /*76b90*/  @!P0 EXIT ;  /* 0x000000000000894d */ /* 0x000fea0003800000 */
[----:B-1----:R-:W-:-:S05]  /*76ba0*/  PRMT R23, R23, 0x7632, R23 ;  /* 0x0000763217177816 */ /* 0x002fca0000000017 */
[----:B------:R-:W-:Y:S01]  /*76bb0*/  STG.E.U16 [R2.64], R23 ;  /* 0x0000001702007986 */ /* 0x000fe2000c101506 */
[----:B------:R-:W-:Y:S05]  /*76bc0*/  EXIT ;  /* 0x000000000000794d */ /* 0x000fea0003800000 */
.L_x_3:
[----:B------:R-:W-:-:S00]  /*76bd0*/  BRA `(.L_x_3) ;  /* 0xfffffff000007947 */ /* 0x000fc0000383ffff */
[----:B------:R-:W-:-:S00]  /*76be0*/  NOP ;  /* 0x0000000000007918 */ /* 0x000fc00000000000 */
        /* <DEDUP_REMOVED lines=9> */
.L_x_4:


//--------------------- .nv.shared.matmul_kernel  --------------------------
	.section	.nv.shared.matmul_kernel,"aw",@nobits
	.sectionflags	@""
	.align	16
